def matmul_kernel(
    a_ptr,
    b_ptr,
    c_ptr,
    M,
    N,
    K,
    stride_am,
    stride_ak,
    stride_bk,
    stride_bn,
    stride_cm,
    stride_cn,
    BLOCK_M: tl.constexpr,
    BLOCK_N: tl.constexpr,
    BLOCK_K: tl.constexpr,
    GROUP_M: tl.constexpr,
):
    pid = tl.program_id(axis=0)
    num_pid_m = tl.cdiv(M, BLOCK_M)
    num_pid_n = tl.cdiv(N, BLOCK_N)
    num_pid_in_group = GROUP_M * num_pid_n
    group_id = pid // num_pid_in_group
    first_pid_m = group_id * GROUP_M
    group_size_m = min(num_pid_m - first_pid_m, GROUP_M)
    pid_m = first_pid_m + ((pid % num_pid_in_group) % group_size_m)
    pid_n = (pid % num_pid_in_group) // group_size_m

    offs_am = (pid_m * BLOCK_M + tl.arange(0, BLOCK_M)) % M
    offs_bn = (pid_n * BLOCK_N + tl.arange(0, BLOCK_N)) % N
    offs_k = tl.arange(0, BLOCK_K)
    a_ptrs = a_ptr + offs_am[:, None] * stride_am + offs_k[None, :] * stride_ak
    b_ptrs = b_ptr + offs_k[:, None] * stride_bk + offs_bn[None, :] * stride_bn

    acc = tl.zeros((BLOCK_M, BLOCK_N), dtype=tl.float32)
    for kk in range(0, tl.cdiv(K, BLOCK_K)):
        a = tl.load(a_ptrs, mask=offs_k[None, :] < K - kk * BLOCK_K, other=0.0)
        b = tl.load(b_ptrs, mask=offs_k[:, None] < K - kk * BLOCK_K, other=0.0)
        acc = tl.dot(a, b, acc)
        a_ptrs += BLOCK_K * stride_ak
        b_ptrs += BLOCK_K * stride_bk

    c = acc.to(c_ptr.dtype.element_ty)
    offs_cm = pid_m * BLOCK_M + tl.arange(0, BLOCK_M)
    offs_cn = pid_n * BLOCK_N + tl.arange(0, BLOCK_N)
    c_ptrs = c_ptr + offs_cm[:, None] * stride_cm + offs_cn[None, :] * stride_cn
    mask = (offs_cm[:, None] < M) & (offs_cn[None, :] < N)
    tl.store(c_ptrs, c, mask=mask)

# config = {"BLOCK_K": 128, "BLOCK_M": 64, "BLOCK_N": 256, "GROUP_M": 4, "arch": "sm_100", "dtype": "fp8e5m2", "num_ctas": 1, "num_stages": 3, "num_warps": 4}
# arch = sm_100


// ===== COMPILED SASS (sm_100a) =====

	.target	sm_100a

	.elftype	@"ET_EXEC"


//--------------------- .note.nv.tkinfo           --------------------------
	.section	.note.nv.tkinfo,"",@"SHT_NOTE"
	.sectionflags	@"SHF_NOTE_NV_TKINFO"
	.tkinfo
        /*0018*/ 	.word	0x00000081
        /*0030*/ 	.string	""
        /*0030*/ 	.string	"ptxas-blackwell"
        /*0030*/ 	.string	"Cuda compilation tools, release 12.9, V12.9.86"
        /*0030*/ 	.string	"Build cuda_12.9.r12.9/compiler.36037853_0"
        /*0030*/ 	.string	"-v  -suppress-debug-info  -lineinfo  -arch sm_100a "



//--------------------- .note.nv.cuver            --------------------------
	.section	.note.nv.cuver,"",@"SHT_NOTE"
	.sectionflags	@"SHF_NOTE_NV_CUVER"
        /*0018*/ 	.short	0x0001
        /*001a*/ 	.short	0x0064
        /*001c*/ 	.short	0x0001
        /*001e*/ 	.short	0x0000
        /*0020*/ 	.short	0x0001
        /*0022*/ 	.short	0x0000


//--------------------- .nv.info                  --------------------------
	.section	.nv.info,"",@"SHT_CUDA_INFO"
	.align	4


	//----- nvinfo : EIATTR_REGCOUNT
	.align		4
        /*0000*/ 	.byte	0x04, 0x2f
        /*0002*/ 	.short	(.L_4 - .L_3)
	.align		4
.L_3:
        /*0004*/ 	.word	index@(matmul_kernel)
        /*0008*/ 	.word	0x000000a8


	//----- nvinfo : EIATTR_FRAME_SIZE
	.align		4
.L_4:
        /*000c*/ 	.byte	0x04, 0x11
        /*000e*/ 	.short	(.L_6 - .L_5)
	.align		4
.L_5:
        /*0010*/ 	.word	index@($__internal_2_$__cuda_sm10x_tcgen05_guardrail_trap_unallocated_columns_being_dealloced)
        /*0014*/ 	.word	0x00000d70


	//----- nvinfo : EIATTR_FRAME_SIZE
	.align		4
.L_6:
        /*0018*/ 	.byte	0x04, 0x11
        /*001a*/ 	.short	(.L_8 - .L_7)
	.align		4
.L_7:
        /*001c*/ 	.word	index@($__internal_1_$__cuda_sm10x_tcgen05_guardrail_trap_phase_invalid_during_alloc)
        /*0020*/ 	.word	0x00000d70


	//----- nvinfo : EIATTR_FRAME_SIZE
	.align		4
.L_8:
        /*0024*/ 	.byte	0x04, 0x11
        /*0026*/ 	.short	(.L_10 - .L_9)
	.align		4
.L_9:
        /*0028*/ 	.word	index@($__internal_0_$__cuda_sm10x_tcgen05_guardrail_trap_col_being_dealloced_not_returned_by_alloc)
        /*002c*/ 	.word	0x00000d70


	//----- nvinfo : EIATTR_FRAME_SIZE
	.align		4
.L_10:
        /*0030*/ 	.byte	0x04, 0x11
        /*0032*/ 	.short	(.L_12 - .L_11)
	.align		4
.L_11:
        /*0034*/ 	.word	index@(matmul_kernel)
        /*0038*/ 	.word	0x00000d70


	//----- nvinfo : EIATTR_MIN_STACK_SIZE
	.align		4
.L_12:
        /*003c*/ 	.byte	0x04, 0x12
        /*003e*/ 	.short	(.L_14 - .L_13)
	.align		4
.L_13:
        /*0040*/ 	.word	index@(matmul_kernel)
        /*0044*/ 	.word	0x00000d70
.L_14:


//--------------------- .nv.info.matmul_kernel    --------------------------
	.section	.nv.info.matmul_kernel,"",@"SHT_CUDA_INFO"
	.sectionflags	@""
	.align	4


	//----- nvinfo : EIATTR_CUDA_API_VERSION
	.align		4
        /*0000*/ 	.byte	0x04, 0x37
        /*0002*/ 	.short	(.L_16 - .L_15)
.L_15:
        /*0004*/ 	.word	0x00000081


	//----- nvinfo : EIATTR_KPARAM_INFO
	.align		4
.L_16:
        /*0008*/ 	.byte	0x04, 0x17
        /*000a*/ 	.short	(.L_18 - .L_17)
.L_17:
        /*000c*/ 	.word	0x00000000
        /*0010*/ 	.short	0x000d
        /*0012*/ 	.short	0x0048
        /*0014*/ 	.byte	0x00, 0xf4, 0x21, 0x00


	//----- nvinfo : EIATTR_KPARAM_INFO
	.align		4
.L_18:
        /*0018*/ 	.byte	0x04, 0x17
        /*001a*/ 	.short	(.L_20 - .L_19)
.L_19:
        /*001c*/ 	.word	0x00000000
        /*0020*/ 	.short	0x000c
        /*0022*/ 	.short	0x0040
        /*0024*/ 	.byte	0x00, 0xf4, 0x21, 0x00


	//----- nvinfo : EIATTR_KPARAM_INFO
	.align		4
.L_20:
        /*0028*/ 	.byte	0x04, 0x17
        /*002a*/ 	.short	(.L_22 - .L_21)
.L_21:
        /*002c*/ 	.word	0x00000000
        /*0030*/ 	.short	0x000b
        /*0032*/ 	.short	0x0038
        /*0034*/ 	.byte	0x00, 0xf0, 0x11, 0x00


	//----- nvinfo : EIATTR_KPARAM_INFO
	.align		4
.L_22:
        /*0038*/ 	.byte	0x04, 0x17
        /*003a*/ 	.short	(.L_24 - .L_23)
.L_23:
        /*003c*/ 	.word	0x00000000
        /*0040*/ 	.short	0x000a
        /*0042*/ 	.short	0x0034
        /*0044*/ 	.byte	0x00, 0xf0, 0x11, 0x00


	//----- nvinfo : EIATTR_KPARAM_INFO
	.align		4
.L_24:
        /*0048*/ 	.byte	0x04, 0x17
        /*004a*/ 	.short	(.L_26 - .L_25)
.L_25:
        /*004c*/ 	.word	0x00000000
        /*0050*/ 	.short	0x0009
        /*0052*/ 	.short	0x0030
        /*0054*/ 	.byte	0x00, 0xf0, 0x11, 0x00


	//----- nvinfo : EIATTR_KPARAM_INFO
	.align		4
.L_26:
        /*0058*/ 	.byte	0x04, 0x17
        /*005a*/ 	.short	(.L_28 - .L_27)
.L_27:
        /*005c*/ 	.word	0x00000000
        /*0060*/ 	.short	0x0008
        /*0062*/ 	.short	0x002c
        /*0064*/ 	.byte	0x00, 0xf0, 0x11, 0x00


	//----- nvinfo : EIATTR_KPARAM_INFO
	.align		4
.L_28:
        /*0068*/ 	.byte	0x04, 0x17
        /*006a*/ 	.short	(.L_30 - .L_29)
.L_29:
        /*006c*/ 	.word	0x00000000
        /*0070*/ 	.short	0x0007
        /*0072*/ 	.short	0x0028
        /*0074*/ 	.byte	0x00, 0xf0, 0x11, 0x00


	//----- nvinfo : EIATTR_KPARAM_INFO
	.align		4
.L_30:
        /*0078*/ 	.byte	0x04, 0x17
        /*007a*/ 	.short	(.L_32 - .L_31)
.L_31:
        /*007c*/ 	.word	0x00000000
        /*0080*/ 	.short	0x0006
        /*0082*/ 	.short	0x0024
        /*0084*/ 	.byte	0x00, 0xf0, 0x11, 0x00


	//----- nvinfo : EIATTR_KPARAM_INFO
	.align		4
.L_32:
        /*0088*/ 	.byte	0x04, 0x17
        /*008a*/ 	.short	(.L_34 - .L_33)
.L_33:
        /*008c*/ 	.word	0x00000000
        /*0090*/ 	.short	0x0005
        /*0092*/ 	.short	0x0020
        /*0094*/ 	.byte	0x00, 0xf0, 0x11, 0x00


	//----- nvinfo : EIATTR_KPARAM_INFO
	.align		4
.L_34:
        /*0098*/ 	.byte	0x04, 0x17
        /*009a*/ 	.short	(.L_36 - .L_35)
.L_35:
        /*009c*/ 	.word	0x00000000
        /*00a0*/ 	.short	0x0004
        /*00a2*/ 	.short	0x001c
        /*00a4*/ 	.byte	0x00, 0xf0, 0x11, 0x00


	//----- nvinfo : EIATTR_KPARAM_INFO
	.align		4
.L_36:
        /*00a8*/ 	.byte	0x04, 0x17
        /*00aa*/ 	.short	(.L_38 - .L_37)
.L_37:
        /*00ac*/ 	.word	0x00000000
        /*00b0*/ 	.short	0x0003
        /*00b2*/ 	.short	0x0018
        /*00b4*/ 	.byte	0x00, 0xf0, 0x11, 0x00


	//----- nvinfo : EIATTR_KPARAM_INFO
	.align		4
.L_38:
        /*00b8*/ 	.byte	0x04, 0x17
        /*00ba*/ 	.short	(.L_40 - .L_39)
.L_39:
        /*00bc*/ 	.word	0x00000000
        /*00c0*/ 	.short	0x0002
        /*00c2*/ 	.short	0x0010
        /*00c4*/ 	.byte	0x00, 0xf4, 0x21, 0x00


	//----- nvinfo : EIATTR_KPARAM_INFO
	.align		4
.L_40:
        /*00c8*/ 	.byte	0x04, 0x17
        /*00ca*/ 	.short	(.L_42 - .L_41)
.L_41:
        /*00cc*/ 	.word	0x00000000
        /*00d0*/ 	.short	0x0001
        /*00d2*/ 	.short	0x0008
        /*00d4*/ 	.byte	0x00, 0xf4, 0x21, 0x00


	//----- nvinfo : EIATTR_KPARAM_INFO
	.align		4
.L_42:
        /*00d8*/ 	.byte	0x04, 0x17
        /*00da*/ 	.short	(.L_44 - .L_43)
.L_43:
        /*00dc*/ 	.word	0x00000000
        /*00e0*/ 	.short	0x0000
        /*00e2*/ 	.short	0x0000
        /*00e4*/ 	.byte	0x00, 0xf4, 0x21, 0x00


	//----- nvinfo : EIATTR_AT_ENTRY_FRAGMENTS
	.align		4
.L_44:
        /*00e8*/ 	.byte	0x04, 0x4f
        /*00ea*/ 	.short	(.L_46 - .L_45)


	//   ....[0]....
.L_45:
        /*00ec*/ 	.word	0x00000004


	//----- nvinfo : EIATTR_RESERVED_SMEM_USED
	.align		4
.L_46:
        /*00f0*/ 	.byte	0x01, 0x41
	.zero		2


	//----- nvinfo : EIATTR_SPARSE_MMA_MASK
	.align		4
        /*00f4*/ 	.byte	0x03, 0x50
        /*00f6*/ 	.short	0x0000


	//----- nvinfo : EIATTR_TCGEN05_1CTA_USED
	.align		4
        /*00f8*/ 	.byte	0x01, 0x51
	.zero		2


	//----- nvinfo : EIATTR_MAXREG_COUNT
	.align		4
        /*00fc*/ 	.byte	0x03, 0x1b
        /*00fe*/ 	.short	0x00ff


	//----- nvinfo : EIATTR_NUM_BARRIERS
	.align		4
        /*0100*/ 	.byte	0x02, 0x4c
        /*0102*/ 	.byte	0x01
	.zero		1


	//----- nvinfo : EIATTR_ANNOTATIONS
	.align		4
        /*0104*/ 	.byte	0x04, 0x55
        /*0106*/ 	.short	(.L_48 - .L_47)


	//   ....[0]....
.L_47:
        /*0108*/ 	.word	0x00000001
        /*010c*/ 	.byte	0x60, 0x0c, 0x00, 0x00, 0x01, 0x00, 0x00, 0x00, 0xa0, 0x12, 0x00, 0x00, 0x01, 0x00, 0x00, 0x00
        /* <DEDUP_REMOVED lines=1794> */
        /*713c*/ 	.byte	0x80, 0x14, 0x03, 0x00, 0x01, 0x00, 0x00, 0x00, 0xa0, 0x15, 0x03, 0x00


	//----- nvinfo : EIATTR_INT_WARP_WIDE_INSTR_OFFSETS
	.align		4
.L_48:
        /*7148*/ 	.byte	0x04, 0x31
        /*714a*/ 	.short	(.L_50 - .L_49)


	//   ....[0]....
.L_49:
        /*714c*/ 	.word	0x0000d620


	//   ....[1]....
        /*7150*/ 	.word	0x0000d650


	//   ....[2]....
        /*7154*/ 	.word	0x00018e60


	//   ....[3]....
        /*7158*/ 	.word	0x00036f50


	//   ....[4]....
        /*715c*/ 	.word	0x00036fa0


	//----- nvinfo : EIATTR_COOP_GROUP_MASK_REGIDS
	.align		4
.L_50:
        /*7160*/ 	.byte	0x04, 0x29
        /*7162*/ 	.short	(.L_52 - .L_51)


	//   ....[0]....
.L_51:
        /*7164*/ 	.word	0xffffffff


	//   ....[1]....
        /*7168*/ 	.word	0xffffffff


	//   ....[2]....
        /*716c*/ 	.word	0xffffffff


	//   ....[3]....
        /*7170*/ 	.word	0xffffffff


	//----- nvinfo : EIATTR_COOP_GROUP_INSTR_OFFSETS
	.align		4
.L_52:
        /*7174*/ 	.byte	0x04, 0x28
        /*7176*/ 	.short	(.L_54 - .L_53)


	//   ....[0]....
.L_53:
        /*7178*/ 	.word	0x00000070


	//   ....[1]....
        /*717c*/ 	.word	0x00000330


	//   ....[2]....
        /*7180*/ 	.word	0x00036de0


	//   ....[3]....
        /*7184*/ 	.word	0x00037050


	//----- nvinfo : EIATTR_VRC_CTA_INIT_COUNT
	.align		4
.L_54:
        /*7188*/ 	.byte	0x02, 0x4a
        /*718a*/ 	.byte	0x80
	.zero		1


	//----- nvinfo : EIATTR_MBARRIER_INSTR_OFFSETS
	.align		4
        /*718c*/ 	.byte	0x04, 0x39
        /*718e*/ 	.short	(.L_56 - .L_55)


	//   ....[0]....
.L_55:
        /*7190*/ 	.word	0x0000d810
        /*7194*/ 	.word	0x000000ff
        /*7198*/ 	.word	0x00000000
        /*719c*/ 	.short	0x0100
        /*719e*/ 	.byte	0x0d
	.zero		1


	//   ....[1]....
        /*71a0*/ 	.word	0x00018e90
        /*71a4*/ 	.word	0x000000ff
        /*71a8*/ 	.word	0x00014008
        /*71ac*/ 	.short	0x0100
        /*71ae*/ 	.byte	0x0a
	.zero		1


	//   ....[2]....
        /*71b0*/ 	.word	0x00027310
        /*71b4*/ 	.word	0x000000ff
        /*71b8*/ 	.word	0x00000000
        /*71bc*/ 	.short	0x010a
        /*71be*/ 	.byte	0x0d
	.zero		1


	//   ....[3]....
        /*71c0*/ 	.word	0x00031580
        /*71c4*/ 	.word	0x000000ff
        /*71c8*/ 	.word	0x00000000
        /*71cc*/ 	.short	0x010a
        /*71ce*/ 	.byte	0x0d
	.zero		1


	//   ....[4]....
        /*71d0*/ 	.word	0x00031630
        /*71d4*/ 	.word	0x000000ff
        /*71d8*/ 	.word	0x00014000
        /*71dc*/ 	.short	0x0108
        /*71de*/ 	.byte	0x0a
	.zero		1


	//   ....[5]....
        /*71e0*/ 	.word	0x000316e0
        /*71e4*/ 	.word	0x000000ff
        /*71e8*/ 	.word	0x00014008
        /*71ec*/ 	.short	0x0108
        /*71ee*/ 	.byte	0x0a
	.zero		1


	//   ....[6]....
        /*71f0*/ 	.word	0x00037070
        /*71f4*/ 	.word	0x000000ff
        /*71f8*/ 	.word	0x00000000
        /*71fc*/ 	.short	0x010a
        /*71fe*/ 	.byte	0x0d
	.zero		1


	//   ....[7]....
        /*7200*/ 	.word	0x000370a0
        /*7204*/ 	.word	0x000000ff
        /*7208*/ 	.word	0x00000000
        /*720c*/ 	.short	0x010a
        /*720e*/ 	.byte	0x0d
	.zero		1


	//----- nvinfo : EIATTR_NUM_MBARRIERS
	.align		4
.L_56:
        /*7210*/ 	.byte	0x03, 0x38
        /*7212*/ 	.short	0x0002


	//----- nvinfo : EIATTR_EXIT_INSTR_OFFSETS
	.align		4
        /*7214*/ 	.byte	0x04, 0x1c
        /*7216*/ 	.short	(.L_58 - .L_57)


	//   ....[0]....
.L_57:
        /*7218*/ 	.word	0x00037060


	//----- nvinfo : EIATTR_REQNTID
	.align		4
.L_58:
        /*721c*/ 	.byte	0x04, 0x10
        /*721e*/ 	.short	(.L_60 - .L_59)
.L_59:
        /*7220*/ 	.word	0x00000080
        /*7224*/ 	.word	0x00000001
        /*7228*/ 	.word	0x00000001


	//----- nvinfo : EIATTR_CRS_STACK_SIZE
	.align		4
.L_60:
        /*722c*/ 	.byte	0x04, 0x1e
        /*722e*/ 	.short	(.L_62 - .L_61)
.L_61:
        /*7230*/ 	.word	0x00000000


	//----- nvinfo : EIATTR_CBANK_PARAM_SIZE
	.align		4
.L_62:
        /*7234*/ 	.byte	0x03, 0x19
        /*7236*/ 	.short	0x0050


	//----- nvinfo : EIATTR_PARAM_CBANK
	.align		4
        /*7238*/ 	.byte	0x04, 0x0a
        /*723a*/ 	.short	(.L_64 - .L_63)
	.align		4
.L_63:
        /*723c*/ 	.word	index@(.nv.constant0.matmul_kernel)
        /*7240*/ 	.short	0x0380
        /*7242*/ 	.short	0x0050


	//----- nvinfo : EIATTR_SW_WAR
	.align		4
.L_64:
        /*7244*/ 	.byte	0x04, 0x36
        /*7246*/ 	.short	(.L_66 - .L_65)
.L_65:
        /*7248*/ 	.word	0x00000008
.L_66:


//--------------------- .nv.compat                --------------------------
	.section	.nv.compat,"",@"SHT_CUDA_COMPAT_INFO"
	.align	4
        /*0000*/ 	.byte	0x02, 0x02, 0x02, 0x00, 0x02, 0x05, 0x05, 0x00, 0x02, 0x03, 0x00, 0x00, 0x02, 0x06, 0x01, 0x00


//--------------------- .nv.callgraph             --------------------------
	.section	.nv.callgraph,"",@"SHT_CUDA_CALLGRAPH"
	.align	4
	.sectionentsize	8
	.align		4
        /*0000*/ 	.word	0x00000000
	.align		4
        /*0004*/ 	.word	0xffffffff
	.align		4
        /*0008*/ 	.word	0x00000000
	.align		4
        /*000c*/ 	.word	0xfffffffe
	.align		4
        /*0010*/ 	.word	0x00000000
	.align		4
        /*0014*/ 	.word	0xfffffffd
	.align		4
        /*0018*/ 	.word	0x00000000
	.align		4
        /*001c*/ 	.word	0xfffffffc


//--------------------- .text.matmul_kernel       --------------------------
	.section	.text.matmul_kernel,"ax",@progbits
	.align	128
        .global         matmul_kernel
        .type           matmul_kernel,@function
        .size           matmul_kernel,(.L_x_20 - matmul_kernel)
        .other          matmul_kernel,@"STO_CUDA_ENTRY STV_DEFAULT"
matmul_kernel:
.text.matmul_kernel:
[----:B------:R-:W0:Y:S01]  /*0000*/  LDC R1, c[0x0][0x37c] ;  /* 0x0000df00ff017b82 */ /* 0x000e220000000800 */
[----:B------:R-:W1:Y:S01]  /*0010*/  S2R R0, SR_TID.X ;  /* 0x0000000000007919 */ /* 0x000e620000002100 */
[----:B0-----:R-:W-:Y:S01]  /*0020*/  VIADD R1, R1, 0xfffff290 ;  /* 0xfffff29001017836 */ /* 0x001fe20000000000 */
[----:B-1----:R-:W-:-:S13]  /*0030*/  ISETP.GE.U32.AND P0, PT, R0, 0x20, PT ;  /* 0x000000200000780c */ /* 0x002fda0003f06070 */
[----:B------:R-:W-:Y:S02]  /*0040*/  VOTEU.ANY UP0, P0 ;  /* 0x0000000000ff7886 */ /* 0x000fe40000000100 */
[----:B------:R-:W-:Y:S05]  /*0050*/  BRA.U UP0, `(.L_x_0) ;  /* 0x0000000100b87547 */ /* 0x000fea000b800000 */
[----:B------:R-:W0:Y:S01]  /*0060*/  S2UR UR6, SR_CgaCtaId ;  /* 0x00000000000679c3 */ /* 0x000e220000008800 */
[----:B------:R-:W-:Y:S01]  /*0070*/  NOP ;  /* 0x0000000000007918 */ /* 0x000fe20000000000 */
[----:B------:R-:W-:Y:S02]  /*0080*/  UMOV UR4, 0x40 ;  /* 0x0000004000047882 */ /* 0x000fe40000000000 */
[----:B0-----:R-:W-:-:S09]  /*0090*/  ULEA UR4, UR6, UR4, 0x18 ;  /* 0x0000000406047291 */ /* 0x001fd2000f8ec0ff */
[----:B------:R-:W0:Y:S01]  /*00a0*/  LDS.U8 R0, [UR4] ;  /* 0x00000004ff007984 */ /* 0x000e220008000000 */
[----:B------:R-:W-:Y:S02]  /*00b0*/  UMOV UR4, 0x400 ;  /* 0x0000040000047882 */ /* 0x000fe40000000000 */
[----:B------:R-:W-:Y:S01]  /*00c0*/  ULEA UR4, UR6, UR4, 0x18 ;  /* 0x0000000406047291 */ /* 0x000fe2000f8ec0ff */
[----:B0-----:R-:W-:-:S13]  /*00d0*/  ISETP.NE.AND P0, PT, R0, RZ, PT ;  /* 0x000000ff0000720c */ /* 0x001fda0003f05270 */
[----:B------:R-:W-:Y:S05]  /*00e0*/  @P0 BRA `(.L_x_1) ;  /* 0x00000000007c0947 */ /* 0x000fea0003800000 */
[----:B------:R-:W-:-:S13]  /*00f0*/  ELECT P0, URZ, PT ;  /* 0x0000000000ff782f */ /* 0x000fda0003800000 */
[----:B------:R-:W-:Y:S05]  /*0100*/  @!P0 BRA `(.L_x_2) ;  /* 0x0000000000848947 */ /* 0x000fea0003800000 */
[----:B------:R-:W-:Y:S01]  /*0110*/  UMOV UR5, 0x8 ;  /* 0x0000000800057882 */ /* 0x000fe20000000000 */
[----:B------:R-:W-:Y:S02]  /*0120*/  IMAD.MOV.U32 R4, RZ, RZ, 0x1 ;  /* 0x00000001ff047424 */ /* 0x000fe400078e00ff */
[----:B------:R-:W-:Y:S02]  /*0130*/  IMAD.MOV.U32 R5, RZ, RZ, 0xff ;  /* 0x000000ffff057424 */ /* 0x000fe400078e00ff */
[----:B------:R-:W-:Y:S04]  /*0140*/  DEPBAR.LE SB0, 0x36 ;  /* 0x00008d800000791a */ /* 0x000fe80000000000 */
[----:B------:R-:W0:Y:S02]  /*0150*/  UTCATOMSWS.FIND_AND_SET.ALIGN UP1, UR5, UR5 ;  /* 0x00000005000575e3 */ /* 0x000e240008020800 */
[----:B0-----:R-:W-:-:S04]  /*0160*/  PLOP3.LUT P0, PT, PT, PT, UP1, 0x80, 0x8 ;  /* 0x000000000008781c */ /* 0x001fc80003f0f018 */
[----:B------:R-:W-:-:S04]  /*0170*/  SEL R0, RZ, 0xffffffff, !P0 ;  /* 0xffffffffff007807 */ /* 0x000fc80004000000 */
[----:B------:R-:W-:Y:S01]  /*0180*/  ISETP.NE.AND P0, PT, R0, RZ, PT ;  /* 0x000000ff0000720c */ /* 0x000fe20003f05270 */
[----:B------:R-:W-:-:S12]  /*0190*/  IMAD.U32 R0, RZ, RZ, UR5 ;  /* 0x00000005ff007e24 */ /* 0x000fd8000f8e00ff */
[----:B------:R-:W-:Y:S05]  /*01a0*/  @P0 BRA `(.L_x_3) ;  /* 0x0000000000240947 */ /* 0x000fea0003800000 */
.L_x_4:
[----:B------:R-:W-:Y:S05]  /*01b0*/  NANOSLEEP 0x64 ;  /* 0x000000640000795d */ /* 0x000fea0003800000 */
[----:B------:R-:W-:-:S05]  /*01c0*/  UMOV UR5, 0x8 ;  /* 0x0000000800057882 */ /* 0x000fca0000000000 */
[----:B------:R-:W-:Y:S04]  /*01d0*/  DEPBAR.LE SB0, 0x36 ;  /* 0x00008d800000791a */ /* 0x000fe80000000000 */
[----:B------:R-:W0:Y:S02]  /*01e0*/  UTCATOMSWS.FIND_AND_SET.ALIGN UP1, UR5, UR5 ;  /* 0x00000005000575e3 */ /* 0x000e240008020800 */
[----:B0-----:R-:W-:-:S04]  /*01f0*/  PLOP3.LUT P0, PT, PT, PT, UP1, 0x80, 0x8 ;  /* 0x000000000008781c */ /* 0x001fc80003f0f018 */
[----:B------:R-:W-:-:S04]  /*0200*/  SEL R0, RZ, 0xffffffff, !P0 ;  /* 0xffffffffff007807 */ /* 0x000fc80004000000 */
[----:B------:R-:W-:Y:S01]  /*0210*/  ISETP.NE.AND P0, PT, R0, RZ, PT ;  /* 0x000000ff0000720c */ /* 0x000fe20003f05270 */
[----:B------:R-:W-:-:S12]  /*0220*/  IMAD.U32 R0, RZ, RZ, UR5 ;  /* 0x00000005ff007e24 */ /* 0x000fd8000f8e00ff */
[----:B------:R-:W-:Y:S05]  /*0230*/  @!P0 BRA `(.L_x_4) ;  /* 0xfffffffc00dc8947 */ /* 0x000fea000383ffff */
.L_x_3:
[C---:B------:R-:W-:Y:S01]  /*0240*/  VIADD R3, R0.reuse, 0x10 ;  /* 0x0000001000037836 */ /* 0x040fe20000000000 */
[----:B------:R-:W-:Y:S01]  /*0250*/  UMOV UR5, 0x50 ;  /* 0x0000005000057882 */ /* 0x000fe20000000000 */
[----:B------:R-:W-:Y:S01]  /*0260*/  SHF.L.U32 R2, R5, R0, RZ ;  /* 0x0000000005027219 */ /* 0x000fe200000006ff */
[----:B------:R-:W-:Y:S01]  /*0270*/  ULEA UR5, UR6, UR5, 0x18 ;  /* 0x0000000506057291 */ /* 0x000fe2000f8ec0ff */
[----:B------:R-:W-:Y:S01]  /*0280*/  IMAD.SHL.U32 R0, R0, 0x20, RZ ;  /* 0x0000002000007824 */ /* 0x000fe200078e00ff */
[----:B------:R-:W-:-:S04]  /*0290*/  SHF.L.U32 R3, R4, R3, RZ ;  /* 0x0000000304037219 */ /* 0x000fc800000006ff */
[----:B------:R-:W-:-:S05]  /*02a0*/  LOP3.LUT R2, R3, R2, RZ, 0xfc, !PT ;  /* 0x0000000203027212 */ /* 0x000fca00078efcff */
[----:B------:R0:W-:Y:S04]  /*02b0*/  ATOMS.OR RZ, [UR5], R2 ;  /* 0x00000002ffff798c */ /* 0x0001e8000b000005 */
[----:B------:R0:W-:Y:S01]  /*02c0*/  STS [UR4], R0 ;  /* 0x00000000ff007988 */ /* 0x0001e20008000804 */
[----:B------:R-:W-:Y:S05]  /*02d0*/  BRA `(.L_x_2) ;  /* 0x0000000000107947 */ /* 0x000fea0003800000 */
.L_x_1:
[----:B------:R-:W-:Y:S01]  /*02e0*/  IMAD.MOV.U32 R0, RZ, RZ, -0x1 ;  /* 0xffffffffff007424 */ /* 0x000fe200078e00ff */
[----:B------:R-:W-:-:S04]  /*02f0*/  MOV R2, 0x320 ;  /* 0x0000032000027802 */ /* 0x000fc80000000f00 */
[----:B------:R0:W-:Y:S03]  /*0300*/  STS [UR4], R0 ;  /* 0x00000000ff007988 */ /* 0x0001e60008000804 */
[----:B0-----:R-:W-:Y:S05]  /*0310*/  CALL.REL.NOINC `($__internal_1_$__cuda_sm10x_tcgen05_guardrail_trap_phase_invalid_during_alloc) ;  /* 0x0000036c00787944 */ /* 0x001fea0003c00000 */
.L_x_2:
[----:B------:R-:W-:Y:S05]  /*0320*/  WARPSYNC.ALL ;  /* 0x0000000000007948 */ /* 0x000fea0003800000 */
[----:B------:R-:W-:Y:S01]  /*0330*/  NOP ;  /* 0x0000000000007918 */ /* 0x000fe20000000000 */
.L_x_0:
[----:B------:R-:W1:Y:S01]  /*0340*/  LDC.64 R14, c[0x0][0x398] ;  /* 0x0000e600ff0e7b82 */ /* 0x000e620000000a00 */
[----:B------:R-:W2:Y:S01]  /*0350*/  S2R R5, SR_CTAID.X ;  /* 0x0000000000057919 */ /* 0x000ea20000002500 */
[----:B------:R-:W-:Y:S01]  /*0360*/  UMOV UR10, 0x400 ;  /* 0x00000400000a7882 */ /* 0x000fe20000000000 */
[----:B------:R-:W3:Y:S01]  /*0370*/  LDCU.64 UR8, c[0x0][0x3a8] ;  /* 0x00007500ff0877ac */ /* 0x000ee20008000a00 */
[----:B------:R-:W4:Y:S01]  /*0380*/  S2R R30, SR_TID.X ;  /* 0x00000000001e7919 */ /* 0x000f220000002100 */
[----:B------:R-:W5:Y:S03]  /*0390*/  LDCU UR23, c[0x0][0x3a4] ;  /* 0x00007480ff1777ac */ /* 0x000f660008000800 */
[----:B------:R-:W0:Y:S01]  /*03a0*/  S2UR UR5, SR_CgaCtaId ;  /* 0x00000000000579c3 */ /* 0x000e220000008800 */
[----:B------:R-:W0:Y:S01]  /*03b0*/  LDCU.128 UR16, c[0x0][0x380] ;  /* 0x00007000ff1077ac */ /* 0x000e220008000c00 */
[----:B------:R-:W0:Y:S01]  /*03c0*/  LDCU.64 UR24, c[0x0][0x358] ;  /* 0x00006b00ff1877ac */ /* 0x000e220008000a00 */
[----:B---3--:R-:W-:-:S02]  /*03d0*/  IMAD.U32 R143, RZ, RZ, UR8 ;  /* 0x00000008ff8f7e24 */ /* 0x008fc4000f8e00ff */
[----:B------:R-:W-:Y:S01]  /*03e0*/  IMAD.U32 R145, RZ, RZ, UR8 ;  /* 0x00000008ff917e24 */ /* 0x000fe2000f8e00ff */
[----:B-1----:R-:W-:Y:S01]  /*03f0*/  IABS R11, R14 ;  /* 0x0000000e000b7213 */ /* 0x002fe20000000000 */
[----:B0-----:R-:W-:Y:S02]  /*0400*/  VIADD R0, R15, 0xff ;  /* 0x000000ff0f007836 */ /* 0x001fe40000000000 */
[----:B------:R-:W-:Y:S02]  /*0410*/  IMAD.U32 R147, RZ, RZ, UR8 ;  /* 0x00000008ff937e24 */ /* 0x000fe4000f8e00ff */
[----:B------:R-:W-:Y:S01]  /*0420*/  IMAD.U32 R149, RZ, RZ, UR8 ;  /* 0x00000008ff957e24 */ /* 0x000fe2000f8e00ff */
[----:B------:R-:W-:Y:S01]  /*0430*/  SHF.R.S32.HI R3, RZ, 0x1f, R0 ;  /* 0x0000001fff037819 */ /* 0x000fe20000011400 */
[----:B------:R-:W-:Y:S01]  /*0440*/  IMAD.U32 R151, RZ, RZ, UR8 ;  /* 0x00000008ff977e24 */ /* 0x000fe2000f8e00ff */
[----:B------:R-:W-:Y:S01]  /*0450*/  ULEA UR10, UR5, UR10, 0x18 ;  /* 0x0000000a050a7291 */ /* 0x000fe2000f8ec0ff */
[----:B--2---:R-:W-:Y:S01]  /*0460*/  IABS R8, R5 ;  /* 0x0000000500087213 */ /* 0x004fe20000000000 */
[----:B------:R-:W-:Y:S01]  /*0470*/  IMAD.U32 R153, RZ, RZ, UR8 ;  /* 0x00000008ff997e24 */ /* 0x000fe2000f8e00ff */
[----:B------:R-:W-:Y:S01]  /*0480*/  LEA.HI R3, R3, R0, RZ, 0x8 ;  /* 0x0000000003037211 */ /* 0x000fe200078f40ff */
[----:B------:R-:W-:-:S02]  /*0490*/  IMAD.U32 R155, RZ, RZ, UR8 ;  /* 0x00000008ff9b7e24 */ /* 0x000fc4000f8e00ff */
[----:B------:R-:W-:Y:S01]  /*04a0*/  IMAD.U32 R157, RZ, RZ, UR8 ;  /* 0x00000008ff9d7e24 */ /* 0x000fe2000f8e00ff */
[----:B------:R-:W-:Y:S01]  /*04b0*/  SHF.R.S32.HI R3, RZ, 0x8, R3 ;  /* 0x00000008ff037819 */ /* 0x000fe20000011403 */
[----:B------:R-:W-:Y:S02]  /*04c0*/  IMAD.U32 R159, RZ, RZ, UR8 ;  /* 0x00000008ff9f7e24 */ /* 0x000fe4000f8e00ff */
[----:B------:R-:W-:Y:S02]  /*04d0*/  IMAD.U32 R161, RZ, RZ, UR8 ;  /* 0x00000008ffa17e24 */ /* 0x000fe4000f8e00ff */
[----:B------:R-:W-:Y:S02]  /*04e0*/  IMAD.SHL.U32 R4, R3, 0x4, RZ ;  /* 0x0000000403047824 */ /* 0x000fe400078e00ff */
[----:B------:R-:W-:Y:S02]  /*04f0*/  IMAD.U32 R163, RZ, RZ, UR8 ;  /* 0x00000008ffa37e24 */ /* 0x000fe4000f8e00ff */
[----:B------:R-:W-:Y:S01]  /*0500*/  IMAD.U32 R165, RZ, RZ, UR8 ;  /* 0x00000008ffa57e24 */ /* 0x000fe2000f8e00ff */
[-C--:B------:R-:W-:Y:S01]  /*0510*/  IABS R7, R4.reuse ;  /* 0x0000000400077213 */ /* 0x080fe20000000000 */
[----:B------:R-:W-:Y:S01]  /*0520*/  IMAD.U32 R134, RZ, RZ, UR8 ;  /* 0x00000008ff867e24 */ /* 0x000fe2000f8e00ff */
[----:B------:R-:W-:Y:S01]  /*0530*/  IABS R10, R4 ;  /* 0x00000004000a7213 */ /* 0x000fe20000000000 */
[----:B------:R-:W-:Y:S01]  /*0540*/  IMAD.U32 R130, RZ, RZ, UR8 ;  /* 0x00000008ff827e24 */ /* 0x000fe2000f8e00ff */
[----:B------:R-:W0:Y:S01]  /*0550*/  I2F.RP R0, R7 ;  /* 0x0000000700007306 */ /* 0x000e220000209400 */
[----:B------:R-:W-:-:S02]  /*0560*/  IMAD.U32 R128, RZ, RZ, UR8 ;  /* 0x00000008ff807e24 */ /* 0x000fc4000f8e00ff */
[----:B------:R-:W-:Y:S02]  /*0570*/  IMAD.U32 R126, RZ, RZ, UR8 ;  /* 0x00000008ff7e7e24 */ /* 0x000fe4000f8e00ff */
[----:B------:R-:W-:Y:S02]  /*0580*/  IMAD.U32 R124, RZ, RZ, UR8 ;  /* 0x00000008ff7c7e24 */ /* 0x000fe4000f8e00ff */
[----:B------:R-:W-:Y:S02]  /*0590*/  IMAD.U32 R122, RZ, RZ, UR8 ;  /* 0x00000008ff7a7e24 */ /* 0x000fe4000f8e00ff */
[----:B------:R-:W-:Y:S02]  /*05a0*/  IMAD.U32 R120, RZ, RZ, UR8 ;  /* 0x00000008ff787e24 */ /* 0x000fe4000f8e00ff */
[----:B------:R-:W-:Y:S02]  /*05b0*/  IMAD.U32 R118, RZ, RZ, UR8 ;  /* 0x00000008ff767e24 */ /* 0x000fe4000f8e00ff */
[----:B------:R-:W-:Y:S01]  /*05c0*/  IMAD.U32 R114, RZ, RZ, UR8 ;  /* 0x00000008ff727e24 */ /* 0x000fe2000f8e00ff */
[----:B0-----:R-:W0:Y:S01]  /*05d0*/  MUFU.RCP R0, R0 ;  /* 0x0000000000007308 */ /* 0x001e220000001000 */
[----:B------:R-:W-:-:S02]  /*05e0*/  IMAD.U32 R112, RZ, RZ, UR8 ;  /* 0x00000008ff707e24 */ /* 0x000fc4000f8e00ff */
[----:B------:R-:W-:Y:S02]  /*05f0*/  IMAD.U32 R110, RZ, RZ, UR8 ;  /* 0x00000008ff6e7e24 */ /* 0x000fe4000f8e00ff */
[----:B------:R-:W-:Y:S02]  /*0600*/  IMAD.U32 R108, RZ, RZ, UR8 ;  /* 0x00000008ff6c7e24 */ /* 0x000fe4000f8e00ff */
[----:B------:R-:W-:Y:S02]  /*0610*/  IMAD.U32 R106, RZ, RZ, UR8 ;  /* 0x00000008ff6a7e24 */ /* 0x000fe4000f8e00ff */
[----:B------:R-:W-:Y:S02]  /*0620*/  IMAD.U32 R104, RZ, RZ, UR8 ;  /* 0x00000008ff687e24 */ /* 0x000fe4000f8e00ff */
[----:B------:R-:W-:Y:S02]  /*0630*/  IMAD.U32 R102, RZ, RZ, UR8 ;  /* 0x00000008ff667e24 */ /* 0x000fe4000f8e00ff */
[----:B------:R-:W-:-:S02]  /*0640*/  IMAD.U32 R98, RZ, RZ, UR8 ;  /* 0x00000008ff627e24 */ /* 0x000fc4000f8e00ff */
[----:B------:R-:W-:Y:S02]  /*0650*/  IMAD.U32 R96, RZ, RZ, UR8 ;  /* 0x00000008ff607e24 */ /* 0x000fe4000f8e00ff */
[----:B0-----:R-:W-:Y:S02]  /*0660*/  VIADD R2, R0, 0xffffffe ;  /* 0x0ffffffe00027836 */ /* 0x001fe40000000000 */
[----:B------:R-:W-:Y:S02]  /*0670*/  IMAD.MOV R0, RZ, RZ, -R10 ;  /* 0x000000ffff007224 */ /* 0x000fe400078e0a0a */
[----:B------:R0:W1:Y:S01]  /*0680*/  F2I.FTZ.U32.TRUNC.NTZ R3, R2 ;  /* 0x0000000200037305 */ /* 0x000062000021f000 */
[----:B------:R-:W-:Y:S02]  /*0690*/  IMAD.U32 R94, RZ, RZ, UR8 ;  /* 0x00000008ff5e7e24 */ /* 0x000fe4000f8e00ff */
[----:B------:R-:W-:Y:S02]  /*06a0*/  IMAD.U32 R92, RZ, RZ, UR8 ;  /* 0x00000008ff5c7e24 */ /* 0x000fe4000f8e00ff */
[----:B------:R-:W-:-:S02]  /*06b0*/  IMAD.U32 R90, RZ, RZ, UR8 ;  /* 0x00000008ff5a7e24 */ /* 0x000fc4000f8e00ff */
[----:B------:R-:W-:Y:S02]  /*06c0*/  IMAD.U32 R88, RZ, RZ, UR8 ;  /* 0x00000008ff587e24 */ /* 0x000fe4000f8e00ff */
[----:B0-----:R-:W-:Y:S02]  /*06d0*/  IMAD.MOV.U32 R2, RZ, RZ, RZ ;  /* 0x000000ffff027224 */ /* 0x001fe400078e00ff */
[----:B------:R-:W-:Y:S02]  /*06e0*/  IMAD.U32 R86, RZ, RZ, UR8 ;  /* 0x00000008ff567e24 */ /* 0x000fe4000f8e00ff */
[----:B------:R-:W-:Y:S02]  /*06f0*/  IMAD.U32 R82, RZ, RZ, UR8 ;  /* 0x00000008ff527e24 */ /* 0x000fe4000f8e00ff */
[----:B-1----:R-:W-:Y:S02]  /*0700*/  IMAD.MOV R6, RZ, RZ, -R3 ;  /* 0x000000ffff067224 */ /* 0x002fe400078e0a03 */
[----:B------:R-:W-:-:S02]  /*0710*/  IMAD.U32 R80, RZ, RZ, UR8 ;  /* 0x00000008ff507e24 */ /* 0x000fc4000f8e00ff */
[----:B------:R-:W-:Y:S02]  /*0720*/  IMAD R9, R6, R7, RZ ;  /* 0x0000000706097224 */ /* 0x000fe400078e02ff */
[----:B------:R-:W-:Y:S02]  /*0730*/  IMAD.MOV.U32 R6, RZ, RZ, R8 ;  /* 0x000000ffff067224 */ /* 0x000fe400078e0008 */
[----:B------:R-:W-:-:S04]  /*0740*/  IMAD.HI.U32 R3, R3, R9, R2 ;  /* 0x0000000903037227 */ /* 0x000fc800078e0002 */
[----:B------:R-:W-:Y:S02]  /*0750*/  IMAD.U32 R78, RZ, RZ, UR8 ;  /* 0x00000008ff4e7e24 */ /* 0x000fe4000f8e00ff */
[----:B------:R-:W-:-:S04]  /*0760*/  IMAD.HI.U32 R3, R3, R6, RZ ;  /* 0x0000000603037227 */ /* 0x000fc800078e00ff */
[----:B------:R-:W-:Y:S02]  /*0770*/  IMAD R0, R3, R0, R6 ;  /* 0x0000000003007224 */ /* 0x000fe400078e0206 */
[----:B------:R-:W-:Y:S02]  /*0780*/  IMAD.U32 R76, RZ, RZ, UR8 ;  /* 0x00000008ff4c7e24 */ /* 0x000fe4000f8e00ff */
[----:B------:R-:W-:Y:S01]  /*0790*/  IMAD.U32 R74, RZ, RZ, UR8 ;  /* 0x00000008ff4a7e24 */ /* 0x000fe2000f8e00ff */
[----:B------:R-:W-:Y:S01]  /*07a0*/  ISETP.GT.U32.AND P1, PT, R7, R0, PT ;  /* 0x000000000700720c */ /* 0x000fe20003f24070 */
[----:B------:R-:W-:Y:S02]  /*07b0*/  IMAD.U32 R72, RZ, RZ, UR8 ;  /* 0x00000008ff487e24 */ /* 0x000fe4000f8e00ff */
[----:B------:R-:W-:Y:S02]  /*07c0*/  IMAD.U32 R70, RZ, RZ, UR8 ;  /* 0x00000008ff467e24 */ /* 0x000fe4000f8e00ff */
[----:B------:R-:W-:-:S02]  /*07d0*/  IMAD.U32 R47, RZ, RZ, UR8 ;  /* 0x00000008ff2f7e24 */ /* 0x000fc4000f8e00ff */
[----:B------:R-:W-:Y:S02]  /*07e0*/  IMAD.U32 R65, RZ, RZ, UR8 ;  /* 0x00000008ff417e24 */ /* 0x000fe4000f8e00ff */
[----:B------:R-:W-:Y:S02]  /*07f0*/  IMAD.U32 R45, RZ, RZ, UR8 ;  /* 0x00000008ff2d7e24 */ /* 0x000fe4000f8e00ff */
[----:B------:R-:W-:Y:S02]  /*0800*/  IMAD.U32 R61, RZ, RZ, UR8 ;  /* 0x00000008ff3d7e24 */ /* 0x000fe4000f8e00ff */
[----:B------:R-:W-:Y:S02]  /*0810*/  @!P1 IMAD.IADD R0, R0, 0x1, -R7 ;  /* 0x0000000100009824 */ /* 0x000fe400078e0a07 */
[----:B------:R-:W-:Y:S01]  /*0820*/  @!P1 VIADD R3, R3, 0x1 ;  /* 0x0000000103039836 */ /* 0x000fe20000000000 */
[----:B------:R-:W-:Y:S01]  /*0830*/  BAR.SYNC.DEFER_BLOCKING 0x0 ;  /* 0x0000000000007b1d */ /* 0x000fe20000010000 */
[----:B------:R-:W-:Y:S01]  /*0840*/  ISETP.NE.AND P1, PT, R4, RZ, PT ;  /* 0x000000ff0400720c */ /* 0x000fe20003f25270 */
[----:B------:R-:W-:Y:S01]  /*0850*/  IMAD.U32 R59, RZ, RZ, UR8 ;  /* 0x00000008ff3b7e24 */ /* 0x000fe2000f8e00ff */
[----:B------:R-:W-:Y:S01]  /*0860*/  ISETP.GE.U32.AND P0, PT, R0, R7, PT ;  /* 0x000000070000720c */ /* 0x000fe20003f06070 */
[----:B------:R-:W-:Y:S01]  /*0870*/  IMAD.U32 R57, RZ, RZ, UR8 ;  /* 0x00000008ff397e24 */ /* 0x000fe2000f8e00ff */
[----:B------:R-:W-:Y:S01]  /*0880*/  LOP3.LUT R0, R5, R4, RZ, 0x3c, !PT ;  /* 0x0000000405007212 */ /* 0x000fe200078e3cff */
[----:B------:R-:W-:-:S02]  /*0890*/  IMAD.U32 R43, RZ, RZ, UR8 ;  /* 0x00000008ff2b7e24 */ /* 0x000fc4000f8e00ff */
[----:B------:R-:W-:Y:S01]  /*08a0*/  IMAD.U32 R49, RZ, RZ, UR8 ;  /* 0x00000008ff317e24 */ /* 0x000fe2000f8e00ff */
[----:B------:R-:W-:Y:S01]  /*08b0*/  ISETP.GE.AND P2, PT, R0, RZ, PT ;  /* 0x000000ff0000720c */ /* 0x000fe20003f46270 */
[----:B------:R-:W-:-:S06]  /*08c0*/  VIADD R0, R14, 0x3f ;  /* 0x0000003f0e007836 */ /* 0x000fcc0000000000 */
[----:B------:R-:W-:-:S04]  /*08d0*/  @P0 VIADD R3, R3, 0x1 ;  /* 0x0000000103030836 */ /* 0x000fc80000000000 */
[----:B------:R-:W-:Y:S01]  /*08e0*/  IMAD.MOV.U32 R2, RZ, RZ, R3 ;  /* 0x000000ffff027224 */ /* 0x000fe200078e0003 */
[----:B------:R-:W-:-:S03]  /*08f0*/  SHF.R.S32.HI R3, RZ, 0x1f, R0 ;  /* 0x0000001fff037819 */ /* 0x000fc60000011400 */
[----:B------:R-:W-:Y:S01]  /*0900*/  @!P2 IMAD.MOV R2, RZ, RZ, -R2 ;  /* 0x000000ffff02a224 */ /* 0x000fe200078e0a02 */
[----:B------:R-:W-:Y:S02]  /*0910*/  @!P1 LOP3.LUT R2, RZ, R4, RZ, 0x33, !PT ;  /* 0x00000004ff029212 */ /* 0x000fe400078e33ff */
[----:B------:R-:W-:-:S03]  /*0920*/  LEA.HI R3, R3, R0, RZ, 0x6 ;  /* 0x0000000003037211 */ /* 0x000fc600078f30ff */
[----:B------:R-:W-:Y:S02]  /*0930*/  IMAD.SHL.U32 R6, R2, 0x4, RZ ;  /* 0x0000000402067824 */ /* 0x000fe400078e00ff */
[----:B------:R-:W-:-:S03]  /*0940*/  IMAD.MOV R2, RZ, RZ, -R2 ;  /* 0x000000ffff027224 */ /* 0x000fc600078e0a02 */
[----:B------:R-:W-:Y:S01]  /*0950*/  LEA.HI.SX32 R3, R3, -R6, 0x1a ;  /* 0x8000000603037211 */ /* 0x000fe200078fd2ff */
[----:B------:R-:W-:-:S03]  /*0960*/  IMAD R10, R4, R2, R5 ;  /* 0x00000002040a7224 */ /* 0x000fc600078e0205 */
[----:B------:R-:W-:Y:S02]  /*0970*/  VIMNMX R13, PT, PT, R3, 0x4, PT ;  /* 0x00000004030d7848 */ /* 0x000fe40003fe0100 */
[----:B------:R-:W-:Y:S02]  /*0980*/  IABS R9, R10 ;  /* 0x0000000a00097213 */ /* 0x000fe40000000000 */
[-C--:B------:R-:W-:Y:S02]  /*0990*/  IABS R7, R13.reuse ;  /* 0x0000000d00077213 */ /* 0x080fe40000000000 */
[----:B------:R-:W-:Y:S02]  /*09a0*/  IABS R4, R13 ;  /* 0x0000000d00047213 */ /* 0x000fe40000000000 */
[----:B------:R-:W0:Y:S08]  /*09b0*/  I2F.RP R0, R7 ;  /* 0x0000000700007306 */ /* 0x000e300000209400 */
[----:B0-----:R-:W0:Y:S02]  /*09c0*/  MUFU.RCP R0, R0 ;  /* 0x0000000000007308 */ /* 0x001e240000001000 */
[----:B0-----:R-:W-:-:S02]  /*09d0*/  VIADD R3, R0, 0xffffffe ;  /* 0x0ffffffe00037836 */ /* 0x001fc40000000000 */
[----:B------:R-:W-:-:S04]  /*09e0*/  IMAD.MOV R0, RZ, RZ, -R4 ;  /* 0x000000ffff007224 */ /* 0x000fc800078e0a04 */
[----:B------:R-:W0:Y:S02]  /*09f0*/  F2I.FTZ.U32.TRUNC.NTZ R3, R3 ;  /* 0x0000000300037305 */ /* 0x000e24000021f000 */
[----:B0-----:R-:W-:-:S04]  /*0a00*/  IMAD.MOV R8, RZ, RZ, -R3 ;  /* 0x000000ffff087224 */ /* 0x001fc800078e0a03 */
[----:B------:R-:W-:Y:S01]  /*0a10*/  IMAD.MOV.U32 R2, RZ, RZ, R8 ;  /* 0x000000ffff027224 */ /* 0x000fe200078e0008 */
[----:B------:R-:W-:-:S03]  /*0a20*/  IABS R8, R15 ;  /* 0x0000000f00087213 */ /* 0x000fc60000000000 */
[----:B------:R-:W-:Y:S01]  /*0a30*/  IMAD R5, R2, R7, RZ ;  /* 0x0000000702057224 */ /* 0x000fe200078e02ff */
[----:B------:R-:W0:Y:S01]  /*0a40*/  I2F.RP R4, R8 ;  /* 0x0000000800047306 */ /* 0x000e220000209400 */
[----:B------:R-:W-:-:S04]  /*0a50*/  IMAD.MOV.U32 R2, RZ, RZ, RZ ;  /* 0x000000ffff027224 */ /* 0x000fc800078e00ff */
[----:B------:R-:W-:-:S03]  /*0a60*/  IMAD.HI.U32 R2, R3, R5, R2 ;  /* 0x0000000503027227 */ /* 0x000fc600078e0002 */
[----:B------:R-:W1:Y:S03]  /*0a70*/  I2F.RP R3, R11 ;  /* 0x0000000b00037306 */ /* 0x000e660000209400 */
[----:B------:R-:W-:-:S04]  /*0a80*/  IMAD.HI.U32 R2, R2, R9, RZ ;  /* 0x0000000902027227 */ /* 0x000fc800078e00ff */
[----:B------:R-:W-:Y:S01]  /*0a90*/  IMAD R0, R2, R0, R9 ;  /* 0x0000000002007224 */ /* 0x000fe200078e0209 */
[----:B0-----:R-:W0:Y:S04]  /*0aa0*/  MUFU.RCP R4, R4 ;  /* 0x0000000400047308 */ /* 0x001e280000001000 */
[----:B------:R-:W-:-:S04]  /*0ab0*/  ISETP.GT.U32.AND P1, PT, R7, R0, PT ;  /* 0x000000000700720c */ /* 0x000fc80003f24070 */
[----:B-1----:R-:W1:Y:S09]  /*0ac0*/  MUFU.RCP R3, R3 ;  /* 0x0000000300037308 */ /* 0x002e720000001000 */
[----:B------:R-:W-:Y:S02]  /*0ad0*/  @!P1 IMAD.IADD R0, R0, 0x1, -R7 ;  /* 0x0000000100009824 */ /* 0x000fe400078e0a07 */
[----:B------:R-:W-:Y:S01]  /*0ae0*/  @!P1 VIADD R2, R2, 0x1 ;  /* 0x0000000102029836 */ /* 0x000fe20000000000 */
[----:B------:R-:W-:Y:S01]  /*0af0*/  ISETP.NE.AND P1, PT, R13, RZ, PT ;  /* 0x000000ff0d00720c */ /* 0x000fe20003f25270 */
[----:B0-----:R-:W-:Y:S01]  /*0b00*/  VIADD R5, R4, 0xffffffe ;  /* 0x0ffffffe04057836 */ /* 0x001fe20000000000 */
[----:B------:R-:W-:-:S02]  /*0b10*/  ISETP.GE.U32.AND P0, PT, R0, R7, PT ;  /* 0x000000070000720c */ /* 0x000fc40003f06070 */
[----:B------:R-:W-:Y:S02]  /*0b20*/  LOP3.LUT R0, R10, R13, RZ, 0x3c, !PT ;  /* 0x0000000d0a007212 */ /* 0x000fe400078e3cff */
[----:B----4-:R-:W-:Y:S01]  /*0b30*/  LOP3.LUT R7, R30, 0x3f, RZ, 0xc0, !PT ;  /* 0x0000003f1e077812 */ /* 0x010fe200078ec0ff */
[----:B------:R-:W0:Y:S01]  /*0b40*/  F2I.FTZ.U32.TRUNC.NTZ R5, R5 ;  /* 0x0000000500057305 */ /* 0x000e22000021f000 */
[----:B------:R-:W-:-:S07]  /*0b50*/  ISETP.GE.AND P2, PT, R0, RZ, PT ;  /* 0x000000ff0000720c */ /* 0x000fce0003f46270 */
[----:B------:R-:W-:-:S04]  /*0b60*/  @P0 VIADD R2, R2, 0x1 ;  /* 0x0000000102020836 */ /* 0x000fc80000000000 */
[----:B------:R-:W-:Y:S02]  /*0b70*/  IMAD.MOV.U32 R9, RZ, RZ, R2 ;  /* 0x000000ffff097224 */ /* 0x000fe400078e0002 */
[----:B-1----:R-:W-:Y:S02]  /*0b80*/  VIADD R2, R3, 0xffffffe ;  /* 0x0ffffffe03027836 */ /* 0x002fe40000000000 */
[----:B------:R-:W-:Y:S01]  /*0b90*/  @!P2 IMAD.MOV R9, RZ, RZ, -R9 ;  /* 0x000000ffff09a224 */ /* 0x000fe200078e0a09 */
[----:B------:R-:W-:Y:S01]  /*0ba0*/  @!P1 LOP3.LUT R9, RZ, R13, RZ, 0x33, !PT ;  /* 0x0000000dff099212 */ /* 0x000fe200078e33ff */
[----:B------:R-:W1:Y:S01]  /*0bb0*/  F2I.FTZ.U32.TRUNC.NTZ R3, R2 ;  /* 0x0000000200037305 */ /* 0x000e62000021f000 */
[----:B0-----:R-:W-:-:S03]  /*0bc0*/  IMAD.MOV R4, RZ, RZ, -R5 ;  /* 0x000000ffff047224 */ /* 0x001fc600078e0a05 */
[----:B------:R-:W-:-:S04]  /*0bd0*/  IMAD.MOV R0, RZ, RZ, -R9 ;  /* 0x000000ffff007224 */ /* 0x000fc800078e0a09 */
[----:B------:R-:W-:-:S04]  /*0be0*/  IMAD R0, R13, R0, R10 ;  /* 0x000000000d007224 */ /* 0x000fc800078e020a */
[----:B------:R-:W-:Y:S02]  /*0bf0*/  IMAD.IADD R0, R6, 0x1, R0 ;  /* 0x0000000106007824 */ /* 0x000fe400078e0200 */
[----:B------:R-:W0:Y:S01]  /*0c00*/  LDS R6, [UR10] ;  /* 0x0000000aff067984 */ /* 0x000e220008000800 */
[----:B-1----:R-:W-:Y:S02]  /*0c10*/  IMAD.MOV R2, RZ, RZ, -R3 ;  /* 0x000000ffff027224 */ /* 0x002fe400078e0a03 */
[----:B------:R-:W-:Y:S02]  /*0c20*/  IMAD R16, R0, 0x40, R7 ;  /* 0x0000004000107824 */ /* 0x000fe400078e0207 */
[----:B------:R-:W-:Y:S02]  /*0c30*/  IMAD R7, R2, R11, RZ ;  /* 0x0000000b02077224 */ /* 0x000fe400078e02ff */
[----:B------:R-:W-:Y:S01]  /*0c40*/  IMAD.MOV.U32 R2, RZ, RZ, RZ ;  /* 0x000000ffff027224 */ /* 0x000fe200078e00ff */
[----:B------:R-:W-:Y:S01]  /*0c50*/  IABS R0, R16 ;  /* 0x0000001000007213 */ /* 0x000fe20000000000 */
[----:B------:R1:W-:Y:S02]  /*0c60*/  STL [R1+0xa7c], R16 ;  /* 0x000a7c1001007387 */ /* 0x0003e40000100800 */
[----:B------:R-:W-:-:S04]  /*0c70*/  IMAD.HI.U32 R2, R3, R7, R2 ;  /* 0x0000000703027227 */ /* 0x000fc800078e0002 */
[----:B------:R-:W-:Y:S02]  /*0c80*/  IMAD.MOV.U32 R3, RZ, RZ, R0 ;  /* 0x000000ffff037224 */ /* 0x000fe400078e0000 */
[----:B------:R-:W-:Y:S02]  /*0c90*/  IMAD.SHL.U32 R0, R9, 0x100, RZ ;  /* 0x0000010009007824 */ /* 0x000fe400078e00ff */
[----:B------:R-:W-:-:S03]  /*0ca0*/  IMAD.HI.U32 R2, R2, R3, RZ ;  /* 0x0000000302027227 */ /* 0x000fc600078e00ff */
[----:B------:R-:W-:Y:S01]  /*0cb0*/  IABS R39, R0 ;  /* 0x0000000000277213 */ /* 0x000fe20000000000 */
[----:B------:R-:W-:Y:S02]  /*0cc0*/  IMAD.MOV R2, RZ, RZ, -R2 ;  /* 0x000000ffff027224 */ /* 0x000fe400078e0a02 */
[----:B------:R-:W-:Y:S02]  /*0cd0*/  IMAD.MOV.U32 R9, RZ, RZ, R4 ;  /* 0x000000ffff097224 */ /* 0x000fe400078e0004 */
[----:B------:R-:W-:Y:S02]  /*0ce0*/  IMAD R2, R11, R2, R3 ;  /* 0x000000020b027224 */ /* 0x000fe400078e0203 */
[C---:B------:R-:W-:Y:S02]  /*0cf0*/  VIADD R10, R0.reuse, 0x1 ;  /* 0x00000001000a7836 */ /* 0x040fe40000000000 */
[----:B------:R-:W-:Y:S01]  /*0d00*/  IMAD R9, R9, R8, RZ ;  /* 0x0000000809097224 */ /* 0x000fe200078e02ff */
[----:B------:R-:W-:Y:S01]  /*0d10*/  ISETP.GT.U32.AND P0, PT, R11, R2, PT ;  /* 0x000000020b00720c */ /* 0x000fe20003f04070 */
[----:B------:R-:W-:Y:S01]  /*0d20*/  IMAD.MOV.U32 R4, RZ, RZ, RZ ;  /* 0x000000ffff047224 */ /* 0x000fe200078e00ff */
[----:B------:R-:W-:Y:S01]  /*0d30*/  IABS R7, R10 ;  /* 0x0000000a00077213 */ /* 0x000fe20000000000 */
[----:B------:R-:W-:Y:S01]  /*0d40*/  VIADD R12, R0, 0x2 ;  /* 0x00000002000c7836 */ /* 0x000fe20000000000 */
[----:B------:R-:W-:Y:S01]  /*0d50*/  ISETP.GE.AND P2, PT, R10, RZ, PT ;  /* 0x000000ff0a00720c */ /* 0x000fe20003f46270 */
[----:B------:R-:W-:Y:S01]  /*0d60*/  IMAD.HI.U32 R9, R5, R9, R4 ;  /* 0x0000000905097227 */ /* 0x000fe200078e0004 */
[----:B------:R-:W-:-:S02]  /*0d70*/  SHF.R.U32.HI R5, RZ, 0x6, R30 ;  /* 0x00000006ff057819 */ /* 0x000fc4000001161e */
[----:B0-----:R-:W-:Y:S01]  /*0d80*/  R2UR UR7, R6 ;  /* 0x00000000060772ca */ /* 0x001fe200000e0000 */
[----:B------:R-:W-:Y:S01]  /*0d90*/  IMAD.MOV.U32 R4, RZ, RZ, R7 ;  /* 0x000000ffff047224 */ /* 0x000fe200078e0007 */
[----:B------:R-:W-:Y:S01]  /*0da0*/  R2UR UR11, R5 ;  /* 0x00000000050b72ca */ /* 0x000fe200000e0000 */
[----:B------:R-:W-:Y:S01]  /*0db0*/  VIADD R13, R0, 0x3 ;  /* 0x00000003000d7836 */ /* 0x000fe20000000000 */
[----:B------:R-:W-:Y:S01]  /*0dc0*/  SHF.R.U32.HI R7, RZ, 0x5, R30 ;  /* 0x00000005ff077819 */ /* 0x000fe2000001161e */
[----:B------:R-:W-:Y:S01]  /*0dd0*/  @!P0 IMAD.IADD R2, R2, 0x1, -R11 ;  /* 0x0000000102028824 */ /* 0x000fe200078e0a0b */
[----:B------:R-:W-:Y:S01]  /*0de0*/  IABS R5, R12 ;  /* 0x0000000c00057213 */ /* 0x000fe20000000000 */
[----:B------:R-:W-:Y:S01]  /*0df0*/  IMAD.HI.U32 R3, R9, R4, RZ ;  /* 0x0000000409037227 */ /* 0x000fe200078e00ff */
[----:B------:R-:W-:Y:S02]  /*0e00*/  R2UR UR14, R7 ;  /* 0x00000000070e72ca */ /* 0x000fe400000e0000 */
[----:B------:R-:W-:Y:S01]  /*0e10*/  ISETP.GT.U32.AND P5, PT, R11, R2, PT ;  /* 0x000000020b00720c */ /* 0x000fe20003fa4070 */
[----:B------:R-:W-:Y:S01]  /*0e20*/  IMAD.MOV R3, RZ, RZ, -R3 ;  /* 0x000000ffff037224 */ /* 0x000fe200078e0a03 */
[----:B------:R-:W-:Y:S01]  /*0e30*/  IABS R7, R13 ;  /* 0x0000000d00077213 */ /* 0x000fe20000000000 */
[----:B------:R-:W-:Y:S01]  /*0e40*/  VIADD R15, R0, 0x4 ;  /* 0x00000004000f7836 */ /* 0x000fe20000000000 */
[----:B------:R-:W-:Y:S01]  /*0e50*/  ISETP.GE.AND P0, PT, R16, RZ, PT ;  /* 0x000000ff1000720c */ /* 0x000fe20003f06270 */
[----:B------:R-:W-:Y:S01]  /*0e60*/  IMAD R3, R8, R3, R4 ;  /* 0x0000000308037224 */ /* 0x000fe200078e0204 */
[----:B------:R-:W-:Y:S01]  /*0e70*/  ISETP.GE.AND P3, PT, R12, RZ, PT ;  /* 0x000000ff0c00720c */ /* 0x000fe20003f66270 */
[----:B------:R-:W-:Y:S01]  /*0e80*/  IMAD.HI.U32 R4, R9, R5, RZ ;  /* 0x0000000509047227 */ /* 0x000fe200078e00ff */
[----:B------:R-:W-:Y:S01]  /*0e90*/  IABS R10, R15 ;  /* 0x0000000f000a7213 */ /* 0x000fe20000000000 */
[----:B------:R-:W-:Y:S01]  /*0ea0*/  UIADD3 UR26, UPT, UPT, UR11, 0xe, URZ ;  /* 0x0000000e0b1a7890 */ /* 0x000fe2000fffe0ff */
[----:B------:R-:W-:Y:S01]  /*0eb0*/  ISETP.GT.U32.AND P1, PT, R8, R3, PT ;  /* 0x000000030800720c */ /* 0x000fe20003f24070 */
[----:B------:R-:W-:Y:S01]  /*0ec0*/  IMAD.MOV R6, RZ, RZ, -R4 ;  /* 0x000000ffff067224 */ /* 0x000fe200078e0a04 */
[----:B------:R-:W-:Y:S01]  /*0ed0*/  ISETP.GE.AND P4, PT, R13, RZ, PT ;  /* 0x000000ff0d00720c */ /* 0x000fe20003f86270 */
[----:B------:R-:W-:Y:S01]  /*0ee0*/  IMAD.HI.U32 R4, R9, R7, RZ ;  /* 0x0000000709047227 */ /* 0x000fe200078e00ff */
[----:B------:R-:W-:-:S02]  /*0ef0*/  UIMAD UR4, UR26, UR8, URZ ;  /* 0x000000081a0472a4 */ /* 0x000fc4000f8e02ff */
[----:B------:R-:W-:Y:S01]  /*0f00*/  UIADD3 UR27, UPT, UPT, UR11, 0x1e, URZ ;  /* 0x0000001e0b1b7890 */ /* 0x000fe2000fffe0ff */
[----:B------:R-:W-:Y:S01]  /*0f10*/  @!P5 IMAD.IADD R2, R2, 0x1, -R11 ;  /* 0x000000010202d824 */ /* 0x000fe200078e0a0b */
[----:B------:R-:W-:Y:S01]  /*0f20*/  ISETP.NE.AND P5, PT, R14, RZ, PT ;  /* 0x000000ff0e00720c */ /* 0x000fe20003fa5270 */
[C---:B------:R-:W-:Y:S01]  /*0f30*/  IMAD R5, R8.reuse, R6, R5 ;  /* 0x0000000608057224 */ /* 0x040fe200078e0205 */
[----:B------:R-:W-:Y:S01]  /*0f40*/  UIMAD UR6, UR27, UR8, URZ ;  /* 0x000000081b0672a4 */ /* 0x000fe2000f8e02ff */
[----:B------:R-:W-:Y:S01]  /*0f50*/  IMAD.HI.U32 R6, R9, R10, RZ ;  /* 0x0000000a09067227 */ /* 0x000fe200078e00ff */
[----:B------:R-:W-:Y:S02]  /*0f60*/  UIADD3 UR28, UPT, UPT, UR11, 0x2e, URZ ;  /* 0x0000002e0b1c7890 */ /* 0x000fe4000fffe0ff */
[C---:B------:R-:W-:Y:S01]  /*0f70*/  ISETP.GT.U32.AND P6, PT, R8.reuse, R5, PT ;  /* 0x000000050800720c */ /* 0x040fe20003fc4070 */
[----:B------:R-:W-:Y:S01]  /*0f80*/  IMAD.MOV R4, RZ, RZ, -R4 ;  /* 0x000000ffff047224 */ /* 0x000fe200078e0a04 */
[----:B------:R-:W-:Y:S01]  /*0f90*/  UIMAD UR12, UR28, UR8, URZ ;  /* 0x000000081c0c72a4 */ /* 0x000fe2000f8e02ff */
[----:B------:R-:W-:Y:S01]  /*0fa0*/  IMAD.MOV R11, RZ, RZ, -R6 ;  /* 0x000000ffff0b7224 */ /* 0x000fe200078e0a06 */
[----:B------:R-:W-:Y:S01]  /*0fb0*/  UIADD3 UR29, UPT, UPT, UR11, 0x3e, URZ ;  /* 0x0000003e0b1d7890 */ /* 0x000fe2000fffe0ff */
[C---:B------:R-:W-:Y:S01]  /*0fc0*/  IMAD R7, R8.reuse, R4, R7 ;  /* 0x0000000408077224 */ /* 0x040fe200078e0207 */
[----:B------:R-:W-:Y:S01]  /*0fd0*/  UIADD3 UR30, UPT, UPT, UR11, 0x4e, URZ ;  /* 0x0000004e0b1e7890 */ /* 0x000fe2000fffe0ff */
[C---:B------:R-:W-:Y:S01]  /*0fe0*/  IMAD R11, R8.reuse, R11, R10 ;  /* 0x0000000b080b7224 */ /* 0x040fe200078e020a */
[----:B------:R-:W-:Y:S01]  /*0ff0*/  UIMAD UR13, UR29, UR8, URZ ;  /* 0x000000081d0d72a4 */ /* 0x000fe2000f8e02ff */
[----:B------:R-:W-:Y:S01]  /*1000*/  @!P0 IMAD.MOV R2, RZ, RZ, -R2 ;  /* 0x000000ffff028224 */ /* 0x000fe200078e0a02 */
[----:B------:R-:W-:Y:S01]  /*1010*/  ISETP.GT.U32.AND P0, PT, R8, R7, PT ;  /* 0x000000070800720c */ /* 0x000fe20003f04070 */
[--C-:B------:R-:W-:Y:S01]  /*1020*/  @!P1 IMAD.IADD R3, R3, 0x1, -R8.reuse ;  /* 0x0000000103039824 */ /* 0x100fe200078e0a08 */
[----:B------:R-:W-:Y:S01]  /*1030*/  @!P5 LOP3.LUT R2, RZ, R14, RZ, 0x33, !PT ;  /* 0x0000000eff02d212 */ /* 0x000fe200078e33ff */
[----:B------:R-:W-:Y:S01]  /*1040*/  VIADD R12, R0, 0x5 ;  /* 0x00000005000c7836 */ /* 0x000fe20000000000 */
[----:B------:R-:W-:Y:S01]  /*1050*/  ISETP.GT.U32.AND P5, PT, R8, R11, PT ;  /* 0x0000000b0800720c */ /* 0x000fe20003fa4070 */
[----:B-1----:R-:W-:Y:S01]  /*1060*/  VIADD R16, R0, 0x6 ;  /* 0x0000000600107836 */ /* 0x002fe20000000000 */
[----:B------:R-:W-:Y:S01]  /*1070*/  ISETP.GT.U32.AND P1, PT, R8, R3, PT ;  /* 0x000000030800720c */ /* 0x000fe20003f24070 */
[--C-:B------:R-:W-:Y:S01]  /*1080*/  @!P6 IMAD.IADD R5, R5, 0x1, -R8.reuse ;  /* 0x000000010505e824 */ /* 0x100fe200078e0a08 */
[----:B------:R-:W-:Y:S01]  /*1090*/  IABS R13, R12 ;  /* 0x0000000c000d7213 */ /* 0x000fe20000000000 */
[C---:B------:R-:W-:Y:S01]  /*10a0*/  VIADD R14, R0.reuse, 0x7 ;  /* 0x00000007000e7836 */ /* 0x040fe20000000000 */
[----:B------:R-:W-:Y:S01]  /*10b0*/  IABS R10, R16 ;  /* 0x00000010000a7213 */ /* 0x000fe20000000000 */
[----:B------:R-:W-:Y:S01]  /*10c0*/  VIADD R22, R0, 0xe ;  /* 0x0000000e00167836 */ /* 0x000fe20000000000 */
[----:B------:R-:W-:Y:S01]  /*10d0*/  ISETP.GT.U32.AND P6, PT, R8, R5, PT ;  /* 0x000000050800720c */ /* 0x000fe20003fc4070 */
[----:B------:R-:W-:Y:S01]  /*10e0*/  @!P0 IMAD.IADD R7, R7, 0x1, -R8 ;  /* 0x0000000107078824 */ /* 0x000fe200078e0a08 */
[----:B------:R-:W-:Y:S01]  /*10f0*/  ISETP.GE.AND P0, PT, R12, RZ, PT ;  /* 0x000000ff0c00720c */ /* 0x000fe20003f06270 */
[----:B------:R-:W-:Y:S01]  /*1100*/  IMAD.HI.U32 R4, R9, R13, RZ ;  /* 0x0000000d09047227 */ /* 0x000fe200078e00ff */
[----:B------:R-:W-:Y:S01]  /*1110*/  IABS R12, R14 ;  /* 0x0000000e000c7213 */ /* 0x000fe20000000000 */
[----:B------:R-:W-:-:S02]  /*1120*/  UIMAD UR15, UR30, UR8, URZ ;  /* 0x000000081e0f72a4 */ /* 0x000fc4000f8e02ff */
[--C-:B------:R-:W-:Y:S01]  /*1130*/  @!P5 IMAD.IADD R11, R11, 0x1, -R8.reuse ;  /* 0x000000010b0bd824 */ /* 0x100fe200078e0a08 */
[C---:B------:R-:W-:Y:S01]  /*1140*/  ISETP.GT.U32.AND P5, PT, R8.reuse, R7, PT ;  /* 0x000000070800720c */ /* 0x040fe20003fa4070 */
[----:B------:R-:W-:Y:S01]  /*1150*/  IMAD.HI.U32 R6, R9, R10, RZ ;  /* 0x0000000a09067227 */ /* 0x000fe200078e00ff */
[----:B------:R-:W-:Y:S02]  /*1160*/  UIADD3 UR31, UPT, UPT, UR11, 0x5e, URZ ;  /* 0x0000005e0b1f7890 */ /* 0x000fe4000fffe0ff */
[----:B------:R-:W-:Y:S01]  /*1170*/  UIADD3 UR32, UPT, UPT, UR11, 0x6e, URZ ;  /* 0x0000006e0b207890 */ /* 0x000fe2000fffe0ff */
[----:B------:R-:W-:Y:S01]  /*1180*/  @!P1 IMAD.IADD R3, R3, 0x1, -R8 ;  /* 0x0000000103039824 */ /* 0x000fe200078e0a08 */
[----:B------:R-:W-:Y:S01]  /*1190*/  ISETP.GE.AND P1, PT, R15, RZ, PT ;  /* 0x000000ff0f00720c */ /* 0x000fe20003f26270 */
[----:B------:R-:W-:Y:S01]  /*11a0*/  IMAD.MOV R4, RZ, RZ, -R4 ;  /* 0x000000ffff047224 */ /* 0x000fe200078e0a04 */
[----:B------:R-:W-:Y:S01]  /*11b0*/  UIMAD UR20, UR31, UR8, URZ ;  /* 0x000000081f1472a4 */ /* 0x000fe2000f8e02ff */
[----:B------:R-:W-:Y:S01]  /*11c0*/  IMAD.MOV R15, RZ, RZ, -R6 ;  /* 0x000000ffff0f7224 */ /* 0x000fe200078e0a06 */
[----:B------:R-:W-:Y:S01]  /*11d0*/  UIMAD UR21, UR32, UR8, URZ ;  /* 0x00000008201572a4 */ /* 0x000fe2000f8e02ff */
[----:B------:R-:W-:Y:S01]  /*11e0*/  IMAD.MOV.U32 R6, RZ, RZ, R12 ;  /* 0x000000ffff067224 */ /* 0x000fe200078e000c */
[----:B------:R-:W-:Y:S01]  /*11f0*/  UIADD3 UR11, UPT, UPT, UR11, 0x7e, URZ ;  /* 0x0000007e0b0b7890 */ /* 0x000fe2000fffe0ff */
[----:B------:R-:W-:-:S02]  /*1200*/  IMAD R13, R8, R4, R13 ;  /* 0x00000004080d7224 */ /* 0x000fc400078e020d */
[----:B------:R-:W-:Y:S01]  /*1210*/  IMAD.MOV.U32 R18, RZ, RZ, R3 ;  /* 0x000000ffff127224 */ /* 0x000fe200078e0003 */
[----:B------:R-:W-:Y:S01]  /*1220*/  UIMAD UR22, UR11, UR8, URZ ;  /* 0x000000080b1672a4 */ /* 0x000fe2000f8e02ff */
[----:B------:R-:W-:Y:S01]  /*1230*/  @!P6 IMAD.IADD R5, R5, 0x1, -R8 ;  /* 0x000000010505e824 */ /* 0x000fe200078e0a08 */
[----:B------:R-:W-:Y:S01]  /*1240*/  ISETP.GT.U32.AND P6, PT, R8, R11, PT ;  /* 0x0000000b0800720c */ /* 0x000fe20003fc4070 */
[----:B------:R-:W-:-:S04]  /*1250*/  IMAD.HI.U32 R4, R9, R6, RZ ;  /* 0x0000000609047227 */ /* 0x000fc800078e00ff */
[----:B------:R-:W-:Y:S01]  /*1260*/  @!P2 IMAD.MOV R18, RZ, RZ, -R18 ;  /* 0x000000ffff12a224 */ /* 0x000fe200078e0a12 */
[C---:B------:R-:W-:Y:S01]  /*1270*/  ISETP.GT.U32.AND P2, PT, R8.reuse, R13, PT ;  /* 0x0000000d0800720c */ /* 0x040fe20003f44070 */
[----:B------:R-:W-:Y:S02]  /*1280*/  IMAD.MOV.U32 R17, RZ, RZ, R5 ;  /* 0x000000ffff117224 */ /* 0x000fe400078e0005 */
[----:B------:R-:W-:Y:S01]  /*1290*/  IMAD.MOV R5, RZ, RZ, -R4 ;  /* 0x000000ffff057224 */ /* 0x000fe200078e0a04 */
[----:B------:R0:W-:Y:S01]  /*12a0*/  STL [R1+0x1fc], R18 ;  /* 0x0001fc1201007387 */ /* 0x0001e20000100800 */
[----:B------:R-:W-:Y:S02]  /*12b0*/  @!P5 IMAD.IADD R7, R7, 0x1, -R8 ;  /* 0x000000010707d824 */ /* 0x000fe400078e0a08 */
[C---:B------:R-:W-:Y:S02]  /*12c0*/  IMAD R5, R8.reuse, R5, R6 ;  /* 0x0000000508057224 */ /* 0x040fe400078e0206 */
[----:B------:R-:W-:-:S02]  /*12d0*/  IMAD R3, R8, R15, R10 ;  /* 0x0000000f08037224 */ /* 0x000fc400078e020a */
[----:B------:R-:W-:Y:S01]  /*12e0*/  @!P3 IMAD.MOV R17, RZ, RZ, -R17 ;  /* 0x000000ffff11b224 */ /* 0x000fe200078e0a11 */
[----:B------:R-:W-:Y:S01]  /*12f0*/  ISETP.GE.AND P3, PT, R16, RZ, PT ;  /* 0x000000ff1000720c */ /* 0x000fe20003f66270 */
[--C-:B------:R-:W-:Y:S01]  /*1300*/  @!P2 IMAD.IADD R13, R13, 0x1, -R8.reuse ;  /* 0x000000010d0da824 */ /* 0x100fe200078e0a08 */
[C---:B------:R-:W-:Y:S01]  /*1310*/  ISETP.GT.U32.AND P5, PT, R8.reuse, R3, PT ;  /* 0x000000030800720c */ /* 0x040fe20003fa4070 */
[----:B0-----:R-:W-:Y:S01]  /*1320*/  IMAD.MOV.U32 R18, RZ, RZ, R7 ;  /* 0x000000ffff127224 */ /* 0x001fe200078e0007 */
[----:B------:R0:W-:Y:S01]  /*1330*/  STL [R1+0x1f8], R17 ;  /* 0x0001f81101007387 */ /* 0x0001e20000100800 */
[----:B------:R-:W-:Y:S01]  /*1340*/  @!P6 IMAD.IADD R11, R11, 0x1, -R8 ;  /* 0x000000010b0be824 */ /* 0x000fe200078e0a08 */
[C---:B------:R-:W-:Y:S01]  /*1350*/  ISETP.GT.U32.AND P2, PT, R8.reuse, R13, PT ;  /* 0x0000000d0800720c */ /* 0x040fe20003f44070 */
[----:B------:R-:W-:Y:S01]  /*1360*/  @!P4 IMAD.MOV R18, RZ, RZ, -R18 ;  /* 0x000000ffff12c224 */ /* 0x000fe200078e0a12 */
[----:B------:R-:W-:Y:S01]  /*1370*/  ISETP.GT.U32.AND P4, PT, R8, R5, PT ;  /* 0x000000050800720c */ /* 0x000fe20003f84070 */
[----:B------:R-:W-:Y:S01]  /*1380*/  VIADD R4, R0, 0x8 ;  /* 0x0000000800047836 */ /* 0x000fe20000000000 */
[----:B------:R-:W-:Y:S01]  /*1390*/  ISETP.GE.AND P6, PT, R14, RZ, PT ;  /* 0x000000ff0e00720c */ /* 0x000fe20003fc6270 */
[C---:B------:R-:W-:Y:S01]  /*13a0*/  VIADD R15, R0.reuse, 0x9 ;  /* 0x00000009000f7836 */ /* 0x040fe20000000000 */
[----:B------:R-:W-:Y:S01]  /*13b0*/  STL [R1+0x1f4], R18 ;  /* 0x0001f41201007387 */ /* 0x000fe20000100800 */
[----:B------:R-:W-:Y:S01]  /*13c0*/  VIADD R16, R0, 0xa ;  /* 0x0000000a00107836 */ /* 0x000fe20000000000 */
[----:B------:R-:W-:Y:S01]  /*13d0*/  IABS R10, R4 ;  /* 0x00000004000a7213 */ /* 0x000fe20000000000 */
[----:B0-----:R-:W-:Y:S01]  /*13e0*/  IMAD.MOV.U32 R17, RZ, RZ, R11 ;  /* 0x000000ffff117224 */ /* 0x001fe200078e000b */
[----:B------:R-:W-:Y:S01]  /*13f0*/  IABS R12, R15 ;  /* 0x0000000f000c7213 */ /* 0x000fe20000000000 */
[--C-:B------:R-:W-:Y:S01]  /*1400*/  @!P5 IMAD.IADD R3, R3, 0x1, -R8.reuse ;  /* 0x000000010303d824 */ /* 0x100fe200078e0a08 */
[----:B------:R-:W-:Y:S01]  /*1410*/  IABS R14, R16 ;  /* 0x00000010000e7213 */ /* 0x000fe20000000000 */
[----:B------:R-:W-:Y:S01]  /*1420*/  @!P1 IMAD.MOV R17, RZ, RZ, -R17 ;  /* 0x000000ffff119224 */ /* 0x000fe200078e0a11 */
[----:B------:R-:W-:Y:S01]  /*1430*/  ISETP.GE.AND P1, PT, R4, RZ, PT ;  /* 0x000000ff0400720c */ /* 0x000fe20003f26270 */
[----:B------:R-:W-:Y:S01]  /*1440*/  @!P4 IMAD.IADD R5, R5, 0x1, -R8 ;  /* 0x000000010505c824 */ /* 0x000fe200078e0a08 */
[C---:B------:R-:W-:Y:S01]  /*1450*/  ISETP.GT.U32.AND P5, PT, R8.reuse, R3, PT ;  /* 0x000000030800720c */ /* 0x040fe20003fa4070 */
[C---:B------:R-:W-:Y:S01]  /*1460*/  IMAD.HI.U32 R4, R9.reuse, R10, RZ ;  /* 0x0000000a09047227 */ /* 0x040fe200078e00ff */
[----:B------:R0:W-:Y:S02]  /*1470*/  STL [R1+0x1f0], R17 ;  /* 0x0001f01101007387 */ /* 0x0001e40000100800 */
[----:B------:R-:W-:Y:S01]  /*1480*/  ISETP.GT.U32.AND P4, PT, R8, R5, PT ;  /* 0x000000050800720c */ /* 0x000fe20003f84070 */
[----:B------:R-:W-:-:S04]  /*1490*/  IMAD.HI.U32 R6, R9, R12, RZ ;  /* 0x0000000c09067227 */ /* 0x000fc800078e00ff */
[----:B------:R-:W-:-:S04]  /*14a0*/  IMAD.HI.U32 R7, R9, R14, RZ ;  /* 0x0000000e09077227 */ /* 0x000fc800078e00ff */
[----:B------:R-:W-:Y:S01]  /*14b0*/  @!P2 IMAD.IADD R13, R13, 0x1, -R8 ;  /* 0x000000010d0da824 */ /* 0x000fe200078e0a08 */
[----:B------:R-:W-:Y:S01]  /*14c0*/  ISETP.GE.AND P2, PT, R15, RZ, PT ;  /* 0x000000ff0f00720c */ /* 0x000fe20003f46270 */
[----:B------:R-:W-:Y:S02]  /*14d0*/  IMAD.MOV R11, RZ, RZ, -R4 ;  /* 0x000000ffff0b7224 */ /* 0x000fe400078e0a04 */
[----:B------:R-:W-:Y:S02]  /*14e0*/  IMAD.MOV R15, RZ, RZ, -R6 ;  /* 0x000000ffff0f7224 */ /* 0x000fe400078e0a06 */
[----:B0-----:R-:W-:Y:S02]  /*14f0*/  IMAD.MOV R17, RZ, RZ, -R7 ;  /* 0x000000ffff117224 */ /* 0x001fe400078e0a07 */
[C---:B------:R-:W-:Y:S02]  /*1500*/  IMAD R7, R8.reuse, R11, R10 ;  /* 0x0000000b08077224 */ /* 0x040fe400078e020a */
[----:B------:R-:W-:-:S02]  /*1510*/  IMAD R11, R8, R15, R12 ;  /* 0x0000000f080b7224 */ /* 0x000fc400078e020c */
[--C-:B------:R-:W-:Y:S02]  /*1520*/  @!P4 IMAD.IADD R5, R5, 0x1, -R8.reuse ;  /* 0x000000010505c824 */ /* 0x100fe400078e0a08 */
[----:B------:R-:W-:Y:S01]  /*1530*/  IMAD.MOV.U32 R20, RZ, RZ, R13 ;  /* 0x000000ffff147224 */ /* 0x000fe200078e000d */
[----:B------:R-:W-:Y:S01]  /*1540*/  ISETP.GT.U32.AND P4, PT, R8, R11, PT ;  /* 0x0000000b0800720c */ /* 0x000fe20003f84070 */
[----:B------:R-:W-:Y:S01]  /*1550*/  @!P5 IMAD.IADD R3, R3, 0x1, -R8 ;  /* 0x000000010303d824 */ /* 0x000fe200078e0a08 */
[----:B------:R-:W-:Y:S01]  /*1560*/  ISETP.GE.AND P5, PT, R16, RZ, PT ;  /* 0x000000ff1000720c */ /* 0x000fe20003fa6270 */
[----:B------:R-:W-:Y:S01]  /*1570*/  @!P0 IMAD.MOV R20, RZ, RZ, -R20 ;  /* 0x000000ffff148224 */ /* 0x000fe200078e0a14 */
[----:B------:R-:W-:Y:S01]  /*1580*/  ISETP.GT.U32.AND P0, PT, R8, R7, PT ;  /* 0x000000070800720c */ /* 0x000fe20003f04070 */
[C---:B------:R-:W-:Y:S01]  /*1590*/  VIADD R4, R0.reuse, 0xb ;  /* 0x0000000b00047836 */ /* 0x040fe20000000000 */
[----:B------:R-:W-:Y:S01]  /*15a0*/  IABS R16, R22 ;  /* 0x0000001600107213 */ /* 0x000fe20000000000 */
[----:B------:R-:W-:Y:S01]  /*15b0*/  VIADD R18, R0, 0xc ;  /* 0x0000000c00127836 */ /* 0x000fe20000000000 */
[----:B------:R0:W-:Y:S01]  /*15c0*/  STL [R1+0x264], R20 ;  /* 0x0002641401007387 */ /* 0x0001e20000100800 */
[----:B------:R-:W-:Y:S01]  /*15d0*/  IMAD R15, R8, R17, R14 ;  /* 0x00000011080f7224 */ /* 0x000fe200078e020e */
[----:B------:R-:W-:Y:S01]  /*15e0*/  IABS R12, R4 ;  /* 0x00000004000c7213 */ /* 0x000fe20000000000 */
[----:B------:R-:W-:Y:S01]  /*15f0*/  IMAD.MOV.U32 R19, RZ, RZ, R3 ;  /* 0x000000ffff137224 */ /* 0x000fe200078e0003 */
[----:B------:R-:W-:Y:S01]  /*1600*/  IABS R13, R18 ;  /* 0x00000012000d7213 */ /* 0x000fe20000000000 */
[----:B------:R-:W-:-:S02]  /*1610*/  @!P4 IMAD.IADD R11, R11, 0x1, -R8 ;  /* 0x000000010b0bc824 */ /* 0x000fc400078e0a08 */
[----:B------:R-:W-:Y:S02]  /*1620*/  IMAD.MOV.U32 R21, RZ, RZ, R5 ;  /* 0x000000ffff157224 */ /* 0x000fe400078e0005 */
[----:B------:R-:W-:Y:S01]  /*1630*/  @!P3 IMAD.MOV R19, RZ, RZ, -R19 ;  /* 0x000000ffff13b224 */ /* 0x000fe200078e0a13 */
[----:B------:R-:W-:Y:S01]  /*1640*/  ISETP.GE.AND P3, PT, R4, RZ, PT ;  /* 0x000000ff0400720c */ /* 0x000fe20003f66270 */
[----:B------:R-:W-:Y:S01]  /*1650*/  @!P6 IMAD.MOV R21, RZ, RZ, -R21 ;  /* 0x000000ffff15e224 */ /* 0x000fe200078e0a15 */
[C---:B------:R-:W-:Y:S01]  /*1660*/  ISETP.GT.U32.AND P4, PT, R8.reuse, R11, PT ;  /* 0x0000000b0800720c */ /* 0x040fe20003f84070 */
[C---:B------:R-:W-:Y:S01]  /*1670*/  IMAD.HI.U32 R3, R9.reuse, R12, RZ ;  /* 0x0000000c09037227 */ /* 0x040fe200078e00ff */
[----:B------:R-:W-:Y:S01]  /*1680*/  ISETP.GT.U32.AND P6, PT, R8, R15, PT ;  /* 0x0000000f0800720c */ /* 0x000fe20003fc4070 */
[----:B------:R1:W-:Y:S02]  /*1690*/  STL [R1+0x268], R19 ;  /* 0x0002681301007387 */ /* 0x0003e40000100800 */
[----:B------:R-:W-:-:S02]  /*16a0*/  IMAD.HI.U32 R4, R9, R13, RZ ;  /* 0x0000000d09047227 */ /* 0x000fc400078e00ff */
[----:B------:R-:W-:Y:S02]  /*16b0*/  STL [R1+0x26c], R21 ;  /* 0x00026c1501007387 */ /* 0x000fe40000100800 */
[----:B0-----:R-:W-:Y:S02]  /*16c0*/  VIADD R20, R0, 0xd ;  /* 0x0000000d00147836 */ /* 0x001fe40000000000 */
[----:B------:R-:W-:Y:S02]  /*16d0*/  @!P0 IMAD.IADD R7, R7, 0x1, -R8 ;  /* 0x0000000107078824 */ /* 0x000fe400078e0a08 */
[----:B------:R-:W-:Y:S01]  /*16e0*/  IMAD.MOV R3, RZ, RZ, -R3 ;  /* 0x000000ffff037224 */ /* 0x000fe200078e0a03 */
[----:B------:R-:W-:Y:S01]  /*16f0*/  IABS R14, R20 ;  /* 0x00000014000e7213 */ /* 0x000fe20000000000 */
[----:B------:R-:W-:Y:S01]  /*1700*/  IMAD.MOV R4, RZ, RZ, -R4 ;  /* 0x000000ffff047224 */ /* 0x000fe200078e0a04 */
[C---:B------:R-:W-:Y:S01]  /*1710*/  ISETP.GT.U32.AND P0, PT, R8.reuse, R7, PT ;  /* 0x000000070800720c */ /* 0x040fe20003f04070 */
[----:B------:R-:W-:-:S02]  /*1720*/  IMAD R3, R8, R3, R12 ;  /* 0x0000000308037224 */ /* 0x000fc400078e020c */
[----:B------:R-:W-:Y:S02]  /*1730*/  IMAD R5, R8, R4, R13 ;  /* 0x0000000408057224 */ /* 0x000fe400078e020d */
[----:B------:R-:W-:-:S04]  /*1740*/  IMAD.HI.U32 R6, R9, R14, RZ ;  /* 0x0000000e09067227 */ /* 0x000fc800078e00ff */
[--C-:B------:R-:W-:Y:S01]  /*1750*/  @!P4 IMAD.IADD R11, R11, 0x1, -R8.reuse ;  /* 0x000000010b0bc824 */ /* 0x100fe200078e0a08 */
[C---:B------:R-:W-:Y:S01]  /*1760*/  ISETP.GT.U32.AND P4, PT, R8.reuse, R3, PT ;  /* 0x000000030800720c */ /* 0x040fe20003f84070 */
[----:B------:R-:W-:Y:S01]  /*1770*/  @!P6 IMAD.IADD R15, R15, 0x1, -R8 ;  /* 0x000000010f0fe824 */ /* 0x000fe200078e0a08 */
[----:B------:R-:W-:Y:S01]  /*1780*/  ISETP.GT.U32.AND P6, PT, R8, R5, PT ;  /* 0x000000050800720c */ /* 0x000fe20003fc4070 */
[----:B------:R-:W-:-:S04]  /*1790*/  IMAD.HI.U32 R10, R9, R16, RZ ;  /* 0x00000010090a7227 */ /* 0x000fc800078e00ff */
[----:B------:R-:W-:Y:S02]  /*17a0*/  IMAD.MOV R17, RZ, RZ, -R6 ;  /* 0x000000ffff117224 */ /* 0x000fe400078e0a06 */
[----:B-1----:R-:W-:Y:S02]  /*17b0*/  IMAD.MOV R19, RZ, RZ, -R10 ;  /* 0x000000ffff137224 */ /* 0x002fe400078e0a0a */
[----:B------:R-:W-:Y:S02]  /*17c0*/  IMAD R13, R8, R17, R14 ;  /* 0x00000011080d7224 */ /* 0x000fe400078e020e */
[----:B------:R-:W-:Y:S01]  /*17d0*/  @!P0 IMAD.IADD R7, R7, 0x1, -R8 ;  /* 0x0000000107078824 */ /* 0x000fe200078e0a08 */
[----:B------:R-:W-:Y:S01]  /*17e0*/  ISETP.GE.AND P0, PT, R18, RZ, PT ;  /* 0x000000ff1200720c */ /* 0x000fe20003f06270 */
[----:B------:R-:W-:Y:S02]  /*17f0*/  IMAD R17, R8, R19, R16 ;  /* 0x0000001308117224 */ /* 0x000fe400078e0210 */
[----:B------:R-:W-:-:S02]  /*1800*/  VIADD R14, R0, 0xf ;  /* 0x0000000f000e7836 */ /* 0x000fc40000000000 */
[----:B------:R-:W-:Y:S02]  /*1810*/  VIADD R16, R0, 0x10 ;  /* 0x0000001000107836 */ /* 0x000fe40000000000 */
[----:B------:R-:W-:Y:S01]  /*1820*/  IMAD.MOV.U32 R24, RZ, RZ, R7 ;  /* 0x000000ffff187224 */ /* 0x000fe200078e0007 */
[----:B------:R-:W-:Y:S01]  /*1830*/  IABS R10, R14 ;  /* 0x0000000e000a7213 */ /* 0x000fe20000000000 */
[--C-:B------:R-:W-:Y:S01]  /*1840*/  @!P4 IMAD.IADD R3, R3, 0x1, -R8.reuse ;  /* 0x000000010303c824 */ /* 0x100fe200078e0a08 */
[----:B------:R-:W-:Y:S01]  /*1850*/  IABS R12, R16 ;  /* 0x00000010000c7213 */ /* 0x000fe20000000000 */
[----:B------:R-:W-:Y:S01]  /*1860*/  @!P6 IMAD.IADD R5, R5, 0x1, -R8 ;  /* 0x000000010505e824 */ /* 0x000fe200078e0a08 */
[C---:B------:R-:W-:Y:S01]  /*1870*/  ISETP.GT.U32.AND P4, PT, R8.reuse, R15, PT ;  /* 0x0000000f0800720c */ /* 0x040fe20003f84070 */
[----:B------:R-:W-:Y:S01]  /*1880*/  @!P1 IMAD.MOV R24, RZ, RZ, -R24 ;  /* 0x000000ffff189224 */ /* 0x000fe200078e0a18 */
[C---:B------:R-:W-:Y:S01]  /*1890*/  ISETP.GT.U32.AND P1, PT, R8.reuse, R3, PT ;  /* 0x000000030800720c */ /* 0x040fe20003f24070 */
[----:B------:R-:W-:Y:S01]  /*18a0*/  IMAD.HI.U32 R4, R9, R10, RZ ;  /* 0x0000000a09047227 */ /* 0x000fe200078e00ff */
[----:B------:R-:W-:-:S02]  /*18b0*/  ISETP.GT.U32.AND P6, PT, R8, R5, PT ;  /* 0x000000050800720c */ /* 0x000fc40003fc4070 */
[----:B------:R0:W-:Y:S01]  /*18c0*/  STL [R1+0x1ec], R24 ;  /* 0x0001ec1801007387 */ /* 0x0001e20000100800 */
[----:B------:R-:W-:-:S04]  /*18d0*/  IMAD.HI.U32 R6, R9, R12, RZ ;  /* 0x0000000c09067227 */ /* 0x000fc800078e00ff */
[----:B------:R-:W-:Y:S02]  /*18e0*/  IMAD.MOV R7, RZ, RZ, -R4 ;  /* 0x000000ffff077224 */ /* 0x000fe400078e0a04 */
[----:B------:R-:W-:Y:S01]  /*18f0*/  @!P4 IMAD.IADD R15, R15, 0x1, -R8 ;  /* 0x000000010f0fc824 */ /* 0x000fe200078e0a08 */
[C---:B------:R-:W-:Y:S01]  /*1900*/  ISETP.GT.U32.AND P4, PT, R8.reuse, R17, PT ;  /* 0x000000110800720c */ /* 0x040fe20003f84070 */
[C---:B------:R-:W-:Y:S02]  /*1910*/  IMAD R7, R8.reuse, R7, R10 ;  /* 0x0000000708077224 */ /* 0x040fe400078e020a */
[----:B0-----:R-:W-:Y:S02]  /*1920*/  IMAD.MOV.U32 R24, RZ, RZ, R11 ;  /* 0x000000ffff187224 */ /* 0x001fe400078e000b */
[----:B------:R-:W-:Y:S02]  /*1930*/  IMAD.MOV R11, RZ, RZ, -R6 ;  /* 0x000000ffff0b7224 */ /* 0x000fe400078e0a06 */
[----:B------:R-:W-:Y:S01]  /*1940*/  @!P2 IMAD.MOV R24, RZ, RZ, -R24 ;  /* 0x000000ffff18a224 */ /* 0x000fe200078e0a18 */
[C---:B------:R-:W-:Y:S01]  /*1950*/  ISETP.GT.U32.AND P2, PT, R8.reuse, R13, PT ;  /* 0x0000000d0800720c */ /* 0x040fe20003f44070 */
[----:B------:R-:W-:-:S02]  /*1960*/  IMAD R11, R8, R11, R12 ;  /* 0x0000000b080b7224 */ /* 0x000fc400078e020c */
[--C-:B------:R-:W-:Y:S01]  /*1970*/  @!P1 IMAD.IADD R3, R3, 0x1, -R8.reuse ;  /* 0x0000000103039824 */ /* 0x100fe200078e0a08 */
[C---:B------:R-:W-:Y:S01]  /*1980*/  ISETP.GT.U32.AND P1, PT, R8.reuse, R7, PT ;  /* 0x000000070800720c */ /* 0x040fe20003f24070 */
[--C-:B------:R-:W-:Y:S01]  /*1990*/  @!P6 IMAD.IADD R5, R5, 0x1, -R8.reuse ;  /* 0x000000010505e824 */ /* 0x100fe200078e0a08 */
[----:B------:R-:W-:Y:S01]  /*19a0*/  ISETP.GT.U32.AND P6, PT, R8, R11, PT ;  /* 0x0000000b0800720c */ /* 0x000fe20003fc4070 */
[----:B------:R-:W-:Y:S01]  /*19b0*/  VIADD R23, R0, 0x12 ;  /* 0x0000001200177836 */ /* 0x000fe20000000000 */
[----:B------:R0:W-:Y:S01]  /*19c0*/  STL [R1+0x1e8], R24 ;  /* 0x0001e81801007387 */ /* 0x0001e20000100800 */
[--C-:B------:R-:W-:Y:S01]  /*19d0*/  @!P4 IMAD.IADD R17, R17, 0x1, -R8.reuse ;  /* 0x000000011111c824 */ /* 0x100fe200078e0a08 */
[----:B------:R-:W-:Y:S01]  /*19e0*/  ISETP.GE.AND P4, PT, R22, RZ, PT ;  /* 0x000000ff1600720c */ /* 0x000fe20003f86270 */
[----:B------:R-:W-:Y:S01]  /*19f0*/  VIADD R18, R0, 0x11 ;  /* 0x0000001100127836 */ /* 0x000fe20000000000 */
[----:B------:R-:W-:Y:S01]  /*1a00*/  IABS R21, R23 ;  /* 0x0000001700157213 */ /* 0x000fe20000000000 */
[--C-:B------:R-:W-:Y:S01]  /*1a10*/  @!P2 IMAD.IADD R13, R13, 0x1, -R8.reuse ;  /* 0x000000010d0da824 */ /* 0x100fe200078e0a08 */
[----:B------:R-:W-:Y:S01]  /*1a20*/  ISETP.GE.AND P2, PT, R20, RZ, PT ;  /* 0x000000ff1400720c */ /* 0x000fe20003f46270 */
[----:B------:R-:W-:Y:S01]  /*1a30*/  IMAD.MOV.U32 R25, RZ, RZ, R15 ;  /* 0x000000ffff197224 */ /* 0x000fe200078e000f */
[----:B------:R-:W-:Y:S01]  /*1a40*/  IABS R19, R18 ;  /* 0x0000001200137213 */ /* 0x000fe20000000000 */
[--C-:B------:R-:W-:Y:S01]  /*1a50*/  @!P1 IMAD.IADD R7, R7, 0x1, -R8.reuse ;  /* 0x0000000107079824 */ /* 0x100fe200078e0a08 */
[C---:B------:R-:W-:Y:S01]  /*1a60*/  ISETP.GT.U32.AND P1, PT, R8.reuse, R13, PT ;  /* 0x0000000d0800720c */ /* 0x040fe20003f24070 */
[----:B------:R-:W-:Y:S01]  /*1a70*/  @!P6 IMAD.IADD R11, R11, 0x1, -R8 ;  /* 0x000000010b0be824 */ /* 0x000fe200078e0a08 */
[----:B------:R-:W-:Y:S01]  /*1a80*/  ISETP.GT.U32.AND P6, PT, R8, R17, PT ;  /* 0x000000110800720c */ /* 0x000fe20003fc4070 */
[----:B------:R-:W-:-:S04]  /*1a90*/  IMAD.HI.U32 R6, R9, R21, RZ ;  /* 0x0000001509067227 */ /* 0x000fc800078e00ff */
[----:B------:R-:W-:Y:S01]  /*1aa0*/  @!P5 IMAD.MOV R25, RZ, RZ, -R25 ;  /* 0x000000ffff19d224 */ /* 0x000fe200078e0a19 */
[----:B------:R-:W-:Y:S01]  /*1ab0*/  ISETP.GT.U32.AND P5, PT, R8, R7, PT ;  /* 0x000000070800720c */ /* 0x000fe20003fa4070 */
[----:B0-----:R-:W-:Y:S02]  /*1ac0*/  IMAD.MOV.U32 R24, RZ, RZ, R3 ;  /* 0x000000ffff187224 */ /* 0x001fe400078e0003 */
[----:B------:R-:W-:Y:S01]  /*1ad0*/  IMAD.MOV R6, RZ, RZ, -R6 ;  /* 0x000000ffff067224 */ /* 0x000fe200078e0a06 */
[----:B------:R-:W-:Y:S01]  /*1ae0*/  STL [R1+0x1e4], R25 ;  /* 0x0001e41901007387 */ /* 0x000fe20000100800 */
[----:B------:R-:W-:Y:S02]  /*1af0*/  VIADD R10, R0, 0x13 ;  /* 0x00000013000a7836 */ /* 0x000fe40000000000 */
[----:B------:R-:W-:Y:S02]  /*1b00*/  IMAD.MOV.U32 R3, RZ, RZ, R5 ;  /* 0x000000ffff037224 */ /* 0x000fe400078e0005 */
[----:B------:R-:W-:Y:S01]  /*1b10*/  IMAD.HI.U32 R4, R9, R19, RZ ;  /* 0x0000001309047227 */ /* 0x000fe200078e00ff */
[----:B------:R-:W-:-:S03]  /*1b20*/  IABS R5, R10 ;  /* 0x0000000a00057213 */ /* 0x000fc60000000000 */
[----:B------:R-:W-:Y:S02]  /*1b30*/  VIADD R12, R0, 0x14 ;  /* 0x00000014000c7836 */ /* 0x000fe40000000000 */
[----:B------:R-:W-:Y:S01]  /*1b40*/  @!P3 IMAD.MOV R24, RZ, RZ, -R24 ;  /* 0x000000ffff18b224 */ /* 0x000fe200078e0a18 */
[C---:B------:R-:W-:Y:S01]  /*1b50*/  ISETP.GT.U32.AND P3, PT, R8.reuse, R11, PT ;  /* 0x0000000b0800720c */ /* 0x040fe20003f64070 */
[----:B------:R-:W-:Y:S01]  /*1b60*/  IMAD R21, R8, R6, R21 ;  /* 0x0000000608157224 */ /* 0x000fe200078e0215 */
[----:B------:R-:W-:Y:S01]  /*1b70*/  IABS R6, R12 ;  /* 0x0000000c00067213 */ /* 0x000fe20000000000 */
[----:B------:R-:W-:Y:S01]  /*1b80*/  @!P0 IMAD.MOV R3, RZ, RZ, -R3 ;  /* 0x000000ffff038224 */ /* 0x000fe200078e0a03 */
[----:B------:R-:W-:Y:S01]  /*1b90*/  STL [R1+0x1e0], R24 ;  /* 0x0001e01801007387 */ /* 0x000fe20000100800 */
[----:B------:R-:W-:Y:S02]  /*1ba0*/  IMAD.MOV R4, RZ, RZ, -R4 ;  /* 0x000000ffff047224 */ /* 0x000fe400078e0a04 */
[--C-:B------:R-:W-:Y:S01]  /*1bb0*/  @!P1 IMAD.IADD R13, R13, 0x1, -R8.reuse ;  /* 0x000000010d0d9824 */ /* 0x100fe200078e0a08 */
[----:B------:R-:W-:Y:S01]  /*1bc0*/  ISETP.GE.AND P1, PT, R14, RZ, PT ;  /* 0x000000ff0e00720c */ /* 0x000fe20003f26270 */
[--C-:B------:R-:W-:Y:S01]  /*1bd0*/  @!P6 IMAD.IADD R17, R17, 0x1, -R8.reuse ;  /* 0x000000011111e824 */ /* 0x100fe200078e0a08 */
[----:B------:R0:W-:Y:S01]  /*1be0*/  STL [R1+0x1dc], R3 ;  /* 0x0001dc0301007387 */ /* 0x0001e20000100800 */
[C---:B------:R-:W-:Y:S01]  /*1bf0*/  IMAD R19, R8.reuse, R4, R19 ;  /* 0x0000000408137224 */ /* 0x040fe200078e0213 */
[----:B------:R-:W-:Y:S01]  /*1c00*/  ISETP.GT.U32.AND P6, PT, R8, R21, PT ;  /* 0x000000150800720c */ /* 0x000fe20003fc4070 */
[----:B------:R-:W-:Y:S01]  /*1c10*/  @!P5 IMAD.IADD R7, R7, 0x1, -R8 ;  /* 0x000000010707d824 */ /* 0x000fe200078e0a08 */
[----:B------:R-:W-:Y:S01]  /*1c20*/  ISETP.GE.AND P5, PT, R16, RZ, PT ;  /* 0x000000ff1000720c */ /* 0x000fe20003fa6270 */
[----:B------:R-:W-:Y:S01]  /*1c30*/  IMAD.HI.U32 R4, R9, R6, RZ ;  /* 0x0000000609047227 */ /* 0x000fe200078e00ff */
[----:B------:R-:W-:-:S03]  /*1c40*/  ISETP.GT.U32.AND P0, PT, R8, R19, PT ;  /* 0x000000130800720c */ /* 0x000fc60003f04070 */
[----:B------:R-:W-:Y:S02]  /*1c50*/  IMAD.MOV.U32 R20, RZ, RZ, R13 ;  /* 0x000000ffff147224 */ /* 0x000fe400078e000d */
[----:B0-----:R-:W-:-:S04]  /*1c60*/  IMAD.HI.U32 R3, R9, R5, RZ ;  /* 0x0000000509037227 */ /* 0x001fc800078e00ff */
[----:B------:R-:W-:Y:S02]  /*1c70*/  IMAD.MOV R3, RZ, RZ, -R3 ;  /* 0x000000ffff037224 */ /* 0x000fe400078e0a03 */
[----:B------:R-:W-:Y:S02]  /*1c80*/  IMAD.MOV R13, RZ, RZ, -R4 ;  /* 0x000000ffff0d7224 */ /* 0x000fe400078e0a04 */
[----:B------:R-:W-:Y:S02]  /*1c90*/  IMAD R3, R8, R3, R5 ;  /* 0x0000000308037224 */ /* 0x000fe400078e0205 */
[----:B------:R-:W-:Y:S02]  /*1ca0*/  IMAD.MOV.U32 R4, RZ, RZ, R7 ;  /* 0x000000ffff047224 */ /* 0x000fe400078e0007 */
[----:B------:R-:W-:Y:S02]  /*1cb0*/  IMAD.MOV.U32 R15, RZ, RZ, R17 ;  /* 0x000000ffff0f7224 */ /* 0x000fe400078e0011 */
[--C-:B------:R-:W-:Y:S01]  /*1cc0*/  @!P3 IMAD.IADD R11, R11, 0x1, -R8.reuse ;  /* 0x000000010b0bb824 */ /* 0x100fe200078e0a08 */
[----:B------:R-:W-:Y:S01]  /*1cd0*/  ISETP.GE.AND P3, PT, R18, RZ, PT ;  /* 0x000000ff1200720c */ /* 0x000fe20003f66270 */
[----:B------:R-:W-:Y:S01]  /*1ce0*/  @!P6 IMAD.IADD R21, R21, 0x1, -R8 ;  /* 0x000000011515e824 */ /* 0x000fe200078e0a08 */
[----:B------:R-:W-:Y:S01]  /*1cf0*/  ISETP.GE.AND P6, PT, R10, RZ, PT ;  /* 0x000000ff0a00720c */ /* 0x000fe20003fc6270 */
[----:B------:R-:W-:-:S02]  /*1d00*/  IMAD R5, R8, R13, R6 ;  /* 0x0000000d08057224 */ /* 0x000fc400078e0206 */
[----:B------:R-:W-:Y:S01]  /*1d10*/  @!P1 IMAD.MOV R4, RZ, RZ, -R4 ;  /* 0x000000ffff049224 */ /* 0x000fe200078e0a04 */
[C---:B------:R-:W-:Y:S01]  /*1d20*/  ISETP.GT.U32.AND P1, PT, R8.reuse, R3, PT ;  /* 0x000000030800720c */ /* 0x040fe20003f24070 */
[----:B------:R-:W-:Y:S02]  /*1d30*/  @!P2 IMAD.MOV R20, RZ, RZ, -R20 ;  /* 0x000000ffff14a224 */ /* 0x000fe400078e0a14 */
[----:B------:R-:W-:Y:S01]  /*1d40*/  @!P4 IMAD.MOV R15, RZ, RZ, -R15 ;  /* 0x000000ffff0fc224 */ /* 0x000fe200078e0a0f */
[C---:B------:R-:W-:Y:S01]  /*1d50*/  ISETP.GT.U32.AND P4, PT, R8.reuse, R21, PT ;  /* 0x000000150800720c */ /* 0x040fe20003f84070 */
[----:B------:R-:W-:Y:S01]  /*1d60*/  @!P5 IMAD.MOV R11, RZ, RZ, -R11 ;  /* 0x000000ffff0bd224 */ /* 0x000fe200078e0a0b */
[----:B------:R-:W-:Y:S01]  /*1d70*/  ISETP.GT.U32.AND P5, PT, R8, R5, PT ;  /* 0x000000050800720c */ /* 0x000fe20003fa4070 */
[--C-:B------:R-:W-:Y:S01]  /*1d80*/  @!P0 IMAD.IADD R19, R19, 0x1, -R8.reuse ;  /* 0x0000000113138824 */ /* 0x100fe200078e0a08 */
[----:B------:R0:W-:Y:S01]  /*1d90*/  STL [R1+0x270], R20 ;  /* 0x0002701401007387 */ /* 0x0001e20000100800 */
[C---:B------:R-:W-:Y:S01]  /*1da0*/  VIADD R6, R0.reuse, 0x16 ;  /* 0x0000001600067836 */ /* 0x040fe20000000000 */
[----:B------:R-:W-:Y:S01]  /*1db0*/  ISETP.GE.AND P0, PT, R23, RZ, PT ;  /* 0x000000ff1700720c */ /* 0x000fe20003f06270 */
[----:B------:R-:W-:Y:S01]  /*1dc0*/  VIADD R16, R0, 0x1a ;  /* 0x0000001a00107836 */ /* 0x000fe20000000000 */
[----:B------:R-:W-:Y:S01]  /*1dd0*/  STL [R1+0x274], R15 ;  /* 0x0002740f01007387 */ /* 0x000fe20000100800 */
[----:B------:R-:W-:Y:S01]  /*1de0*/  ISETP.GT.U32.AND P2, PT, R8, R19, PT ;  /* 0x000000130800720c */ /* 0x000fe20003f44070 */
[--C-:B------:R-:W-:Y:S01]  /*1df0*/  @!P1 IMAD.IADD R3, R3, 0x1, -R8.reuse ;  /* 0x0000000103039824 */ /* 0x100fe200078e0a08 */
[----:B------:R-:W-:Y:S01]  /*1e00*/  ISETP.GE.AND P1, PT, R6, RZ, PT ;  /* 0x000000ff0600720c */ /* 0x000fe20003f26270 */
[----:B------:R1:W-:Y:S01]  /*1e10*/  STL [R1+0x278], R4 ;  /* 0x0002780401007387 */ /* 0x0003e20000100800 */
[----:B------:R-:W-:-:S02]  /*1e20*/  @!P4 IMAD.IADD R21, R21, 0x1, -R8 ;  /* 0x000000011515c824 */ /* 0x000fc400078e0a08 */
[--C-:B------:R-:W-:Y:S01]  /*1e30*/  @!P5 IMAD.IADD R5, R5, 0x1, -R8.reuse ;  /* 0x000000010505d824 */ /* 0x100fe200078e0a08 */
[----:B------:R-:W-:Y:S01]  /*1e40*/  ISETP.GT.U32.AND P5, PT, R8, R3, PT ;  /* 0x000000030800720c */ /* 0x000fe20003fa4070 */
[----:B------:R2:W-:Y:S01]  /*1e50*/  STL [R1+0x1d8], R11 ;  /* 0x0001d80b01007387 */ /* 0x0005e20000100800 */
[C---:B------:R-:W-:Y:S02]  /*1e60*/  VIADD R18, R0.reuse, 0x1b ;  /* 0x0000001b00127836 */ /* 0x040fe40000000000 */
[C---:B0-----:R-:W-:Y:S02]  /*1e70*/  VIADD R20, R0.reuse, 0x1e ;  /* 0x0000001e00147836 */ /* 0x041fe40000000000 */
[----:B-1----:R-:W-:Y:S02]  /*1e80*/  VIADD R4, R0, 0x15 ;  /* 0x0000001500047836 */ /* 0x002fe40000000000 */
[--C-:B------:R-:W-:Y:S01]  /*1e90*/  @!P2 IMAD.IADD R19, R19, 0x1, -R8.reuse ;  /* 0x000000011313a824 */ /* 0x100fe200078e0a08 */
[----:B------:R-:W-:Y:S01]  /*1ea0*/  ISETP.GE.AND P2, PT, R12, RZ, PT ;  /* 0x000000ff0c00720c */ /* 0x000fe20003f46270 */
[----:B------:R-:W-:Y:S01]  /*1eb0*/  IMAD.MOV.U32 R12, RZ, RZ, R21 ;  /* 0x000000ffff0c7224 */ /* 0x000fe200078e0015 */
[----:B------:R-:W-:Y:S01]  /*1ec0*/  IABS R7, R4 ;  /* 0x0000000400077213 */ /* 0x000fe20000000000 */
[----:B------:R-:W-:Y:S01]  /*1ed0*/  IMAD.MOV.U32 R10, RZ, RZ, R19 ;  /* 0x000000ffff0a7224 */ /* 0x000fe200078e0013 */
[----:B------:R-:W-:Y:S01]  /*1ee0*/  ISETP.GE.AND P4, PT, R4, RZ, PT ;  /* 0x000000ff0400720c */ /* 0x000fe20003f86270 */
[----:B------:R-:W-:Y:S01]  /*1ef0*/  @!P5 IMAD.IADD R3, R3, 0x1, -R8 ;  /* 0x000000010303d824 */ /* 0x000fe200078e0a08 */
[----:B--2---:R-:W-:Y:S01]  /*1f00*/  IABS R11, R6 ;  /* 0x00000006000b7213 */ /* 0x004fe20000000000 */
[----:B------:R-:W-:Y:S01]  /*1f10*/  IMAD.HI.U32 R4, R9, R7, RZ ;  /* 0x0000000709047227 */ /* 0x000fe200078e00ff */
[----:B------:R-:W-:-:S03]  /*1f20*/  IABS R19, R20 ;  /* 0x0000001400137213 */ /* 0x000fc60000000000 */
[----:B------:R-:W-:Y:S02]  /*1f30*/  IMAD.MOV R4, RZ, RZ, -R4 ;  /* 0x000000ffff047224 */ /* 0x000fe400078e0a04 */
[----:B------:R-:W-:-:S04]  /*1f40*/  IMAD.HI.U32 R6, R9, R11, RZ ;  /* 0x0000000b09067227 */ /* 0x000fc800078e00ff */
[C---:B------:R-:W-:Y:S02]  /*1f50*/  IMAD R7, R8.reuse, R4, R7 ;  /* 0x0000000408077224 */ /* 0x040fe400078e0207 */
[----:B------:R-:W-:Y:S01]  /*1f60*/  @!P3 IMAD.MOV R10, RZ, RZ, -R10 ;  /* 0x000000ffff0ab224 */ /* 0x000fe200078e0a0a */
[C---:B------:R-:W-:Y:S01]  /*1f70*/  ISETP.GT.U32.AND P3, PT, R8.reuse, R5, PT ;  /* 0x000000050800720c */ /* 0x040fe20003f64070 */
[----:B------:R-:W-:Y:S01]  /*1f80*/  IMAD.MOV R6, RZ, RZ, -R6 ;  /* 0x000000ffff067224 */ /* 0x000fe200078e0a06 */
[C---:B------:R-:W-:Y:S01]  /*1f90*/  ISETP.GT.U32.AND P5, PT, R8.reuse, R7, PT ;  /* 0x000000070800720c */ /* 0x040fe20003fa4070 */
[----:B------:R-:W-:Y:S01]  /*1fa0*/  IMAD.MOV.U32 R14, RZ, RZ, R3 ;  /* 0x000000ffff0e7224 */ /* 0x000fe200078e0003 */
[----:B------:R0:W-:Y:S01]  /*1fb0*/  STL [R1+0x1d4], R10 ;  /* 0x0001d40a01007387 */ /* 0x0001e20000100800 */
[----:B------:R-:W-:Y:S02]  /*1fc0*/  IMAD R11, R8, R6, R11 ;  /* 0x00000006080b7224 */ /* 0x000fe400078e020b */
[----:B------:R-:W-:-:S02]  /*1fd0*/  @!P0 IMAD.MOV R12, RZ, RZ, -R12 ;  /* 0x000000ffff0c8224 */ /* 0x000fc400078e0a0c */
[----:B------:R-:W-:Y:S01]  /*1fe0*/  @!P6 IMAD.MOV R14, RZ, RZ, -R14 ;  /* 0x000000ffff0ee224 */ /* 0x000fe200078e0a0e */
[----:B------:R-:W-:Y:S01]  /*1ff0*/  ISETP.GT.U32.AND P6, PT, R8, R11, PT ;  /* 0x0000000b0800720c */ /* 0x000fe20003fc4070 */
[C---:B------:R-:W-:Y:S01]  /*2000*/  VIADD R4, R0.reuse, 0x18 ;  /* 0x0000001800047836 */ /* 0x040fe20000000000 */
[----:B------:R1:W-:Y:S01]  /*2010*/  STL [R1+0x1d0], R12 ;  /* 0x0001d00c01007387 */ /* 0x0003e20000100800 */
[--C-:B------:R-:W-:Y:S02]  /*2020*/  @!P3 IMAD.IADD R5, R5, 0x1, -R8.reuse ;  /* 0x000000010505b824 */ /* 0x100fe400078e0a08 */
[----:B0-----:R-:W-:Y:S01]  /*2030*/  VIADD R10, R0, 0x17 ;  /* 0x00000017000a7836 */ /* 0x001fe20000000000 */
[----:B------:R-:W-:Y:S01]  /*2040*/  ISETP.GE.AND P3, PT, R4, RZ, PT ;  /* 0x000000ff0400720c */ /* 0x000fe20003f66270 */
[----:B------:R-:W-:Y:S01]  /*2050*/  @!P5 IMAD.IADD R7, R7, 0x1, -R8 ;  /* 0x000000010707d824 */ /* 0x000fe200078e0a08 */
[----:B------:R0:W-:Y:S01]  /*2060*/  STL [R1+0x1cc], R14 ;  /* 0x0001cc0e01007387 */ /* 0x0001e20000100800 */
[----:B------:R-:W-:Y:S01]  /*2070*/  IMAD.MOV.U32 R13, RZ, RZ, R5 ;  /* 0x000000ffff0d7224 */ /* 0x000fe200078e0005 */
[----:B------:R-:W-:Y:S01]  /*2080*/  ISETP.GE.AND P0, PT, R10, RZ, PT ;  /* 0x000000ff0a00720c */ /* 0x000fe20003f06270 */
[C---:B------:R-:W-:Y:S01]  /*2090*/  VIADD R24, R0.reuse, 0x3f ;  /* 0x0000003f00187836 */ /* 0x040fe20000000000 */
[----:B------:R-:W-:Y:S01]  /*20a0*/  IABS R10, R10 ;  /* 0x0000000a000a7213 */ /* 0x000fe20000000000 */
[----:B-1----:R-:W-:Y:S01]  /*20b0*/  VIADD R12, R0, 0x19 ;  /* 0x00000019000c7836 */ /* 0x002fe20000000000 */
[----:B------:R-:W-:Y:S01]  /*20c0*/  ISETP.GT.U32.AND P5, PT, R8, R7, PT ;  /* 0x000000070800720c */ /* 0x000fe20003fa4070 */
[----:B------:R-:W-:-:S02]  /*20d0*/  @!P2 IMAD.MOV R13, RZ, RZ, -R13 ;  /* 0x000000ffff0da224 */ /* 0x000fc400078e0a0d */
[----:B------:R-:W-:Y:S01]  /*20e0*/  IMAD.MOV.U32 R6, RZ, RZ, R10 ;  /* 0x000000ffff067224 */ /* 0x000fe200078e000a */
[----:B------:R-:W-:Y:S01]  /*20f0*/  IABS R10, R4 ;  /* 0x00000004000a7213 */ /* 0x000fe20000000000 */
[----:B------:R-:W-:Y:S01]  /*2100*/  @!P6 IMAD.IADD R11, R11, 0x1, -R8 ;  /* 0x000000010b0be824 */ /* 0x000fe200078e0a08 */
[----:B------:R-:W-:Y:S01]  /*2110*/  ISETP.GE.AND P2, PT, R12, RZ, PT ;  /* 0x000000ff0c00720c */ /* 0x000fe20003f46270 */
[C---:B------:R-:W-:Y:S01]  /*2120*/  IMAD.HI.U32 R4, R9.reuse, R6, RZ ;  /* 0x0000000609047227 */ /* 0x040fe200078e00ff */
[----:B------:R-:W-:Y:S01]  /*2130*/  IABS R12, R12 ;  /* 0x0000000c000c7213 */ /* 0x000fe20000000000 */
[----:B------:R1:W-:Y:S01]  /*2140*/  STL [R1+0x1c8], R13 ;  /* 0x0001c80d01007387 */ /* 0x0003e20000100800 */
[----:B0-----:R-:W-:Y:S01]  /*2150*/  IABS R14, R16 ;  /* 0x00000010000e7213 */ /* 0x001fe20000000000 */
[----:B------:R-:W-:Y:S01]  /*2160*/  IMAD.MOV R3, RZ, RZ, -R4 ;  /* 0x000000ffff037224 */ /* 0x000fe200078e0a04 */
[----:B------:R-:W-:Y:S01]  /*2170*/  ISETP.GT.U32.AND P6, PT, R8, R11, PT ;  /* 0x0000000b0800720c */ /* 0x000fe20003fc4070 */
[----:B------:R-:W-:-:S04]  /*2180*/  IMAD.HI.U32 R4, R9, R10, RZ ;  /* 0x0000000a09047227 */ /* 0x000fc800078e00ff */
[----:B------:R-:W-:Y:S02]  /*2190*/  IMAD R3, R8, R3, R6 ;  /* 0x0000000308037224 */ /* 0x000fe400078e0206 */
[----:B------:R-:W-:Y:S02]  /*21a0*/  IMAD.MOV R5, RZ, RZ, -R4 ;  /* 0x000000ffff057224 */ /* 0x000fe400078e0a04 */
[----:B------:R-:W-:-:S04]  /*21b0*/  IMAD.HI.U32 R4, R9, R12, RZ ;  /* 0x0000000c09047227 */ /* 0x000fc800078e00ff */
[----:B------:R-:W-:Y:S01]  /*21c0*/  @!P5 IMAD.IADD R7, R7, 0x1, -R8 ;  /* 0x000000010707d824 */ /* 0x000fe200078e0a08 */
[----:B------:R-:W-:Y:S01]  /*21d0*/  ISETP.GT.U32.AND P5, PT, R8, R3, PT ;  /* 0x000000030800720c */ /* 0x000fe20003fa4070 */
[----:B------:R-:W-:-:S04]  /*21e0*/  IMAD.HI.U32 R6, R9, R14, RZ ;  /* 0x0000000e09067227 */ /* 0x000fc800078e00ff */
[----:B-1----:R-:W-:Y:S02]  /*21f0*/  IMAD.MOV R13, RZ, RZ, -R4 ;  /* 0x000000ffff0d7224 */ /* 0x002fe400078e0a04 */
[----:B------:R-:W-:Y:S02]  /*2200*/  IMAD.MOV.U32 R17, RZ, RZ, R7 ;  /* 0x000000ffff117224 */ /* 0x000fe400078e0007 */
[----:B------:R-:W-:Y:S02]  /*2210*/  IMAD.MOV R15, RZ, RZ, -R6 ;  /* 0x000000ffff0f7224 */ /* 0x000fe400078e0a06 */
[C---:B------:R-:W-:Y:S02]  /*2220*/  IMAD R7, R8.reuse, R13, R12 ;  /* 0x0000000d08077224 */ /* 0x040fe400078e020c */
[C---:B------:R-:W-:Y:S02]  /*2230*/  IMAD R13, R8.reuse, R15, R14 ;  /* 0x0000000f080d7224 */ /* 0x040fe400078e020e */
[----:B------:R-:W-:Y:S01]  /*2240*/  @!P6 IMAD.IADD R11, R11, 0x1, -R8 ;  /* 0x000000010b0be824 */ /* 0x000fe200078e0a08 */
[C---:B------:R-:W-:Y:S01]  /*2250*/  ISETP.GT.U32.AND P6, PT, R8.reuse, R7, PT ;  /* 0x000000070800720c */ /* 0x040fe20003fc4070 */
[C---:B------:R-:W-:Y:S01]  /*2260*/  IMAD R5, R8.reuse, R5, R10 ;  /* 0x0000000508057224 */ /* 0x040fe200078e020a */
[----:B------:R-:W-:Y:S01]  /*2270*/  IABS R10, R18 ;  /* 0x00000012000a7213 */ /* 0x000fe20000000000 */
[----:B------:R-:W-:Y:S01]  /*2280*/  @!P5 IMAD.IADD R3, R3, 0x1, -R8 ;  /* 0x000000010303d824 */ /* 0x000fe200078e0a08 */
[C---:B------:R-:W-:Y:S01]  /*2290*/  ISETP.GT.U32.AND P5, PT, R8.reuse, R13, PT ;  /* 0x0000000d0800720c */ /* 0x040fe20003fa4070 */
[----:B------:R-:W-:Y:S01]  /*22a0*/  @!P4 IMAD.MOV R17, RZ, RZ, -R17 ;  /* 0x000000ffff11c224 */ /* 0x000fe200078e0a11 */
[----:B------:R-:W-:Y:S01]  /*22b0*/  ISETP.GT.U32.AND P4, PT, R8, R5, PT ;  /* 0x000000050800720c */ /* 0x000fe20003f84070 */
[----:B------:R-:W-:-:S02]  /*22c0*/  VIADD R12, R0, 0x1c ;  /* 0x0000001c000c7836 */ /* 0x000fc40000000000 */
[----:B------:R-:W-:Y:S01]  /*22d0*/  IMAD.HI.U32 R4, R9, R10, RZ ;  /* 0x0000000a09047227 */ /* 0x000fe200078e00ff */
[----:B------:R0:W-:Y:S02]  /*22e0*/  STL [R1+0x294], R17 ;  /* 0x0002941101007387 */ /* 0x0001e40000100800 */
[----:B------:R-:W-:Y:S01]  /*22f0*/  IABS R6, R12 ;  /* 0x0000000c00067213 */ /* 0x000fe20000000000 */
[----:B------:R-:W-:Y:S02]  /*2300*/  @!P6 IMAD.IADD R7, R7, 0x1, -R8 ;  /* 0x000000010707e824 */ /* 0x000fe400078e0a08 */
[----:B------:R-:W-:Y:S02]  /*2310*/  IMAD.MOV R15, RZ, RZ, -R4 ;  /* 0x000000ffff0f7224 */ /* 0x000fe400078e0a04 */
[----:B------:R-:W-:Y:S01]  /*2320*/  @!P5 IMAD.IADD R13, R13, 0x1, -R8 ;  /* 0x000000010d0dd824 */ /* 0x000fe200078e0a08 */
[----:B------:R-:W-:Y:S01]  /*2330*/  ISETP.GT.U32.AND P5, PT, R8, R7, PT ;  /* 0x000000070800720c */ /* 0x000fe20003fa4070 */
[----:B------:R-:W-:-:S04]  /*2340*/  IMAD.HI.U32 R4, R9, R6, RZ ;  /* 0x0000000609047227 */ /* 0x000fc800078e00ff */
[----:B------:R-:W-:Y:S01]  /*2350*/  @!P4 IMAD.IADD R5, R5, 0x1, -R8 ;  /* 0x000000010505c824 */ /* 0x000fe200078e0a08 */
[C---:B------:R-:W-:Y:S01]  /*2360*/  ISETP.GT.U32.AND P4, PT, R8.reuse, R3, PT ;  /* 0x000000030800720c */ /* 0x040fe20003f84070 */
[----:B------:R-:W-:Y:S02]  /*2370*/  IMAD.MOV.U32 R21, RZ, RZ, R11 ;  /* 0x000000ffff157224 */ /* 0x000fe400078e000b */
[----:B------:R-:W-:Y:S01]  /*2380*/  IMAD.MOV R11, RZ, RZ, -R4 ;  /* 0x000000ffff0b7224 */ /* 0x000fe200078e0a04 */
[C---:B------:R-:W-:Y:S01]  /*2390*/  ISETP.GT.U32.AND P6, PT, R8.reuse, R5, PT ;  /* 0x000000050800720c */ /* 0x040fe20003fc4070 */
[C---:B------:R-:W-:Y:S02]  /*23a0*/  IMAD R15, R8.reuse, R15, R10 ;  /* 0x0000000f080f7224 */ /* 0x040fe400078e020a */
[----:B------:R-:W-:Y:S02]  /*23b0*/  IMAD R11, R8, R11, R6 ;  /* 0x0000000b080b7224 */ /* 0x000fe400078e0206 */
[----:B------:R-:W-:-:S02]  /*23c0*/  @!P5 IMAD.IADD R7, R7, 0x1, -R8 ;  /* 0x000000010707d824 */ /* 0x000fc400078e0a08 */
[----:B------:R-:W-:Y:S01]  /*23d0*/  VIADD R14, R0, 0x1d ;  /* 0x0000001d000e7836 */ /* 0x000fe20000000000 */
[C---:B------:R-:W-:Y:S01]  /*23e0*/  ISETP.GT.U32.AND P5, PT, R8.reuse, R11, PT ;  /* 0x0000000b0800720c */ /* 0x040fe20003fa4070 */
[--C-:B------:R-:W-:Y:S01]  /*23f0*/  @!P4 IMAD.IADD R3, R3, 0x1, -R8.reuse ;  /* 0x000000010303c824 */ /* 0x100fe200078e0a08 */
[C---:B------:R-:W-:Y:S01]  /*2400*/  ISETP.GT.U32.AND P4, PT, R8.reuse, R15, PT ;  /* 0x0000000f0800720c */ /* 0x040fe20003f84070 */
[----:B------:R-:W-:Y:S01]  /*2410*/  @!P1 IMAD.MOV R21, RZ, RZ, -R21 ;  /* 0x000000ffff159224 */ /* 0x000fe200078e0a15 */
[----:B------:R-:W-:Y:S01]  /*2420*/  ISETP.GT.U32.AND P1, PT, R8, R13, PT ;  /* 0x0000000d0800720c */ /* 0x000fe20003f24070 */
[----:B------:R-:W-:Y:S01]  /*2430*/  @!P6 IMAD.IADD R5, R5, 0x1, -R8 ;  /* 0x000000010505e824 */ /* 0x000fe200078e0a08 */
[----:B------:R-:W-:Y:S01]  /*2440*/  ISETP.GE.AND P6, PT, R16, RZ, PT ;  /* 0x000000ff1000720c */ /* 0x000fe20003fc6270 */
[----:B------:R-:W-:Y:S01]  /*2450*/  VIADD R16, R0, 0x1f ;  /* 0x0000001f00107836 */ /* 0x000fe20000000000 */
[----:B0-----:R-:W-:Y:S01]  /*2460*/  IABS R17, R14 ;  /* 0x0000000e00117213 */ /* 0x001fe20000000000 */
[----:B------:R-:W-:Y:S01]  /*2470*/  IMAD.MOV.U32 R22, RZ, RZ, R3 ;  /* 0x000000ffff167224 */ /* 0x000fe200078e0003 */
[----:B------:R0:W-:Y:S01]  /*2480*/  STL [R1+0x298], R21 ;  /* 0x0002981501007387 */ /* 0x0001e20000100800 */
[----:B------:R-:W-:Y:S01]  /*2490*/  IMAD.HI.U32 R6, R9, R19, RZ ;  /* 0x0000001309067227 */ /* 0x000fe200078e00ff */
[----:B------:R-:W-:-:S03]  /*24a0*/  IABS R10, R16 ;  /* 0x00000010000a7213 */ /* 0x000fc60000000000 */
[--C-:B------:R-:W-:Y:S02]  /*24b0*/  @!P5 IMAD.IADD R11, R11, 0x1, -R8.reuse ;  /* 0x000000010b0bd824 */ /* 0x100fe400078e0a08 */
[----:B------:R-:W-:Y:S01]  /*24c0*/  @!P4 IMAD.IADD R15, R15, 0x1, -R8 ;  /* 0x000000010f0fc824 */ /* 0x000fe200078e0a08 */
[----:B------:R-:W-:Y:S01]  /*24d0*/  ISETP.GE.AND P4, PT, R12, RZ, PT ;  /* 0x000000ff0c00720c */ /* 0x000fe20003f86270 */
[----:B------:R-:W-:Y:S01]  /*24e0*/  IMAD.HI.U32 R3, R9, R10, RZ ;  /* 0x0000000a09037227 */ /* 0x000fe200078e00ff */
[----:B------:R-:W-:-:S03]  /*24f0*/  ISETP.GT.U32.AND P5, PT, R8, R11, PT ;  /* 0x0000000b0800720c */ /* 0x000fc60003fa4070 */
[----:B------:R-:W-:Y:S01]  /*2500*/  @!P0 IMAD.MOV R22, RZ, RZ, -R22 ;  /* 0x000000ffff168224 */ /* 0x000fe200078e0a16 */
[C---:B------:R-:W-:Y:S01]  /*2510*/  ISETP.GT.U32.AND P0, PT, R8.reuse, R15, PT ;  /* 0x0000000f0800720c */ /* 0x040fe20003f04070 */
[----:B------:R-:W-:Y:S02]  /*2520*/  IMAD.MOV R3, RZ, RZ, -R3 ;  /* 0x000000ffff037224 */ /* 0x000fe400078e0a03 */
[----:B------:R-:W-:Y:S01]  /*2530*/  IMAD.HI.U32 R4, R9, R17, RZ ;  /* 0x0000001109047227 */ /* 0x000fe200078e00ff */
[----:B------:R-:W-:Y:S03]  /*2540*/  STL [R1+0x29c], R22 ;  /* 0x00029c1601007387 */ /* 0x000fe60000100800 */
[----:B------:R-:W-:Y:S02]  /*2550*/  IMAD R3, R8, R3, R10 ;  /* 0x0000000308037224 */ /* 0x000fe400078e020a */
[----:B------:R-:W-:Y:S01]  /*2560*/  @!P1 IMAD.IADD R13, R13, 0x1, -R8 ;  /* 0x000000010d0d9824 */ /* 0x000fe200078e0a08 */
[----:B------:R-:W-:Y:S01]  /*2570*/  ISETP.GE.AND P1, PT, R18, RZ, PT ;  /* 0x000000ff1200720c */ /* 0x000fe20003f26270 */
[----:B------:R-:W-:-:S02]  /*2580*/  IMAD.MOV R4, RZ, RZ, -R4 ;  /* 0x000000ffff047224 */ /* 0x000fc400078e0a04 */
[----:B0-----:R-:W-:Y:S02]  /*2590*/  IMAD.MOV.U32 R21, RZ, RZ, R5 ;  /* 0x000000ffff157224 */ /* 0x001fe400078e0005 */
[----:B------:R-:W-:Y:S02]  /*25a0*/  IMAD.MOV R6, RZ, RZ, -R6 ;  /* 0x000000ffff067224 */ /* 0x000fe400078e0a06 */
[----:B------:R-:W-:Y:S02]  /*25b0*/  IMAD.MOV.U32 R5, RZ, RZ, R7 ;  /* 0x000000ffff057224 */ /* 0x000fe400078e0007 */
[----:B------:R-:W-:Y:S01]  /*25c0*/  @!P5 IMAD.IADD R11, R11, 0x1, -R8 ;  /* 0x000000010b0bd824 */ /* 0x000fe200078e0a08 */
[C---:B------:R-:W-:Y:S01]  /*25d0*/  ISETP.GT.U32.AND P5, PT, R8.reuse, R3, PT ;  /* 0x000000030800720c */ /* 0x040fe20003fa4070 */
[----:B------:R-:W-:Y:S02]  /*25e0*/  IMAD R17, R8, R4, R17 ;  /* 0x0000000408117224 */ /* 0x000fe400078e0211 */
[----:B------:R-:W-:-:S02]  /*25f0*/  @!P3 IMAD.MOV R21, RZ, RZ, -R21 ;  /* 0x000000ffff15b224 */ /* 0x000fc400078e0a15 */
[C---:B------:R-:W-:Y:S01]  /*2600*/  IMAD R19, R8.reuse, R6, R19 ;  /* 0x0000000608137224 */ /* 0x040fe200078e0213 */
[----:B------:R-:W-:Y:S01]  /*2610*/  ISETP.GT.U32.AND P3, PT, R8, R17, PT ;  /* 0x000000110800720c */ /* 0x000fe20003f64070 */
[----:B------:R-:W-:Y:S01]  /*2620*/  IMAD.MOV.U32 R4, RZ, RZ, R13 ;  /* 0x000000ffff047224 */ /* 0x000fe200078e000d */
[----:B------:R-:W-:Y:S01]  /*2630*/  STL [R1+0x1c4], R21 ;  /* 0x0001c41501007387 */ /* 0x000fe20000100800 */
[----:B------:R-:W-:Y:S01]  /*2640*/  @!P2 IMAD.MOV R5, RZ, RZ, -R5 ;  /* 0x000000ffff05a224 */ /* 0x000fe200078e0a05 */
[----:B------:R-:W-:Y:S01]  /*2650*/  ISETP.GE.AND P2, PT, R14, RZ, PT ;  /* 0x000000ff0e00720c */ /* 0x000fe20003f46270 */
[----:B------:R-:W-:Y:S02]  /*2660*/  VIADD R12, R0, 0x20 ;  /* 0x00000020000c7836 */ /* 0x000fe40000000000 */
[----:B------:R-:W-:Y:S01]  /*2670*/  @!P0 IMAD.IADD R15, R15, 0x1, -R8 ;  /* 0x000000010f0f8824 */ /* 0x000fe200078e0a08 */
[----:B------:R0:W-:Y:S01]  /*2680*/  STL [R1+0x1c0], R5 ;  /* 0x0001c00501007387 */ /* 0x0001e20000100800 */
[----:B------:R-:W-:Y:S01]  /*2690*/  @!P6 IMAD.MOV R4, RZ, RZ, -R4 ;  /* 0x000000ffff04e224 */ /* 0x000fe200078e0a04 */
[----:B------:R-:W-:Y:S01]  /*26a0*/  ISETP.GT.U32.AND P6, PT, R8, R19, PT ;  /* 0x000000130800720c */ /* 0x000fe20003fc4070 */
[----:B------:R-:W-:Y:S01]  /*26b0*/  IMAD.MOV.U32 R6, RZ, RZ, R15 ;  /* 0x000000ffff067224 */ /* 0x000fe200078e000f */
[----:B------:R-:W-:Y:S01]  /*26c0*/  ISETP.GE.AND P0, PT, R20, RZ, PT ;  /* 0x000000ff1400720c */ /* 0x000fe20003f06270 */
[----:B------:R-:W-:Y:S01]  /*26d0*/  VIADD R14, R0, 0x21 ;  /* 0x00000021000e7836 */ /* 0x000fe20000000000 */
[----:B------:R1:W-:Y:S01]  /*26e0*/  STL [R1+0x1bc], R4 ;  /* 0x0001bc0401007387 */ /* 0x0003e20000100800 */
[----:B------:R-:W-:-:S02]  /*26f0*/  @!P1 IMAD.MOV R6, RZ, RZ, -R6 ;  /* 0x000000ffff069224 */ /* 0x000fc400078e0a06 */
[--C-:B------:R-:W-:Y:S01]  /*2700*/  @!P5 IMAD.IADD R3, R3, 0x1, -R8.reuse ;  /* 0x000000010303d824 */ /* 0x100fe200078e0a08 */
[----:B0-----:R-:W-:Y:S01]  /*2710*/  IABS R5, R12 ;  /* 0x0000000c00057213 */ /* 0x001fe20000000000 */
[--C-:B------:R-:W-:Y:S01]  /*2720*/  @!P3 IMAD.IADD R17, R17, 0x1, -R8.reuse ;  /* 0x000000011111b824 */ /* 0x100fe200078e0a08 */
[----:B------:R-:W-:Y:S01]  /*2730*/  IABS R7, R14 ;  /* 0x0000000e00077213 */ /* 0x000fe20000000000 */
[----:B------:R0:W-:Y:S01]  /*2740*/  STL [R1+0x1b8], R6 ;  /* 0x0001b80601007387 */ /* 0x0001e20000100800 */
[C---:B------:R-:W-:Y:S01]  /*2750*/  ISETP.GT.U32.AND P5, PT, R8.reuse, R3, PT ;  /* 0x000000030800720c */ /* 0x040fe20003fa4070 */
[----:B------:R-:W-:Y:S01]  /*2760*/  @!P6 IMAD.IADD R19, R19, 0x1, -R8 ;  /* 0x000000011313e824 */ /* 0x000fe200078e0a08 */
[----:B------:R-:W-:Y:S01]  /*2770*/  ISETP.GT.U32.AND P6, PT, R8, R17, PT ;  /* 0x000000110800720c */ /* 0x000fe20003fc4070 */
[----:B-1----:R-:W-:Y:S01]  /*2780*/  IMAD.HI.U32 R4, R9, R5, RZ ;  /* 0x0000000509047227 */ /* 0x002fe200078e00ff */
[----:B------:R-:W-:Y:S02]  /*2790*/  ISETP.GE.AND P3, PT, R16, RZ, PT ;  /* 0x000000ff1000720c */ /* 0x000fe40003f66270 */
[----:B------:R-:W-:Y:S01]  /*27a0*/  ISETP.GT.U32.AND P1, PT, R8, R19, PT ;  /* 0x000000130800720c */ /* 0x000fe20003f24070 */
[----:B------:R-:W-:-:S02]  /*27b0*/  VIADD R16, R0, 0x22 ;  /* 0x0000002200107836 */ /* 0x000fc40000000000 */
[----:B0-----:R-:W-:Y:S02]  /*27c0*/  IMAD.MOV R6, RZ, RZ, -R4 ;  /* 0x000000ffff067224 */ /* 0x001fe400078e0a04 */
[----:B------:R-:W-:Y:S01]  /*27d0*/  IMAD.HI.U32 R4, R9, R7, RZ ;  /* 0x0000000709047227 */ /* 0x000fe200078e00ff */
[----:B------:R-:W-:-:S03]  /*27e0*/  IABS R13, R16 ;  /* 0x00000010000d7213 */ /* 0x000fc60000000000 */
[----:B------:R-:W-:Y:S02]  /*27f0*/  IMAD.MOV R4, RZ, RZ, -R4 ;  /* 0x000000ffff047224 */ /* 0x000fe400078e0a04 */
[--C-:B------:R-:W-:Y:S02]  /*2800*/  @!P5 IMAD.IADD R3, R3, 0x1, -R8.reuse ;  /* 0x000000010303d824 */ /* 0x100fe400078e0a08 */
[C---:B------:R-:W-:Y:S02]  /*2810*/  IMAD R7, R8.reuse, R4, R7 ;  /* 0x0000000408077224 */ /* 0x040fe400078e0207 */
[C---:B------:R-:W-:Y:S02]  /*2820*/  IMAD R5, R8.reuse, R6, R5 ;  /* 0x0000000608057224 */ /* 0x040fe400078e0205 */
[--C-:B------:R-:W-:Y:S01]  /*2830*/  @!P1 IMAD.IADD R19, R19, 0x1, -R8.reuse ;  /* 0x0000000113139824 */ /* 0x100fe200078e0a08 */
[----:B------:R-:W-:Y:S01]  /*2840*/  ISETP.GT.U32.AND P5, PT, R8, R7, PT ;  /* 0x000000070800720c */ /* 0x000fe20003fa4070 */
[----:B------:R-:W-:Y:S01]  /*2850*/  @!P6 IMAD.IADD R17, R17, 0x1, -R8 ;  /* 0x000000011111e824 */ /* 0x000fe200078e0a08 */
[----:B------:R-:W-:Y:S01]  /*2860*/  ISETP.GE.AND P1, PT, R12, RZ, PT ;  /* 0x000000ff0c00720c */ /* 0x000fe20003f26270 */
[----:B------:R-:W-:Y:S01]  /*2870*/  VIADD R12, R0, 0x24 ;  /* 0x00000024000c7836 */ /* 0x000fe20000000000 */
[----:B------:R-:W-:Y:S01]  /*2880*/  ISETP.GT.U32.AND P6, PT, R8, R5, PT ;  /* 0x000000050800720c */ /* 0x000fe20003fc4070 */
[----:B------:R-:W-:-:S03]  /*2890*/  IMAD.HI.U32 R4, R9, R13, RZ ;  /* 0x0000000d09047227 */ /* 0x000fc600078e00ff */
[----:B------:R-:W-:Y:S01]  /*28a0*/  IABS R10, R12 ;  /* 0x0000000c000a7213 */ /* 0x000fe20000000000 */
[----:B------:R-:W-:Y:S02]  /*28b0*/  IMAD.MOV R4, RZ, RZ, -R4 ;  /* 0x000000ffff047224 */ /* 0x000fe400078e0a04 */
[----:B------:R-:W-:Y:S02]  /*28c0*/  VIADD R18, R0, 0x23 ;  /* 0x0000002300127836 */ /* 0x000fe40000000000 */
[--C-:B------:R-:W-:Y:S02]  /*28d0*/  @!P5 IMAD.IADD R7, R7, 0x1, -R8.reuse ;  /* 0x000000010707d824 */ /* 0x100fe400078e0a08 */
[----:B------:R-:W-:Y:S01]  /*28e0*/  @!P4 IMAD.MOV R11, RZ, RZ, -R11 ;  /* 0x000000ffff0bc224 */ /* 0x000fe200078e0a0b */
[----:B------:R-:W-:Y:S01]  /*28f0*/  IABS R15, R18 ;  /* 0x00000012000f7213 */ /* 0x000fe20000000000 */
[C---:B------:R-:W-:Y:S01]  /*2900*/  IMAD R13, R8.reuse, R4, R13 ;  /* 0x00000004080d7224 */ /* 0x040fe200078e020d */
[----:B------:R-:W-:Y:S01]  /*2910*/  ISETP.GT.U32.AND P5, PT, R8, R7, PT ;  /* 0x000000070800720c */ /* 0x000fe20003fa4070 */
[----:B------:R-:W-:Y:S01]  /*2920*/  IMAD.HI.U32 R4, R9, R10, RZ ;  /* 0x0000000a09047227 */ /* 0x000fe200078e00ff */
[----:B------:R0:W-:Y:S03]  /*2930*/  STL [R1+0x1b4], R11 ;  /* 0x0001b40b01007387 */ /* 0x0001e60000100800 */
[----:B------:R-:W-:Y:S01]  /*2940*/  @!P6 IMAD.IADD R5, R5, 0x1, -R8 ;  /* 0x000000010505e824 */ /* 0x000fe200078e0a08 */
[----:B------:R-:W-:Y:S01]  /*2950*/  ISETP.GE.AND P6, PT, R14, RZ, PT ;  /* 0x000000ff0e00720c */ /* 0x000fe20003fc6270 */
[----:B------:R-:W-:-:S03]  /*2960*/  IMAD.HI.U32 R6, R9, R15, RZ ;  /* 0x0000000f09067227 */ /* 0x000fc600078e00ff */
[C---:B------:R-:W-:Y:S01]  /*2970*/  ISETP.GT.U32.AND P4, PT, R8.reuse, R5, PT ;  /* 0x000000050800720c */ /* 0x040fe20003f84070 */
[----:B------:R-:W-:Y:S02]  /*2980*/  IMAD.MOV R6, RZ, RZ, -R6 ;  /* 0x000000ffff067224 */ /* 0x000fe400078e0a06 */
[----:B0-----:R-:W-:Y:S02]  /*2990*/  IMAD.MOV R11, RZ, RZ, -R4 ;  /* 0x000000ffff0b7224 */ /* 0x001fe400078e0a04 */
[----:B------:R-:W-:Y:S02]  /*29a0*/  IMAD.MOV.U32 R4, RZ, RZ, R3 ;  /* 0x000000ffff047224 */ /* 0x000fe400078e0003 */
[C---:B------:R-:W-:Y:S02]  /*29b0*/  IMAD R3, R8.reuse, R11, R10 ;  /* 0x0000000b08037224 */ /* 0x040fe400078e020a */
[----:B------:R-:W-:Y:S02]  /*29c0*/  IMAD.MOV.U32 R20, RZ, RZ, R17 ;  /* 0x000000ffff147224 */ /* 0x000fe400078e0011 */
[----:B------:R-:W-:Y:S01]  /*29d0*/  @!P5 IMAD.IADD R7, R7, 0x1, -R8 ;  /* 0x000000010707d824 */ /* 0x000fe200078e0a08 */
[C---:B------:R-:W-:Y:S01]  /*29e0*/  ISETP.GT.U32.AND P5, PT, R8.reuse, R3, PT ;  /* 0x000000030800720c */ /* 0x040fe20003fa4070 */
[----:B------:R-:W-:-:S02]  /*29f0*/  IMAD R15, R8, R6, R15 ;  /* 0x00000006080f7224 */ /* 0x000fc400078e020f */
[----:B------:R-:W-:Y:S01]  /*2a00*/  @!P2 IMAD.MOV R20, RZ, RZ, -R20 ;  /* 0x000000ffff14a224 */ /* 0x000fe200078e0a14 */
[----:B------:R-:W-:Y:S01]  /*2a10*/  ISETP.GT.U32.AND P2, PT, R8, R13, PT ;  /* 0x0000000d0800720c */ /* 0x000fe20003f44070 */
[----:B------:R-:W-:Y:S02]  /*2a20*/  IMAD.MOV.U32 R17, RZ, RZ, R19 ;  /* 0x000000ffff117224 */ /* 0x000fe400078e0013 */
[----:B------:R-:W-:Y:S01]  /*2a30*/  VIADD R14, R0, 0x25 ;  /* 0x00000025000e7836 */ /* 0x000fe20000000000 */
[----:B------:R-:W-:Y:S01]  /*2a40*/  STL [R1+0x2a0], R20 ;  /* 0x0002a01401007387 */ /* 0x000fe20000100800 */
[----:B------:R-:W-:Y:S01]  /*2a50*/  @!P3 IMAD.MOV R4, RZ, RZ, -R4 ;  /* 0x000000ffff04b224 */ /* 0x000fe200078e0a04 */
[----:B------:R-:W-:Y:S01]  /*2a60*/  ISETP.GT.U32.AND P3, PT, R8, R15, PT ;  /* 0x0000000f0800720c */ /* 0x000fe20003f64070 */
[----:B------:R-:W-:Y:S01]  /*2a70*/  @!P0 IMAD.MOV R17, RZ, RZ, -R17 ;  /* 0x000000ffff118224 */ /* 0x000fe200078e0a11 */
[----:B------:R-:W-:Y:S01]  /*2a80*/  ISETP.GE.AND P0, PT, R16, RZ, PT ;  /* 0x000000ff1000720c */ /* 0x000fe20003f06270 */
[--C-:B------:R-:W-:Y:S01]  /*2a90*/  @!P4 IMAD.IADD R5, R5, 0x1, -R8.reuse ;  /* 0x000000010505c824 */ /* 0x100fe200078e0a08 */
[----:B------:R-:W-:Y:S01]  /*2aa0*/  IABS R6, R14 ;  /* 0x0000000e00067213 */ /* 0x000fe20000000000 */
[----:B------:R-:W-:Y:S01]  /*2ab0*/  VIADD R16, R0, 0x26 ;  /* 0x0000002600107836 */ /* 0x000fe20000000000 */
[----:B------:R-:W-:Y:S01]  /*2ac0*/  STL [R1+0x2a4], R17 ;  /* 0x0002a41101007387 */ /* 0x000fe20000100800 */
[----:B------:R-:W-:Y:S01]  /*2ad0*/  IMAD.MOV.U32 R11, RZ, RZ, R5 ;  /* 0x000000ffff0b7224 */ /* 0x000fe200078e0005 */
[----:B------:R-:W-:Y:S01]  /*2ae0*/  ISETP.GE.AND P4, PT, R18, RZ, PT ;  /* 0x000000ff1200720c */ /* 0x000fe20003f86270 */
[--C-:B------:R-:W-:Y:S01]  /*2af0*/  @!P5 IMAD.IADD R3, R3, 0x1, -R8.reuse ;  /* 0x000000010303d824 */ /* 0x100fe200078e0a08 */
[----:B------:R0:W-:Y:S01]  /*2b00*/  STL [R1+0x2a8], R4 ;  /* 0x0002a80401007387 */ /* 0x0001e20000100800 */
[----:B------:R-:W-:Y:S01]  /*2b10*/  IABS R10, R16 ;  /* 0x00000010000a7213 */ /* 0x000fe20000000000 */
[--C-:B------:R-:W-:Y:S01]  /*2b20*/  @!P2 IMAD.IADD R13, R13, 0x1, -R8.reuse ;  /* 0x000000010d0da824 */ /* 0x100fe200078e0a08 */
[----:B------:R-:W-:Y:S01]  /*2b30*/  ISETP.GE.AND P2, PT, R12, RZ, PT ;  /* 0x000000ff0c00720c */ /* 0x000fe20003f46270 */
[----:B------:R-:W-:Y:S01]  /*2b40*/  @!P1 IMAD.MOV R11, RZ, RZ, -R11 ;  /* 0x000000ffff0b9224 */ /* 0x000fe200078e0a0b */
[----:B------:R-:W-:Y:S01]  /*2b50*/  ISETP.GT.U32.AND P5, PT, R8, R3, PT ;  /* 0x000000030800720c */ /* 0x000fe20003fa4070 */
[----:B------:R-:W-:Y:S01]  /*2b60*/  @!P6 IMAD.MOV R7, RZ, RZ, -R7 ;  /* 0x000000ffff07e224 */ /* 0x000fe200078e0a07 */
[----:B------:R-:W-:Y:S01]  /*2b70*/  ISETP.GE.AND P6, PT, R14, RZ, PT ;  /* 0x000000ff0e00720c */ /* 0x000fe20003fc6270 */
[----:B------:R-:W-:Y:S01]  /*2b80*/  @!P3 IMAD.IADD R15, R15, 0x1, -R8 ;  /* 0x000000010f0fb824 */ /* 0x000fe200078e0a08 */
[C---:B------:R-:W-:Y:S01]  /*2b90*/  ISETP.GT.U32.AND P3, PT, R8.reuse, R13, PT ;  /* 0x0000000d0800720c */ /* 0x040fe20003f64070 */
[C---:B0-----:R-:W-:Y:S01]  /*2ba0*/  IMAD.HI.U32 R4, R9.reuse, R6, RZ ;  /* 0x0000000609047227 */ /* 0x041fe200078e00ff */
[----:B------:R-:W-:Y:S02]  /*2bb0*/  STL [R1+0x1b0], R11 ;  /* 0x0001b00b01007387 */ /* 0x000fe40000100800 */
[----:B------:R-:W-:Y:S01]  /*2bc0*/  ISETP.GT.U32.AND P1, PT, R8, R15, PT ;  /* 0x0000000f0800720c */ /* 0x000fe20003f24070 */
[----:B------:R-:W-:Y:S01]  /*2bd0*/  IMAD.MOV R5, RZ, RZ, -R4 ;  /* 0x000000ffff057224 */ /* 0x000fe200078e0a04 */
[----:B------:R0:W-:Y:S01]  /*2be0*/  STL [R1+0x1ac], R7 ;  /* 0x0001ac0701007387 */ /* 0x0001e20000100800 */
[----:B------:R-:W-:-:S04]  /*2bf0*/  IMAD.HI.U32 R4, R9, R10, RZ ;  /* 0x0000000a09047227 */ /* 0x000fc800078e00ff */
[----:B------:R-:W-:Y:S02]  /*2c00*/  IMAD R5, R8, R5, R6 ;  /* 0x0000000508057224 */ /* 0x000fe400078e0206 */
[----:B------:R-:W-:Y:S02]  /*2c10*/  @!P5 IMAD.IADD R3, R3, 0x1, -R8 ;  /* 0x000000010303d824 */ /* 0x000fe400078e0a08 */
[----:B------:R-:W-:Y:S02]  /*2c20*/  VIADD R12, R0, 0x27 ;  /* 0x00000027000c7836 */ /* 0x000fe40000000000 */
[----:B0-----:R-:W-:Y:S02]  /*2c30*/  IMAD.MOV R7, RZ, RZ, -R4 ;  /* 0x000000ffff077224 */ /* 0x001fe400078e0a04 */
[----:B------:R-:W-:Y:S01]  /*2c40*/  @!P3 IMAD.IADD R13, R13, 0x1, -R8 ;  /* 0x000000010d0db824 */ /* 0x000fe200078e0a08 */
[C---:B------:R-:W-:Y:S01]  /*2c50*/  ISETP.GT.U32.AND P3, PT, R8.reuse, R5, PT ;  /* 0x000000050800720c */ /* 0x040fe20003f64070 */
[----:B------:R-:W-:Y:S01]  /*2c60*/  IMAD R7, R8, R7, R10 ;  /* 0x0000000708077224 */ /* 0x000fe200078e020a */
[----:B------:R-:W-:Y:S01]  /*2c70*/  IABS R11, R12 ;  /* 0x0000000c000b7213 */ /* 0x000fe20000000000 */
[----:B------:R-:W-:-:S02]  /*2c80*/  VIADD R14, R0, 0x28 ;  /* 0x00000028000e7836 */ /* 0x000fc40000000000 */
[----:B------:R-:W-:Y:S01]  /*2c90*/  IMAD.MOV.U32 R17, RZ, RZ, R13 ;  /* 0x000000ffff117224 */ /* 0x000fe200078e000d */
[----:B------:R-:W-:Y:S01]  /*2ca0*/  ISETP.GT.U32.AND P5, PT, R8, R7, PT ;  /* 0x000000070800720c */ /* 0x000fe20003fa4070 */
[----:B------:R-:W-:Y:S01]  /*2cb0*/  IMAD.HI.U32 R4, R9, R11, RZ ;  /* 0x0000000b09047227 */ /* 0x000fe200078e00ff */
[----:B------:R-:W-:-:S03]  /*2cc0*/  IABS R10, R14 ;  /* 0x0000000e000a7213 */ /* 0x000fc60000000000 */
[----:B------:R-:W-:Y:S01]  /*2cd0*/  @!P1 IMAD.IADD R15, R15, 0x1, -R8 ;  /* 0x000000010f0f9824 */ /* 0x000fe200078e0a08 */
[----:B------:R-:W-:Y:S01]  /*2ce0*/  ISETP.GE.AND P1, PT, R16, RZ, PT ;  /* 0x000000ff1000720c */ /* 0x000fe20003f26270 */
[----:B------:R-:W-:Y:S02]  /*2cf0*/  IMAD.MOV R4, RZ, RZ, -R4 ;  /* 0x000000ffff047224 */ /* 0x000fe400078e0a04 */
[----:B------:R-:W-:Y:S02]  /*2d00*/  VIADD R16, R0, 0x29 ;  /* 0x0000002900107836 */ /* 0x000fe40000000000 */
[--C-:B------:R-:W-:Y:S01]  /*2d10*/  @!P3 IMAD.IADD R5, R5, 0x1, -R8.reuse ;  /* 0x000000010505b824 */ /* 0x100fe200078e0a08 */
[----:B------:R-:W-:Y:S01]  /*2d20*/  ISETP.GE.AND P3, PT, R12, RZ, PT ;  /* 0x000000ff0c00720c */ /* 0x000fe20003f66270 */
[----:B------:R-:W-:Y:S01]  /*2d30*/  @!P5 IMAD.IADD R7, R7, 0x1, -R8 ;  /* 0x000000010707d824 */ /* 0x000fe200078e0a08 */
[----:B------:R-:W-:Y:S01]  /*2d40*/  IABS R6, R16 ;  /* 0x0000001000067213 */ /* 0x000fe20000000000 */
[----:B------:R-:W-:Y:S01]  /*2d50*/  @!P0 IMAD.MOV R17, RZ, RZ, -R17 ;  /* 0x000000ffff118224 */ /* 0x000fe200078e0a11 */
[C---:B------:R-:W-:Y:S01]  /*2d60*/  ISETP.GT.U32.AND P0, PT, R8.reuse, R5, PT ;  /* 0x000000050800720c */ /* 0x040fe20003f04070 */
[----:B------:R-:W-:Y:S01]  /*2d70*/  @!P4 IMAD.MOV R15, RZ, RZ, -R15 ;  /* 0x000000ffff0fc224 */ /* 0x000fe200078e0a0f */
[C---:B------:R-:W-:Y:S01]  /*2d80*/  ISETP.GT.U32.AND P5, PT, R8.reuse, R7, PT ;  /* 0x000000070800720c */ /* 0x040fe20003fa4070 */
[----:B------:R-:W-:Y:S01]  /*2d90*/  @!P2 IMAD.MOV R3, RZ, RZ, -R3 ;  /* 0x000000ffff03a224 */ /* 0x000fe200078e0a03 */
[----:B------:R-:W-:Y:S01]  /*2da0*/  STL [R1+0x1a8], R17 ;  /* 0x0001a81101007387 */ /* 0x000fe20000100800 */
[----:B------:R-:W-:Y:S01]  /*2db0*/  IMAD R11, R8, R4, R11 ;  /* 0x00000004080b7224 */ /* 0x000fe200078e020b */
[----:B------:R-:W-:Y:S01]  /*2dc0*/  ISETP.GE.AND P2, PT, R14, RZ, PT ;  /* 0x000000ff0e00720c */ /* 0x000fe20003f46270 */
[----:B------:R-:W-:Y:S01]  /*2dd0*/  IMAD.HI.U32 R4, R9, R10, RZ ;  /* 0x0000000a09047227 */ /* 0x000fe200078e00ff */
[----:B------:R-:W-:Y:S02]  /*2de0*/  STL [R1+0x1a4], R15 ;  /* 0x0001a40f01007387 */ /* 0x000fe40000100800 */
[----:B------:R-:W-:Y:S01]  /*2df0*/  ISETP.GT.U32.AND P4, PT, R8, R11, PT ;  /* 0x0000000b0800720c */ /* 0x000fe20003f84070 */
[----:B------:R-:W-:Y:S01]  /*2e00*/  IMAD.MOV.U32 R13, RZ, RZ, R6 ;  /* 0x000000ffff0d7224 */ /* 0x000fe200078e0006 */
[----:B------:R0:W-:Y:S01]  /*2e10*/  STL [R1+0x1a0], R3 ;  /* 0x0001a00301007387 */ /* 0x0001e20000100800 */
[----:B------:R-:W-:Y:S01]  /*2e20*/  @!P0 IMAD.IADD R5, R5, 0x1, -R8 ;  /* 0x0000000105058824 */ /* 0x000fe200078e0a08 */
[----:B------:R-:W-:Y:S01]  /*2e30*/  ISETP.GE.AND P0, PT, R16, RZ, PT ;  /* 0x000000ff1000720c */ /* 0x000fe20003f06270 */
[----:B------:R-:W-:-:S04]  /*2e40*/  IMAD.HI.U32 R6, R9, R13, RZ ;  /* 0x0000000d09067227 */ /* 0x000fc800078e00ff */
[----:B------:R-:W-:Y:S02]  /*2e50*/  @!P5 IMAD.IADD R7, R7, 0x1, -R8 ;  /* 0x000000010707d824 */ /* 0x000fe400078e0a08 */
[----:B------:R-:W-:Y:S02]  /*2e60*/  IMAD.MOV R6, RZ, RZ, -R6 ;  /* 0x000000ffff067224 */ /* 0x000fe400078e0a06 */
[----:B0-----:R-:W-:Y:S02]  /*2e70*/  IMAD.MOV R3, RZ, RZ, -R4 ;  /* 0x000000ffff037224 */ /* 0x001fe400078e0a04 */
[C---:B------:R-:W-:Y:S02]  /*2e80*/  IMAD R13, R8.reuse, R6, R13 ;  /* 0x00000006080d7224 */ /* 0x040fe400078e020d */
[----:B------:R-:W-:Y:S02]  /*2e90*/  IMAD R3, R8, R3, R10 ;  /* 0x0000000308037224 */ /* 0x000fe400078e020a */
[----:B------:R-:W-:-:S02]  /*2ea0*/  IMAD.MOV.U32 R18, RZ, RZ, R5 ;  /* 0x000000ffff127224 */ /* 0x000fc400078e0005 */
[----:B------:R-:W-:Y:S01]  /*2eb0*/  @!P4 IMAD.IADD R11, R11, 0x1, -R8 ;  /* 0x000000010b0bc824 */ /* 0x000fe200078e0a08 */
[C---:B------:R-:W-:Y:S01]  /*2ec0*/  ISETP.GT.U32.AND P5, PT, R8.reuse, R3, PT ;  /* 0x000000030800720c */ /* 0x040fe20003fa4070 */
[----:B------:R-:W-:Y:S01]  /*2ed0*/  @!P6 IMAD.MOV R18, RZ, RZ, -R18 ;  /* 0x000000ffff12e224 */ /* 0x000fe200078e0a12 */
[----:B------:R-:W-:Y:S01]  /*2ee0*/  ISETP.GT.U32.AND P6, PT, R8, R13, PT ;  /* 0x0000000d0800720c */ /* 0x000fe20003fc4070 */
[----:B------:R-:W-:Y:S01]  /*2ef0*/  VIADD R14, R0, 0x2a ;  /* 0x0000002a000e7836 */ /* 0x000fe20000000000 */
[----:B------:R-:W-:Y:S01]  /*2f00*/  ISETP.GT.U32.AND P4, PT, R8, R11, PT ;  /* 0x0000000b0800720c */ /* 0x000fe20003f84070 */
[C---:B------:R-:W-:Y:S01]  /*2f10*/  VIADD R15, R0.reuse, 0x2b ;  /* 0x0000002b000f7836 */ /* 0x040fe20000000000 */
[----:B------:R-:W-:Y:S01]  /*2f20*/  STL [R1+0x2ac], R18 ;  /* 0x0002ac1201007387 */ /* 0x000fe20000100800 */
[C---:B------:R-:W-:Y:S01]  /*2f30*/  VIADD R16, R0.reuse, 0x2c ;  /* 0x0000002c00107836 */ /* 0x040fe20000000000 */
[----:B------:R-:W-:Y:S01]  /*2f40*/  IABS R10, R14 ;  /* 0x0000000e000a7213 */ /* 0x000fe20000000000 */
[----:B------:R-:W-:Y:S01]  /*2f50*/  IMAD.MOV.U32 R17, RZ, RZ, R7 ;  /* 0x000000ffff117224 */ /* 0x000fe200078e0007 */
[----:B------:R-:W-:Y:S01]  /*2f60*/  IABS R6, R15 ;  /* 0x0000000f00067213 */ /* 0x000fe20000000000 */
[----:B------:R-:W-:Y:S01]  /*2f70*/  VIADD R22, R0, 0x3c ;  /* 0x0000003c00167836 */ /* 0x000fe20000000000 */
[----:B------:R-:W-:Y:S01]  /*2f80*/  IABS R12, R16 ;  /* 0x00000010000c7213 */ /* 0x000fe20000000000 */
[----:B------:R-:W-:-:S02]  /*2f90*/  @!P5 IMAD.IADD R3, R3, 0x1, -R8 ;  /* 0x000000010303d824 */ /* 0x000fc400078e0a08 */
[----:B------:R-:W-:Y:S01]  /*2fa0*/  IMAD.HI.U32 R4, R9, R10, RZ ;  /* 0x0000000a09047227 */ /* 0x000fe200078e00ff */
[----:B------:R-:W-:Y:S02]  /*2fb0*/  IABS R23, R22 ;  /* 0x0000001600177213 */ /* 0x000fe40000000000 */
[C---:B------:R-:W-:Y:S01]  /*2fc0*/  ISETP.GT.U32.AND P5, PT, R8.reuse, R3, PT ;  /* 0x000000030800720c */ /* 0x040fe20003fa4070 */
[----:B------:R-:W-:Y:S02]  /*2fd0*/  IMAD.MOV.U32 R7, RZ, RZ, R6 ;  /* 0x000000ffff077224 */ /* 0x000fe400078e0006 */
[----:B------:R-:W-:Y:S02]  /*2fe0*/  @!P6 IMAD.IADD R13, R13, 0x1, -R8 ;  /* 0x000000010d0de824 */ /* 0x000fe400078e0a08 */
[----:B------:R-:W-:Y:S02]  /*2ff0*/  IMAD.MOV R5, RZ, RZ, -R4 ;  /* 0x000000ffff057224 */ /* 0x000fe400078e0a04 */
[----:B------:R-:W-:Y:S01]  /*3000*/  @!P1 IMAD.MOV R17, RZ, RZ, -R17 ;  /* 0x000000ffff119224 */ /* 0x000fe200078e0a11 */
[----:B------:R-:W-:Y:S01]  /*3010*/  ISETP.GT.U32.AND P6, PT, R8, R13, PT ;  /* 0x0000000d0800720c */ /* 0x000fe20003fc4070 */
[----:B------:R-:W-:Y:S01]  /*3020*/  IMAD.HI.U32 R4, R9, R7, RZ ;  /* 0x0000000709047227 */ /* 0x000fe200078e00ff */
[----:B------:R-:W-:-:S02]  /*3030*/  ISETP.GE.AND P1, PT, R14, RZ, PT ;  /* 0x000000ff0e00720c */ /* 0x000fc40003f26270 */
[----:B------:R0:W-:Y:S01]  /*3040*/  STL [R1+0x2b0], R17 ;  /* 0x0002b01101007387 */ /* 0x0001e20000100800 */
[----:B------:R-:W-:Y:S01]  /*3050*/  @!P4 IMAD.IADD R11, R11, 0x1, -R8 ;  /* 0x000000010b0bc824 */ /* 0x000fe200078e0a08 */
[----:B------:R-:W-:Y:S01]  /*3060*/  ISETP.GE.AND P4, PT, R15, RZ, PT ;  /* 0x000000ff0f00720c */ /* 0x000fe20003f86270 */
[----:B------:R-:W-:-:S04]  /*3070*/  IMAD.HI.U32 R6, R9, R12, RZ ;  /* 0x0000000c09067227 */ /* 0x000fc800078e00ff */
[----:B------:R-:W-:Y:S02]  /*3080*/  IMAD.MOV R4, RZ, RZ, -R4 ;  /* 0x000000ffff047224 */ /* 0x000fe400078e0a04 */
[----:B------:R-:W-:Y:S02]  /*3090*/  @!P5 IMAD.IADD R3, R3, 0x1, -R8 ;  /* 0x000000010303d824 */ /* 0x000fe400078e0a08 */
[C---:B------:R-:W-:Y:S02]  /*30a0*/  IMAD R5, R8.reuse, R5, R10 ;  /* 0x0000000508057224 */ /* 0x040fe400078e020a */
[----:B0-----:R-:W-:Y:S02]  /*30b0*/  IMAD.MOV.U32 R17, RZ, RZ, R11 ;  /* 0x000000ffff117224 */ /* 0x001fe400078e000b */
[----:B------:R-:W-:Y:S01]  /*30c0*/  IMAD.MOV R11, RZ, RZ, -R6 ;  /* 0x000000ffff0b7224 */ /* 0x000fe200078e0a06 */
[C---:B------:R-:W-:Y:S01]  /*30d0*/  ISETP.GT.U32.AND P5, PT, R8.reuse, R5, PT ;  /* 0x000000050800720c */ /* 0x040fe20003fa4070 */
[----:B------:R-:W-:-:S02]  /*30e0*/  IMAD R7, R8, R4, R7 ;  /* 0x0000000408077224 */ /* 0x000fc400078e0207 */
[----:B------:R-:W-:Y:S02]  /*30f0*/  IMAD.MOV.U32 R6, RZ, RZ, R3 ;  /* 0x000000ffff067224 */ /* 0x000fe400078e0003 */
[----:B------:R-:W-:Y:S01]  /*3100*/  @!P3 IMAD.MOV R17, RZ, RZ, -R17 ;  /* 0x000000ffff11b224 */ /* 0x000fe200078e0a11 */
[----:B------:R-:W-:Y:S01]  /*3110*/  ISETP.GE.AND P3, PT, R16, RZ, PT ;  /* 0x000000ff1000720c */ /* 0x000fe20003f66270 */
[----:B------:R-:W-:Y:S01]  /*3120*/  @!P2 IMAD.MOV R6, RZ, RZ, -R6 ;  /* 0x000000ffff06a224 */ /* 0x000fe200078e0a06 */
[C---:B------:R-:W-:Y:S01]  /*3130*/  ISETP.GT.U32.AND P2, PT, R8.reuse, R7, PT ;  /* 0x000000070800720c */ /* 0x040fe20003f44070 */
[----:B------:R-:W-:Y:S01]  /*3140*/  @!P6 IMAD.IADD R13, R13, 0x1, -R8 ;  /* 0x000000010d0de824 */ /* 0x000fe200078e0a08 */
[----:B------:R0:W-:Y:S01]  /*3150*/  STL [R1+0x2b4], R17 ;  /* 0x0002b41101007387 */ /* 0x0001e20000100800 */
[----:B------:R-:W-:Y:S02]  /*3160*/  IMAD R11, R8, R11, R12 ;  /* 0x0000000b080b7224 */ /* 0x000fe400078e020c */
[----:B------:R-:W-:Y:S01]  /*3170*/  @!P5 IMAD.IADD R5, R5, 0x1, -R8 ;  /* 0x000000010505d824 */ /* 0x000fe200078e0a08 */
[----:B------:R1:W-:Y:S01]  /*3180*/  STL [R1+0x19c], R6 ;  /* 0x00019c0601007387 */ /* 0x0003e20000100800 */
[----:B------:R-:W-:-:S02]  /*3190*/  VIADD R3, R0, 0x2d ;  /* 0x0000002d00037836 */ /* 0x000fc40000000000 */
[----:B------:R-:W-:Y:S01]  /*31a0*/  VIADD R15, R0, 0x2e ;  /* 0x0000002e000f7836 */ /* 0x000fe20000000000 */
[----:B------:R-:W-:Y:S01]  /*31b0*/  ISETP.GT.U32.AND P5, PT, R8, R5, PT ;  /* 0x000000050800720c */ /* 0x000fe20003fa4070 */
[----:B------:R-:W-:Y:S01]  /*31c0*/  VIADD R18, R0, 0x30 ;  /* 0x0000003000127836 */ /* 0x000fe20000000000 */
[----:B------:R-:W-:Y:S01]  /*31d0*/  ISETP.GE.AND P6, PT, R3, RZ, PT ;  /* 0x000000ff0300720c */ /* 0x000fe20003fc6270 */
[----:B0-----:R-:W-:Y:S01]  /*31e0*/  IMAD.MOV.U32 R17, RZ, RZ, R13 ;  /* 0x000000ffff117224 */ /* 0x001fe200078e000d */
[----:B------:R-:W-:Y:S01]  /*31f0*/  IABS R10, R15 ;  /* 0x0000000f000a7213 */ /* 0x000fe20000000000 */
[----:B------:R-:W-:Y:S01]  /*3200*/  @!P2 IMAD.IADD R7, R7, 0x1, -R8 ;  /* 0x000000010707a824 */ /* 0x000fe200078e0a08 */
[----:B-1----:R-:W-:Y:S01]  /*3210*/  IABS R6, R3 ;  /* 0x0000000300067213 */ /* 0x002fe20000000000 */
[----:B------:R-:W-:Y:S01]  /*3220*/  @!P0 IMAD.MOV R17, RZ, RZ, -R17 ;  /* 0x000000ffff118224 */ /* 0x000fe200078e0a11 */
[C---:B------:R-:W-:Y:S01]  /*3230*/  ISETP.GT.U32.AND P0, PT, R8.reuse, R11, PT ;  /* 0x0000000b0800720c */ /* 0x040fe20003f04070 */
[----:B------:R-:W-:Y:S01]  /*3240*/  IMAD.HI.U32 R4, R9, R10, RZ ;  /* 0x0000000a09047227 */ /* 0x000fe200078e00ff */
[----:B------:R-:W-:-:S02]  /*3250*/  ISETP.GT.U32.AND P2, PT, R8, R7, PT ;  /* 0x000000070800720c */ /* 0x000fc40003f44070 */
[----:B------:R-:W-:Y:S01]  /*3260*/  IABS R14, R18 ;  /* 0x00000012000e7213 */ /* 0x000fe20000000000 */
[----:B------:R-:W-:Y:S01]  /*3270*/  IMAD.HI.U32 R3, R9, R6, RZ ;  /* 0x0000000609037227 */ /* 0x000fe200078e00ff */
[----:B------:R0:W-:Y:S03]  /*3280*/  STL [R1+0x198], R17 ;  /* 0x0001981101007387 */ /* 0x0001e60000100800 */
[----:B------:R-:W-:Y:S02]  /*3290*/  IMAD.MOV R3, RZ, RZ, -R3 ;  /* 0x000000ffff037224 */ /* 0x000fe400078e0a03 */
[----:B------:R-:W-:Y:S02]  /*32a0*/  IMAD.MOV R13, RZ, RZ, -R4 ;  /* 0x000000ffff0d7224 */ /* 0x000fe400078e0a04 */
[--C-:B------:R-:W-:Y:S02]  /*32b0*/  @!P0 IMAD.IADD R11, R11, 0x1, -R8.reuse ;  /* 0x000000010b0b8824 */ /* 0x100fe400078e0a08 */
[----:B------:R-:W-:Y:S01]  /*32c0*/  @!P5 IMAD.IADD R5, R5, 0x1, -R8 ;  /* 0x000000010505d824 */ /* 0x000fe200078e0a08 */
[----:B------:R-:W-:Y:S01]  /*32d0*/  ISETP.GE.AND P5, PT, R15, RZ, PT ;  /* 0x000000ff0f00720c */ /* 0x000fe20003fa6270 */
[----:B------:R-:W-:Y:S01]  /*32e0*/  VIADD R16, R0, 0x2f ;  /* 0x0000002f00107836 */ /* 0x000fe20000000000 */
[C---:B------:R-:W-:Y:S01]  /*32f0*/  ISETP.GT.U32.AND P0, PT, R8.reuse, R11, PT ;  /* 0x0000000b0800720c */ /* 0x040fe20003f04070 */
[----:B------:R-:W-:-:S02]  /*3300*/  IMAD R3, R8, R3, R6 ;  /* 0x0000000308037224 */ /* 0x000fc400078e0206 */
[----:B------:R-:W-:Y:S01]  /*3310*/  @!P2 IMAD.IADD R7, R7, 0x1, -R8 ;  /* 0x000000010707a824 */ /* 0x000fe200078e0a08 */
[----:B------:R-:W-:Y:S01]  /*3320*/  IABS R12, R16 ;  /* 0x00000010000c7213 */ /* 0x000fe20000000000 */
[C---:B------:R-:W-:Y:S01]  /*3330*/  IMAD R13, R8.reuse, R13, R10 ;  /* 0x0000000d080d7224 */ /* 0x040fe200078e020a */
[C---:B------:R-:W-:Y:S01]  /*3340*/  ISETP.GT.U32.AND P2, PT, R8.reuse, R3, PT ;  /* 0x000000030800720c */ /* 0x040fe20003f44070 */
[----:B------:R-:W-:Y:S02]  /*3350*/  IMAD.MOV.U32 R20, RZ, RZ, R5 ;  /* 0x000000ffff147224 */ /* 0x000fe400078e0005 */
[----:B------:R-:W-:Y:S02]  /*3360*/  IMAD.MOV.U32 R19, RZ, RZ, R7 ;  /* 0x000000ffff137224 */ /* 0x000fe400078e0007 */
[----:B------:R-:W-:Y:S01]  /*3370*/  @!P1 IMAD.MOV R20, RZ, RZ, -R20 ;  /* 0x000000ffff149224 */ /* 0x000fe200078e0a14 */
[----:B------:R-:W-:Y:S01]  /*3380*/  ISETP.GT.U32.AND P1, PT, R8, R13, PT ;  /* 0x0000000d0800720c */ /* 0x000fe20003f24070 */
[----:B------:R-:W-:-:S03]  /*3390*/  IMAD.HI.U32 R6, R9, R14, RZ ;  /* 0x0000000e09067227 */ /* 0x000fc600078e00ff */
[----:B------:R-:W-:Y:S01]  /*33a0*/  STL [R1+0x194], R20 ;  /* 0x0001941401007387 */ /* 0x000fe20000100800 */
[----:B------:R-:W-:Y:S01]  /*33b0*/  @!P4 IMAD.MOV R19, RZ, RZ, -R19 ;  /* 0x000000ffff13c224 */ /* 0x000fe200078e0a13 */
[----:B------:R-:W-:Y:S01]  /*33c0*/  ISETP.GE.AND P4, PT, R16, RZ, PT ;  /* 0x000000ff1000720c */ /* 0x000fe20003f86270 */
[----:B------:R-:W-:-:S03]  /*33d0*/  IMAD.HI.U32 R4, R9, R12, RZ ;  /* 0x0000000c09047227 */ /* 0x000fc600078e00ff */
[----:B------:R1:W-:Y:S01]  /*33e0*/  STL [R1+0x190], R19 ;  /* 0x0001901301007387 */ /* 0x0003e20000100800 */
[----:B0-----:R-:W-:Y:S02]  /*33f0*/  IMAD.MOV R17, RZ, RZ, -R6 ;  /* 0x000000ffff117224 */ /* 0x001fe400078e0a06 */
[----:B------:R-:W-:Y:S02]  /*3400*/  @!P0 IMAD.IADD R11, R11, 0x1, -R8 ;  /* 0x000000010b0b8824 */ /* 0x000fe400078e0a08 */
[----:B------:R-:W-:Y:S02]  /*3410*/  IMAD.MOV R15, RZ, RZ, -R4 ;  /* 0x000000ffff0f7224 */ /* 0x000fe400078e0a04 */
[C---:B------:R-:W-:Y:S02]  /*3420*/  IMAD R7, R8.reuse, R17, R14 ;  /* 0x0000001108077224 */ /* 0x040fe400078e020e */
[----:B------:R-:W-:Y:S02]  /*3430*/  IMAD R5, R8, R15, R12 ;  /* 0x0000000f08057224 */ /* 0x000fe400078e020c */
[----:B-1----:R-:W-:-:S02]  /*3440*/  IMAD.MOV.U32 R19, RZ, RZ, R11 ;  /* 0x000000ffff137224 */ /* 0x002fc400078e000b */
[--C-:B------:R-:W-:Y:S01]  /*3450*/  @!P2 IMAD.IADD R3, R3, 0x1, -R8.reuse ;  /* 0x000000010303a824 */ /* 0x100fe200078e0a08 */
[----:B------:R-:W-:Y:S01]  /*3460*/  ISETP.GT.U32.AND P0, PT, R8, R5, PT ;  /* 0x000000050800720c */ /* 0x000fe20003f04070 */
[----:B------:R-:W-:Y:S02]  /*3470*/  VIADD R15, R0, 0x31 ;  /* 0x00000031000f7836 */ /* 0x000fe40000000000 */
[----:B------:R-:W-:Y:S01]  /*3480*/  @!P3 IMAD.MOV R19, RZ, RZ, -R19 ;  /* 0x000000ffff13b224 */ /* 0x000fe200078e0a13 */
[C---:B------:R-:W-:Y:S01]  /*3490*/  ISETP.GT.U32.AND P3, PT, R8.reuse, R7, PT ;  /* 0x000000070800720c */ /* 0x040fe20003f64070 */
[----:B------:R-:W-:Y:S01]  /*34a0*/  @!P1 IMAD.IADD R13, R13, 0x1, -R8 ;  /* 0x000000010d0d9824 */ /* 0x000fe200078e0a08 */
[----:B------:R-:W-:Y:S01]  /*34b0*/  ISETP.GT.U32.AND P2, PT, R8, R3, PT ;  /* 0x000000030800720c */ /* 0x000fe20003f44070 */
[C---:B------:R-:W-:Y:S01]  /*34c0*/  VIADD R16, R0.reuse, 0x33 ;  /* 0x0000003300107836 */ /* 0x040fe20000000000 */
[----:B------:R-:W-:Y:S01]  /*34d0*/  IABS R6, R15 ;  /* 0x0000000f00067213 */ /* 0x000fe20000000000 */
[----:B------:R-:W-:Y:S01]  /*34e0*/  VIADD R14, R0, 0x32 ;  /* 0x00000032000e7836 */ /* 0x000fe20000000000 */
[----:B------:R-:W-:Y:S01]  /*34f0*/  ISETP.GT.U32.AND P1, PT, R8, R13, PT ;  /* 0x0000000d0800720c */ /* 0x000fe20003f24070 */
[----:B------:R0:W-:Y:S01]  /*3500*/  STL [R1+0x18c], R19 ;  /* 0x00018c1301007387 */ /* 0x0001e20000100800 */
[----:B------:R-:W-:Y:S01]  /*3510*/  IABS R12, R16 ;  /* 0x00000010000c7213 */ /* 0x000fe20000000000 */
[----:B------:R-:W-:Y:S01]  /*3520*/  IMAD.HI.U32 R4, R9, R6, RZ ;  /* 0x0000000609047227 */ /* 0x000fe200078e00ff */
[----:B------:R-:W-:-:S03]  /*3530*/  IABS R10, R14 ;  /* 0x0000000e000a7213 */ /* 0x000fc60000000000 */
[----:B------:R-:W-:Y:S02]  /*3540*/  IMAD.MOV R11, RZ, RZ, -R4 ;  /* 0x000000ffff0b7224 */ /* 0x000fe400078e0a04 */
[--C-:B------:R-:W-:Y:S02]  /*3550*/  @!P3 IMAD.IADD R7, R7, 0x1, -R8.reuse ;  /* 0x000000010707b824 */ /* 0x100fe400078e0a08 */
[----:B------:R-:W-:Y:S01]  /*3560*/  @!P2 IMAD.IADD R3, R3, 0x1, -R8 ;  /* 0x000000010303a824 */ /* 0x000fe200078e0a08 */
[----:B------:R-:W-:Y:S01]  /*3570*/  ISETP.GE.AND P2, PT, R18, RZ, PT ;  /* 0x000000ff1200720c */ /* 0x000fe20003f46270 */
[C---:B------:R-:W-:Y:S01]  /*3580*/  IMAD R11, R8.reuse, R11, R6 ;  /* 0x0000000b080b7224 */ /* 0x040fe200078e0206 */
[C---:B------:R-:W-:Y:S01]  /*3590*/  ISETP.GT.U32.AND P3, PT, R8.reuse, R7, PT ;  /* 0x000000070800720c */ /* 0x040fe20003f64070 */
[----:B------:R-:W-:Y:S02]  /*35a0*/  IMAD.MOV.U32 R6, RZ, RZ, R12 ;  /* 0x000000ffff067224 */ /* 0x000fe400078e000c */
[----:B------:R-:W-:Y:S01]  /*35b0*/  @!P1 IMAD.IADD R13, R13, 0x1, -R8 ;  /* 0x000000010d0d9824 */ /* 0x000fe200078e0a08 */
[----:B------:R-:W-:Y:S01]  /*35c0*/  ISETP.GT.U32.AND P1, PT, R8, R11, PT ;  /* 0x0000000b0800720c */ /* 0x000fe20003f24070 */
[----:B------:R-:W-:-:S04]  /*35d0*/  IMAD.HI.U32 R4, R9, R10, RZ ;  /* 0x0000000a09047227 */ /* 0x000fc800078e00ff */
[----:B0-----:R-:W-:Y:S02]  /*35e0*/  IMAD.MOV.U32 R19, RZ, RZ, R3 ;  /* 0x000000ffff137224 */ /* 0x001fe400078e0003 */
[----:B------:R-:W-:Y:S02]  /*35f0*/  @!P0 IMAD.IADD R5, R5, 0x1, -R8 ;  /* 0x0000000105058824 */ /* 0x000fe400078e0a08 */
[----:B------:R-:W-:-:S03]  /*3600*/  IMAD.HI.U32 R3, R9, R6, RZ ;  /* 0x0000000609037227 */ /* 0x000fc600078e00ff */
[C---:B------:R-:W-:Y:S01]  /*3610*/  ISETP.GT.U32.AND P0, PT, R8.reuse, R5, PT ;  /* 0x000000050800720c */ /* 0x040fe20003f04070 */
[----:B------:R-:W-:Y:S02]  /*3620*/  IMAD.MOV.U32 R17, RZ, RZ, R13 ;  /* 0x000000ffff117224 */ /* 0x000fe400078e000d */
[----:B------:R-:W-:Y:S02]  /*3630*/  IMAD.MOV R13, RZ, RZ, -R4 ;  /* 0x000000ffff0d7224 */ /* 0x000fe400078e0a04 */
[----:B------:R-:W-:Y:S01]  /*3640*/  @!P6 IMAD.MOV R19, RZ, RZ, -R19 ;  /* 0x000000ffff13e224 */ /* 0x000fe200078e0a13 */
[----:B------:R-:W-:Y:S01]  /*3650*/  ISETP.GE.AND P6, PT, R15, RZ, PT ;  /* 0x000000ff0f00720c */ /* 0x000fe20003fc6270 */
[----:B------:R-:W-:Y:S02]  /*3660*/  IMAD.MOV R15, RZ, RZ, -R3 ;  /* 0x000000ffff0f7224 */ /* 0x000fe400078e0a03 */
[----:B------:R-:W-:Y:S01]  /*3670*/  IMAD R3, R8, R13, R10 ;  /* 0x0000000d08037224 */ /* 0x000fe200078e020a */
[----:B------:R-:W-:Y:S01]  /*3680*/  STL [R1+0x2b8], R19 ;  /* 0x0002b81301007387 */ /* 0x000fe20000100800 */
[----:B------:R-:W-:-:S02]  /*3690*/  @!P3 IMAD.IADD R7, R7, 0x1, -R8 ;  /* 0x000000010707b824 */ /* 0x000fc400078e0a08 */
[----:B------:R-:W-:Y:S01]  /*36a0*/  @!P5 IMAD.MOV R17, RZ, RZ, -R17 ;  /* 0x000000ffff11d224 */ /* 0x000fe200078e0a11 */
[----:B------:R-:W-:Y:S01]  /*36b0*/  ISETP.GT.U32.AND P3, PT, R8, R3, PT ;  /* 0x000000030800720c */ /* 0x000fe20003f64070 */
[--C-:B------:R-:W-:Y:S01]  /*36c0*/  @!P0 IMAD.IADD R5, R5, 0x1, -R8.reuse ;  /* 0x0000000105058824 */ /* 0x100fe200078e0a08 */
[----:B------:R-:W-:Y:S01]  /*36d0*/  ISETP.GE.AND P0, PT, R16, RZ, PT ;  /* 0x000000ff1000720c */ /* 0x000fe20003f06270 */
[----:B------:R-:W-:Y:S01]  /*36e0*/  @!P1 IMAD.IADD R11, R11, 0x1, -R8 ;  /* 0x000000010b0b9824 */ /* 0x000fe200078e0a08 */
[----:B------:R0:W-:Y:S01]  /*36f0*/  STL [R1+0x2bc], R17 ;  /* 0x0002bc1101007387 */ /* 0x0001e20000100800 */
[----:B------:R-:W-:Y:S01]  /*3700*/  VIADD R4, R0, 0x34 ;  /* 0x0000003400047836 */ /* 0x000fe20000000000 */
[----:B------:R-:W-:Y:S01]  /*3710*/  ISETP.GE.AND P5, PT, R14, RZ, PT ;  /* 0x000000ff0e00720c */ /* 0x000fe20003fa6270 */
[C---:B------:R-:W-:Y:S01]  /*3720*/  IMAD R13, R8.reuse, R15, R6 ;  /* 0x0000000f080d7224 */ /* 0x040fe200078e0206 */
[----:B------:R-:W-:Y:S01]  /*3730*/  ISETP.GT.U32.AND P1, PT, R8, R11, PT ;  /* 0x0000000b0800720c */ /* 0x000fe20003f24070 */
[----:B------:R-:W-:Y:S01]  /*3740*/  IMAD.MOV.U32 R12, RZ, RZ, R7 ;  /* 0x000000ffff0c7224 */ /* 0x000fe200078e0007 */
[----:B------:R-:W-:Y:S01]  /*3750*/  IABS R6, R4 ;  /* 0x0000000400067213 */ /* 0x000fe20000000000 */
[----:B------:R-:W-:-:S02]  /*3760*/  VIADD R16, R0, 0x36 ;  /* 0x0000003600107836 */ /* 0x000fc40000000000 */
[----:B------:R-:W-:Y:S02]  /*3770*/  @!P3 IMAD.IADD R3, R3, 0x1, -R8 ;  /* 0x000000010303b824 */ /* 0x000fe400078e0a08 */
[----:B0-----:R-:W-:Y:S02]  /*3780*/  IMAD.MOV.U32 R17, RZ, RZ, R5 ;  /* 0x000000ffff117224 */ /* 0x001fe400078e0005 */
[----:B------:R-:W-:Y:S01]  /*3790*/  VIADD R5, R0, 0x35 ;  /* 0x0000003500057836 */ /* 0x000fe20000000000 */
[----:B------:R-:W-:Y:S01]  /*37a0*/  ISETP.GT.U32.AND P3, PT, R8, R3, PT ;  /* 0x000000030800720c */ /* 0x000fe20003f64070 */
[----:B------:R-:W-:Y:S01]  /*37b0*/  @!P4 IMAD.MOV R17, RZ, RZ, -R17 ;  /* 0x000000ffff11c224 */ /* 0x000fe200078e0a11 */
[----:B------:R-:W-:Y:S01]  /*37c0*/  ISETP.GE.AND P4, PT, R4, RZ, PT ;  /* 0x000000ff0400720c */ /* 0x000fe20003f86270 */
[----:B------:R-:W-:Y:S01]  /*37d0*/  IMAD.HI.U32 R4, R9, R6, RZ ;  /* 0x0000000609047227 */ /* 0x000fe200078e00ff */
[----:B------:R-:W-:Y:S02]  /*37e0*/  IABS R10, R5 ;  /* 0x00000005000a7213 */ /* 0x000fe40000000000 */
[----:B------:R-:W-:Y:S01]  /*37f0*/  STL [R1+0x2c0], R17 ;  /* 0x0002c01101007387 */ /* 0x000fe20000100800 */
[----:B------:R-:W-:Y:S01]  /*3800*/  @!P2 IMAD.MOV R12, RZ, RZ, -R12 ;  /* 0x000000ffff0ca224 */ /* 0x000fe200078e0a0c */
[----:B------:R-:W-:Y:S01]  /*3810*/  ISETP.GE.AND P2, PT, R5, RZ, PT ;  /* 0x000000ff0500720c */ /* 0x000fe20003f46270 */
[----:B------:R-:W-:-:S03]  /*3820*/  IMAD.HI.U32 R5, R9, R10, RZ ;  /* 0x0000000a09057227 */ /* 0x000fc600078e00ff */
[----:B------:R0:W-:Y:S01]  /*3830*/  STL [R1+0x188], R12 ;  /* 0x0001880c01007387 */ /* 0x0001e20000100800 */
[----:B------:R-:W-:Y:S02]  /*3840*/  IMAD.MOV R7, RZ, RZ, -R4 ;  /* 0x000000ffff077224 */ /* 0x000fe400078e0a04 */
[----:B------:R-:W-:Y:S02]  /*3850*/  IMAD.MOV R15, RZ, RZ, -R5 ;  /* 0x000000ffff0f7224 */ /* 0x000fe400078e0a05 */
[----:B------:R-:W-:Y:S01]  /*3860*/  @!P1 IMAD.IADD R11, R11, 0x1, -R8 ;  /* 0x000000010b0b9824 */ /* 0x000fe200078e0a08 */
[C---:B------:R-:W-:Y:S01]  /*3870*/  ISETP.GT.U32.AND P1, PT, R8.reuse, R13, PT ;  /* 0x0000000d0800720c */ /* 0x040fe20003f24070 */
[C---:B------:R-:W-:Y:S02]  /*3880*/  IMAD R5, R8.reuse, R7, R6 ;  /* 0x0000000708057224 */ /* 0x040fe400078e0206 */
[C---:B------:R-:W-:Y:S01]  /*3890*/  IMAD R7, R8.reuse, R15, R10 ;  /* 0x0000000f08077224 */ /* 0x040fe200078e020a */
[----:B0-----:R-:W-:Y:S01]  /*38a0*/  IABS R12, R16 ;  /* 0x00000010000c7213 */ /* 0x001fe20000000000 */
[----:B------:R-:W-:Y:S01]  /*38b0*/  @!P3 IMAD.IADD R3, R3, 0x1, -R8 ;  /* 0x000000010303b824 */ /* 0x000fe200078e0a08 */
[----:B------:R-:W-:Y:S01]  /*38c0*/  ISETP.GT.U32.AND P3, PT, R8, R5, PT ;  /* 0x000000050800720c */ /* 0x000fe20003f64070 */
[----:B------:R-:W-:-:S02]  /*38d0*/  IMAD.MOV.U32 R19, RZ, RZ, R11 ;  /* 0x000000ffff137224 */ /* 0x000fc400078e000b */
[----:B------:R-:W-:Y:S02]  /*38e0*/  VIADD R17, R0, 0x37 ;  /* 0x0000003700117836 */ /* 0x000fe40000000000 */
[----:B------:R-:W-:Y:S01]  /*38f0*/  @!P6 IMAD.MOV R19, RZ, RZ, -R19 ;  /* 0x000000ffff13e224 */ /* 0x000fe200078e0a13 */
[C---:B------:R-:W-:Y:S01]  /*3900*/  ISETP.GT.U32.AND P6, PT, R8.reuse, R7, PT ;  /* 0x000000070800720c */ /* 0x040fe20003fc4070 */
[----:B------:R-:W-:Y:S01]  /*3910*/  @!P1 IMAD.IADD R13, R13, 0x1, -R8 ;  /* 0x000000010d0d9824 */ /* 0x000fe200078e0a08 */
[----:B------:R-:W-:Y:S01]  /*3920*/  IABS R14, R17 ;  /* 0x00000011000e7213 */ /* 0x000fe20000000000 */
[C---:B------:R-:W-:Y:S01]  /*3930*/  IMAD.HI.U32 R4, R9.reuse, R12, RZ ;  /* 0x0000000c09047227 */ /* 0x040fe200078e00ff */
[----:B------:R-:W-:Y:S02]  /*3940*/  STL [R1+0x184], R19 ;  /* 0x0001841301007387 */ /* 0x000fe40000100800 */
[----:B------:R-:W-:Y:S01]  /*3950*/  ISETP.GT.U32.AND P1, PT, R8, R13, PT ;  /* 0x0000000d0800720c */ /* 0x000fe20003f24070 */
[----:B------:R-:W-:-:S04]  /*3960*/  IMAD.HI.U32 R6, R9, R14, RZ ;  /* 0x0000000e09067227 */ /* 0x000fc800078e00ff */
[----:B------:R-:W-:Y:S02]  /*3970*/  @!P3 IMAD.IADD R5, R5, 0x1, -R8 ;  /* 0x000000010505b824 */ /* 0x000fe400078e0a08 */
[----:B------:R-:W-:Y:S02]  /*3980*/  IMAD.MOV R11, RZ, RZ, -R4 ;  /* 0x000000ffff0b7224 */ /* 0x000fe400078e0a04 */
[----:B------:R-:W-:Y:S01]  /*3990*/  IMAD.MOV R15, RZ, RZ, -R6 ;  /* 0x000000ffff0f7224 */ /* 0x000fe200078e0a06 */
[C---:B------:R-:W-:Y:S01]  /*39a0*/  ISETP.GT.U32.AND P3, PT, R8.reuse, R5, PT ;  /* 0x000000050800720c */ /* 0x040fe20003f64070 */
[----:B------:R-:W-:Y:S02]  /*39b0*/  @!P6 IMAD.IADD R7, R7, 0x1, -R8 ;  /* 0x000000010707e824 */ /* 0x000fe400078e0a08 */
[----:B------:R-:W-:Y:S02]  /*39c0*/  IMAD.MOV.U32 R18, RZ, RZ, R3 ;  /* 0x000000ffff127224 */ /* 0x000fe400078e0003 */
[C---:B------:R-:W-:Y:S01]  /*39d0*/  IMAD R3, R8.reuse, R11, R12 ;  /* 0x0000000b08037224 */ /* 0x040fe200078e020c */
[C---:B------:R-:W-:Y:S01]  /*39e0*/  ISETP.GT.U32.AND P6, PT, R8.reuse, R7, PT ;  /* 0x000000070800720c */ /* 0x040fe20003fc4070 */
[----:B------:R-:W-:-:S02]  /*39f0*/  IMAD R11, R8, R15, R14 ;  /* 0x0000000f080b7224 */ /* 0x000fc400078e020e */
[----:B------:R-:W-:Y:S02]  /*3a00*/  VIADD R14, R0, 0x38 ;  /* 0x00000038000e7836 */ /* 0x000fe40000000000 */
[----:B------:R-:W-:Y:S01]  /*3a10*/  @!P5 IMAD.MOV R18, RZ, RZ, -R18 ;  /* 0x000000ffff12d224 */ /* 0x000fe200078e0a12 */
[----:B------:R-:W-:Y:S01]  /*3a20*/  ISETP.GE.AND P5, PT, R16, RZ, PT ;  /* 0x000000ff1000720c */ /* 0x000fe20003fa6270 */
[----:B------:R-:W-:Y:S01]  /*3a30*/  VIADD R16, R0, 0x39 ;  /* 0x0000003900107836 */ /* 0x000fe20000000000 */
[----:B------:R-:W-:Y:S01]  /*3a40*/  IABS R15, R14 ;  /* 0x0000000e000f7213 */ /* 0x000fe20000000000 */
[--C-:B------:R-:W-:Y:S01]  /*3a50*/  @!P1 IMAD.IADD R13, R13, 0x1, -R8.reuse ;  /* 0x000000010d0d9824 */ /* 0x100fe200078e0a08 */
[----:B------:R-:W-:Y:S01]  /*3a60*/  ISETP.GE.AND P1, PT, R17, RZ, PT ;  /* 0x000000ff1100720c */ /* 0x000fe20003f26270 */
[--C-:B------:R-:W-:Y:S01]  /*3a70*/  @!P3 IMAD.IADD R5, R5, 0x1, -R8.reuse ;  /* 0x000000010505b824 */ /* 0x100fe200078e0a08 */
[----:B------:R-:W-:Y:S01]  /*3a80*/  IABS R17, R16 ;  /* 0x0000001000117213 */ /* 0x000fe20000000000 */
[----:B------:R-:W-:Y:S01]  /*3a90*/  IMAD.HI.U32 R4, R9, R15, RZ ;  /* 0x0000000f09047227 */ /* 0x000fe200078e00ff */
[C---:B------:R-:W-:Y:S01]  /*3aa0*/  ISETP.GT.U32.AND P3, PT, R8.reuse, R3, PT ;  /* 0x000000030800720c */ /* 0x040fe20003f64070 */
[----:B------:R0:W-:Y:S02]  /*3ab0*/  STL [R1+0x180], R18 ;  /* 0x0001801201007387 */ /* 0x0001e40000100800 */
[----:B------:R-:W-:Y:S01]  /*3ac0*/  @!P6 IMAD.IADD R7, R7, 0x1, -R8 ;  /* 0x000000010707e824 */ /* 0x000fe200078e0a08 */
[----:B------:R-:W-:Y:S01]  /*3ad0*/  ISETP.GT.U32.AND P6, PT, R8, R11, PT ;  /* 0x0000000b0800720c */ /* 0x000fe20003fc4070 */
[----:B------:R-:W-:-:S02]  /*3ae0*/  IMAD.MOV R10, RZ, RZ, -R4 ;  /* 0x000000ffff0a7224 */ /* 0x000fc400078e0a04 */
[----:B------:R-:W-:-:S04]  /*3af0*/  IMAD.HI.U32 R4, R9, R17, RZ ;  /* 0x0000001109047227 */ /* 0x000fc800078e00ff */
[C---:B------:R-:W-:Y:S02]  /*3b00*/  IMAD R15, R8.reuse, R10, R15 ;  /* 0x0000000a080f7224 */ /* 0x040fe400078e020f */
[----:B------:R-:W-:Y:S02]  /*3b10*/  IMAD.MOV R12, RZ, RZ, -R4 ;  /* 0x000000ffff0c7224 */ /* 0x000fe400078e0a04 */
[----:B------:R-:W-:Y:S01]  /*3b20*/  @!P3 IMAD.IADD R3, R3, 0x1, -R8 ;  /* 0x000000010303b824 */ /* 0x000fe200078e0a08 */
[C---:B------:R-:W-:Y:S01]  /*3b30*/  ISETP.GT.U32.AND P3, PT, R8.reuse, R15, PT ;  /* 0x0000000f0800720c */ /* 0x040fe20003f64070 */
[----:B------:R-:W-:Y:S02]  /*3b40*/  IMAD R17, R8, R12, R17 ;  /* 0x0000000c08117224 */ /* 0x000fe400078e0211 */
[----:B------:R-:W-:-:S04]  /*3b50*/  IMAD.HI.U32 R4, R9, R23, RZ ;  /* 0x0000001709047227 */ /* 0x000fc800078e00ff */
[----:B------:R-:W-:Y:S01]  /*3b60*/  @!P6 IMAD.IADD R11, R11, 0x1, -R8 ;  /* 0x000000010b0be824 */ /* 0x000fe200078e0a08 */
[----:B------:R-:W-:Y:S01]  /*3b70*/  ISETP.GT.U32.AND P6, PT, R8, R17, PT ;  /* 0x000000110800720c */ /* 0x000fe20003fc4070 */
[C---:B0-----:R-:W-:Y:S02]  /*3b80*/  VIADD R18, R0.reuse, 0x3a ;  /* 0x0000003a00127836 */ /* 0x041fe40000000000 */
[----:B------:R-:W-:Y:S02]  /*3b90*/  IMAD.MOV R4, RZ, RZ, -R4 ;  /* 0x000000ffff047224 */ /* 0x000fe400078e0a04 */
[----:B------:R-:W-:Y:S01]  /*3ba0*/  VIADD R20, R0, 0x3b ;  /* 0x0000003b00147836 */ /* 0x000fe20000000000 */
[----:B------:R-:W-:Y:S01]  /*3bb0*/  IABS R19, R18 ;  /* 0x0000001200137213 */ /* 0x000fe20000000000 */
[----:B------:R-:W-:Y:S02]  /*3bc0*/  IMAD R23, R8, R4, R23 ;  /* 0x0000000408177224 */ /* 0x000fe400078e0217 */
[----:B------:R-:W-:Y:S01]  /*3bd0*/  IMAD.MOV.U32 R25, RZ, RZ, R13 ;  /* 0x000000ffff197224 */ /* 0x000fe200078e000d */
[----:B------:R-:W-:Y:S01]  /*3be0*/  IABS R21, R20 ;  /* 0x0000001400157213 */ /* 0x000fe20000000000 */
[----:B------:R-:W-:-:S02]  /*3bf0*/  IMAD.MOV.U32 R4, RZ, RZ, R5 ;  /* 0x000000ffff047224 */ /* 0x000fc400078e0005 */
[----:B------:R-:W-:Y:S01]  /*3c00*/  @!P3 IMAD.IADD R15, R15, 0x1, -R8 ;  /* 0x000000010f0fb824 */ /* 0x000fe200078e0a08 */
[----:B------:R-:W-:Y:S01]  /*3c10*/  ISETP.GT.U32.AND P3, PT, R8, R3, PT ;  /* 0x000000030800720c */ /* 0x000fe20003f64070 */
[----:B------:R-:W-:-:S04]  /*3c20*/  IMAD.HI.U32 R6, R9, R19, RZ ;  /* 0x0000001309067227 */ /* 0x000fc800078e00ff */
[----:B------:R-:W-:Y:S01]  /*3c30*/  @!P0 IMAD.MOV R25, RZ, RZ, -R25 ;  /* 0x000000ffff198224 */ /* 0x000fe200078e0a19 */
[C---:B------:R-:W-:Y:S01]  /*3c40*/  ISETP.GT.U32.AND P0, PT, R8.reuse, R11, PT ;  /* 0x0000000b0800720c */ /* 0x040fe20003f04070 */
[----:B------:R-:W-:Y:S02]  /*3c50*/  @!P4 IMAD.MOV R4, RZ, RZ, -R4 ;  /* 0x000000ffff04c224 */ /* 0x000fe400078e0a04 */
[----:B------:R-:W-:Y:S01]  /*3c60*/  @!P6 IMAD.IADD R17, R17, 0x1, -R8 ;  /* 0x000000011111e824 */ /* 0x000fe200078e0a08 */
[C---:B------:R-:W-:Y:S01]  /*3c70*/  ISETP.GT.U32.AND P6, PT, R8.reuse, R15, PT ;  /* 0x0000000f0800720c */ /* 0x040fe20003fc4070 */
[----:B------:R-:W-:Y:S01]  /*3c80*/  IMAD.MOV R6, RZ, RZ, -R6 ;  /* 0x000000ffff067224 */ /* 0x000fe200078e0a06 */
[----:B------:R-:W-:Y:S01]  /*3c90*/  STL [R1+0x17c], R25 ;  /* 0x00017c1901007387 */ /* 0x000fe20000100800 */
[----:B------:R-:W-:Y:S01]  /*3ca0*/  IMAD.HI.U32 R10, R9, R21, RZ ;  /* 0x00000015090a7227 */ /* 0x000fe200078e00ff */
[C---:B------:R-:W-:Y:S02]  /*3cb0*/  ISETP.GT.U32.AND P4, PT, R8.reuse, R17, PT ;  /* 0x000000110800720c */ /* 0x040fe40003f84070 */
[----:B------:R0:W-:Y:S01]  /*3cc0*/  STL [R1+0x178], R4 ;  /* 0x0001780401007387 */ /* 0x0001e20000100800 */
[----:B------:R-:W-:-:S02]  /*3cd0*/  IMAD R19, R8, R6, R19 ;  /* 0x0000000608137224 */ /* 0x000fc400078e0213 */
[----:B------:R-:W-:Y:S02]  /*3ce0*/  IMAD.MOV R10, RZ, RZ, -R10 ;  /* 0x000000ffff0a7224 */ /* 0x000fe400078e0a0a */
[----:B------:R-:W-:Y:S02]  /*3cf0*/  VIADD R12, R0, 0x3e ;  /* 0x0000003e000c7836 */ /* 0x000fe40000000000 */
[C---:B------:R-:W-:Y:S01]  /*3d00*/  IMAD R21, R8.reuse, R10, R21 ;  /* 0x0000000a08157224 */ /* 0x040fe200078e0215 */
[----:B------:R-:W-:Y:S01]  /*3d10*/  IABS R10, R24 ;  /* 0x00000018000a7213 */ /* 0x000fe20000000000 */
[--C-:B------:R-:W-:Y:S01]  /*3d20*/  @!P6 IMAD.IADD R15, R15, 0x1, -R8.reuse ;  /* 0x000000010f0fe824 */ /* 0x100fe200078e0a08 */
[----:B------:R-:W-:Y:S01]  /*3d30*/  IABS R6, R12 ;  /* 0x0000000c00067213 */ /* 0x000fe20000000000 */
[----:B0-----:R-:W-:Y:S01]  /*3d40*/  IMAD.MOV.U32 R4, RZ, RZ, R7 ;  /* 0x000000ffff047224 */ /* 0x001fe200078e0007 */
[C---:B------:R-:W-:Y:S01]  /*3d50*/  ISETP.GT.U32.AND P6, PT, R8.reuse, R23, PT ;  /* 0x000000170800720c */ /* 0x040fe20003fc4070 */
[----:B------:R-:W-:Y:S01]  /*3d60*/  @!P3 IMAD.IADD R3, R3, 0x1, -R8 ;  /* 0x000000010303b824 */ /* 0x000fe200078e0a08 */
[C---:B------:R-:W-:Y:S01]  /*3d70*/  ISETP.GT.U32.AND P3, PT, R8.reuse, R21, PT ;  /* 0x000000150800720c */ /* 0x040fe20003f64070 */
[----:B------:R-:W-:Y:S01]  /*3d80*/  @!P2 IMAD.MOV R4, RZ, RZ, -R4 ;  /* 0x000000ffff04a224 */ /* 0x000fe200078e0a04 */
[----:B------:R-:W-:Y:S01]  /*3d90*/  ISETP.GT.U32.AND P2, PT, R8, R19, PT ;  /* 0x000000130800720c */ /* 0x000fe20003f44070 */
[--C-:B------:R-:W-:Y:S01]  /*3da0*/  @!P0 IMAD.IADD R11, R11, 0x1, -R8.reuse ;  /* 0x000000010b0b8824 */ /* 0x100fe200078e0a08 */
[----:B------:R-:W-:Y:S01]  /*3db0*/  ISETP.GE.AND P0, PT, R14, RZ, PT ;  /* 0x000000ff0e00720c */ /* 0x000fe20003f06270 */
[----:B------:R-:W-:Y:S01]  /*3dc0*/  IMAD.HI.U32 R5, R9, R10, RZ ;  /* 0x0000000a09057227 */ /* 0x000fe200078e00ff */
[----:B------:R0:W-:Y:S03]  /*3dd0*/  STL [R1+0x2c4], R4 ;  /* 0x0002c40401007387 */ /* 0x0001e60000100800 */
[----:B------:R-:W-:Y:S01]  /*3de0*/  @!P4 IMAD.IADD R17, R17, 0x1, -R8 ;  /* 0x000000011111c824 */ /* 0x000fe200078e0a08 */
[----:B------:R-:W-:Y:S01]  /*3df0*/  ISETP.GE.AND P4, PT, R16, RZ, PT ;  /* 0x000000ff1000720c */ /* 0x000fe20003f86270 */
[----:B------:R-:W-:-:S02]  /*3e00*/  IMAD.MOV.U32 R26, RZ, RZ, R3 ;  /* 0x000000ffff1a7224 */ /* 0x000fc400078e0003 */
[----:B------:R-:W-:Y:S02]  /*3e10*/  IMAD.MOV R13, RZ, RZ, -R5 ;  /* 0x000000ffff0d7224 */ /* 0x000fe400078e0a05 */
[----:B------:R-:W-:Y:S01]  /*3e20*/  @!P2 IMAD.IADD R19, R19, 0x1, -R8 ;  /* 0x000000011313a824 */ /* 0x000fe200078e0a08 */
[----:B------:R-:W-:Y:S01]  /*3e30*/  ISETP.GE.AND P2, PT, R18, RZ, PT ;  /* 0x000000ff1200720c */ /* 0x000fe20003f46270 */
[----:B0-----:R-:W-:-:S04]  /*3e40*/  IMAD.HI.U32 R4, R9, R6, RZ ;  /* 0x0000000609047227 */ /* 0x001fc800078e00ff */
[----:B------:R-:W-:Y:S02]  /*3e50*/  IMAD.MOV R7, RZ, RZ, -R4 ;  /* 0x000000ffff077224 */ /* 0x000fe400078e0a04 */
[----:B------:R-:W-:Y:S02]  /*3e60*/  IMAD.MOV.U32 R25, RZ, RZ, R11 ;  /* 0x000000ffff197224 */ /* 0x000fe400078e000b */
[C---:B------:R-:W-:Y:S02]  /*3e70*/  IMAD R5, R8.reuse, R7, R6 ;  /* 0x0000000708057224 */ /* 0x040fe400078e0206 */
[----:B------:R-:W-:Y:S01]  /*3e80*/  @!P5 IMAD.MOV R26, RZ, RZ, -R26 ;  /* 0x000000ffff1ad224 */ /* 0x000fe200078e0a1a */
[----:B------:R-:W-:Y:S01]  /*3e90*/  ISETP.GT.U32.AND P5, PT, R8, R19, PT ;  /* 0x000000130800720c */ /* 0x000fe20003fa4070 */
[----:B------:R-:W-:Y:S02]  /*3ea0*/  IMAD.MOV.U32 R6, RZ, RZ, R15 ;  /* 0x000000ffff067224 */ /* 0x000fe400078e000f */
[--C-:B------:R-:W-:Y:S01]  /*3eb0*/  @!P6 IMAD.IADD R23, R23, 0x1, -R8.reuse ;  /* 0x000000011717e824 */ /* 0x100fe200078e0a08 */
[----:B------:R-:W-:Y:S01]  /*3ec0*/  STL [R1+0x2c8], R26 ;  /* 0x0002c81a01007387 */ /* 0x000fe20000100800 */
[----:B------:R-:W-:Y:S01]  /*3ed0*/  @!P3 IMAD.IADD R21, R21, 0x1, -R8 ;  /* 0x000000011515b824 */ /* 0x000fe200078e0a08 */
[----:B------:R-:W-:Y:S01]  /*3ee0*/  ISETP.GE.AND P3, PT, R20, RZ, PT ;  /* 0x000000ff1400720c */ /* 0x000fe20003f66270 */
[----:B------:R-:W-:Y:S01]  /*3ef0*/  @!P1 IMAD.MOV R25, RZ, RZ, -R25 ;  /* 0x000000ffff199224 */ /* 0x000fe200078e0a19 */
[C---:B------:R-:W-:Y:S01]  /*3f00*/  ISETP.GT.U32.AND P6, PT, R8.reuse, R23, PT ;  /* 0x000000170800720c */ /* 0x040fe20003fc4070 */
[----:B------:R-:W-:Y:S01]  /*3f10*/  @!P0 IMAD.MOV R6, RZ, RZ, -R6 ;  /* 0x000000ffff068224 */ /* 0x000fe200078e0a06 */
[----:B------:R-:W-:Y:S01]  /*3f20*/  ISETP.GT.U32.AND P1, PT, R8, R21, PT ;  /* 0x000000150800720c */ /* 0x000fe20003f24070 */
[----:B------:R-:W-:Y:S01]  /*3f30*/  VIADD R4, R0, 0x40 ;  /* 0x0000004000047836 */ /* 0x000fe20000000000 */
[----:B------:R-:W-:Y:S01]  /*3f40*/  STL [R1+0x2cc], R25 ;  /* 0x0002cc1901007387 */ /* 0x000fe20000100800 */
[----:B------:R-:W-:Y:S01]  /*3f50*/  IMAD.MOV.U32 R3, RZ, RZ, R17 ;  /* 0x000000ffff037224 */ /* 0x000fe200078e0011 */
[C---:B------:R-:W-:Y:S01]  /*3f60*/  ISETP.GT.U32.AND P0, PT, R8.reuse, R5, PT ;  /* 0x000000050800720c */ /* 0x040fe20003f04070 */
[----:B------:R-:W-:Y:S01]  /*3f70*/  IMAD R7, R8, R13, R10 ;  /* 0x0000000d08077224 */ /* 0x000fe200078e020a */
[----:B------:R0:W-:Y:S01]  /*3f80*/  STL [R1+0x174], R6 ;  /* 0x0001740601007387 */ /* 0x0001e20000100800 */
[----:B------:R-:W-:Y:S01]  /*3f90*/  @!P4 IMAD.MOV R3, RZ, RZ, -R3 ;  /* 0x000000ffff03c224 */ /* 0x000fe200078e0a03 */
[----:B------:R-:W-:Y:S01]  /*3fa0*/  ISETP.GE.AND P4, PT, R22, RZ, PT ;  /* 0x000000ff1600720c */ /* 0x000fe20003f86270 */
[--C-:B------:R-:W-:Y:S01]  /*3fb0*/  @!P5 IMAD.IADD R19, R19, 0x1, -R8.reuse ;  /* 0x000000011313d824 */ /* 0x100fe200078e0a08 */
[----:B------:R-:W-:Y:S01]  /*3fc0*/  ISETP.GT.U32.AND P5, PT, R8, R7, PT ;  /* 0x000000070800720c */ /* 0x000fe20003fa4070 */
[----:B------:R-:W-:Y:S01]  /*3fd0*/  VIADD R10, R0, 0x41 ;  /* 0x00000041000a7836 */ /* 0x000fe20000000000 */
[----:B------:R1:W-:Y:S01]  /*3fe0*/  STL [R1+0x170], R3 ;  /* 0x0001700301007387 */ /* 0x0003e20000100800 */
[--C-:B------:R-:W-:Y:S01]  /*3ff0*/  @!P6 IMAD.IADD R23, R23, 0x1, -R8.reuse ;  /* 0x000000011717e824 */ /* 0x100fe200078e0a08 */
[----:B------:R-:W-:Y:S01]  /*4000*/  ISETP.GE.AND P6, PT, R24, RZ, PT ;  /* 0x000000ff1800720c */ /* 0x000fe20003fc6270 */
[--C-:B------:R-:W-:Y:S01]  /*4010*/  @!P1 IMAD.IADD R21, R21, 0x1, -R8.reuse ;  /* 0x0000000115159824 */ /* 0x100fe200078e0a08 */
[----:B0-----:R-:W-:Y:S01]  /*4020*/  IABS R6, R4 ;  /* 0x0000000400067213 */ /* 0x001fe20000000000 */
[----:B------:R-:W-:Y:S01]  /*4030*/  @!P0 IMAD.IADD R5, R5, 0x1, -R8 ;  /* 0x0000000105058824 */ /* 0x000fe200078e0a08 */
[----:B------:R-:W-:Y:S01]  /*4040*/  ISETP.GE.AND P1, PT, R12, RZ, PT ;  /* 0x000000ff0c00720c */ /* 0x000fe20003f26270 */
[----:B------:R-:W-:Y:S01]  /*4050*/  IMAD.MOV.U32 R14, RZ, RZ, R19 ;  /* 0x000000ffff0e7224 */ /* 0x000fe200078e0013 */
[----:B------:R-:W-:Y:S01]  /*4060*/  IABS R11, R10 ;  /* 0x0000000a000b7213 */ /* 0x000fe20000000000 */
[----:B------:R-:W-:Y:S01]  /*4070*/  IMAD.MOV.U32 R12, RZ, RZ, R23 ;  /* 0x000000ffff0c7224 */ /* 0x000fe200078e0017 */
[----:B------:R-:W-:Y:S01]  /*4080*/  ISETP.GE.AND P0, PT, R4, RZ, PT ;  /* 0x000000ff0400720c */ /* 0x000fe20003f06270 */
[----:B-1----:R-:W-:-:S04]  /*4090*/  IMAD.HI.U32 R3, R9, R6, RZ ;  /* 0x0000000609037227 */ /* 0x002fc800078e00ff */
[----:B------:R-:W-:Y:S02]  /*40a0*/  IMAD.MOV R3, RZ, RZ, -R3 ;  /* 0x000000ffff037224 */ /* 0x000fe400078e0a03 */
[----:B------:R-:W-:Y:S01]  /*40b0*/  @!P2 IMAD.MOV R14, RZ, RZ, -R14 ;  /* 0x000000ffff0ea224 */ /* 0x000fe200078e0a0e */
[C---:B------:R-:W-:Y:S01]  /*40c0*/  ISETP.GT.U32.AND P2, PT, R8.reuse, R5, PT ;  /* 0x000000050800720c */ /* 0x040fe20003f44070 */
[C---:B------:R-:W-:Y:S02]  /*40d0*/  IMAD R3, R8.reuse, R3, R6 ;  /* 0x0000000308037224 */ /* 0x040fe400078e0206 */
[----:B------:R-:W-:Y:S01]  /*40e0*/  @!P4 IMAD.MOV R12, RZ, RZ, -R12 ;  /* 0x000000ffff0cc224 */ /* 0x000fe200078e0a0c */
[----:B------:R0:W-:Y:S01]  /*40f0*/  STL [R1+0x16c], R14 ;  /* 0x00016c0e01007387 */ /* 0x0001e20000100800 */
[----:B------:R-:W-:Y:S01]  /*4100*/  IMAD.HI.U32 R4, R9, R11, RZ ;  /* 0x0000000b09047227 */ /* 0x000fe200078e00ff */
[----:B------:R-:W-:-:S03]  /*4110*/  ISETP.GT.U32.AND P4, PT, R8, R3, PT ;  /* 0x000000030800720c */ /* 0x000fc60003f84070 */
[----:B------:R-:W-:Y:S02]  /*4120*/  @!P5 IMAD.IADD R7, R7, 0x1, -R8 ;  /* 0x000000010707d824 */ /* 0x000fe400078e0a08 */
[----:B------:R-:W-:Y:S02]  /*4130*/  IMAD.MOV R4, RZ, RZ, -R4 ;  /* 0x000000ffff047224 */ /* 0x000fe400078e0a04 */
[----:B------:R-:W-:Y:S01]  /*4140*/  IMAD.MOV.U32 R13, RZ, RZ, R21 ;  /* 0x000000ffff0d7224 */ /* 0x000fe200078e0015 */
[C---:B------:R-:W-:Y:S01]  /*4150*/  ISETP.GT.U32.AND P5, PT, R8.reuse, R7, PT ;  /* 0x000000070800720c */ /* 0x040fe20003fa4070 */
[----:B------:R-:W-:Y:S02]  /*4160*/  IMAD R11, R8, R4, R11 ;  /* 0x00000004080b7224 */ /* 0x000fe400078e020b */
[----:B------:R-:W-:Y:S02]  /*4170*/  VIADD R4, R0, 0x42 ;  /* 0x0000004200047836 */ /* 0x000fe40000000000 */
[----:B------:R-:W-:Y:S01]  /*4180*/  @!P3 IMAD.MOV R13, RZ, RZ, -R13 ;  /* 0x000000ffff0db224 */ /* 0x000fe200078e0a0d */
[----:B------:R-:W-:Y:S01]  /*4190*/  ISETP.GE.AND P3, PT, R10, RZ, PT ;  /* 0x000000ff0a00720c */ /* 0x000fe20003f66270 */
[----:B------:R-:W-:Y:S01]  /*41a0*/  VIADD R6, R0, 0x43 ;  /* 0x0000004300067836 */ /* 0x000fe20000000000 */
[----:B------:R-:W-:Y:S01]  /*41b0*/  IABS R10, R4 ;  /* 0x00000004000a7213 */ /* 0x000fe20000000000 */
[--C-:B------:R-:W-:Y:S01]  /*41c0*/  @!P2 IMAD.IADD R5, R5, 0x1, -R8.reuse ;  /* 0x000000010505a824 */ /* 0x100fe200078e0a08 */
[----:B------:R1:W-:Y:S01]  /*41d0*/  STL [R1+0x168], R13 ;  /* 0x0001680d01007387 */ /* 0x0003e20000100800 */
[--C-:B------:R-:W-:Y:S01]  /*41e0*/  @!P4 IMAD.IADD R3, R3, 0x1, -R8.reuse ;  /* 0x000000010303c824 */ /* 0x100fe200078e0a08 */
[----:B------:R-:W-:Y:S01]  /*41f0*/  IABS R140, R6 ;  /* 0x00000006008c7213 */ /* 0x000fe20000000000 */
[----:B------:R-:W-:Y:S01]  /*4200*/  @!P5 IMAD.IADD R7, R7, 0x1, -R8 ;  /* 0x000000010707d824 */ /* 0x000fe200078e0a08 */
[----:B------:R-:W-:Y:S01]  /*4210*/  ISETP.GE.AND P2, PT, R4, RZ, PT ;  /* 0x000000ff0400720c */ /* 0x000fe20003f46270 */
[----:B------:R-:W-:Y:S01]  /*4220*/  IMAD.HI.U32 R4, R9, R10, RZ ;  /* 0x0000000a09047227 */ /* 0x000fe200078e00ff */
[C---:B------:R-:W-:Y:S01]  /*4230*/  ISETP.GT.U32.AND P4, PT, R8.reuse, R3, PT ;  /* 0x000000030800720c */ /* 0x040fe20003f84070 */
[----:B------:R2:W-:Y:S01]  /*4240*/  STL [R1+0x2d0], R12 ;  /* 0x0002d00c01007387 */ /* 0x0005e20000100800 */
[----:B------:R-:W-:Y:S01]  /*4250*/  ISETP.GT.U32.AND P5, PT, R8, R11, PT ;  /* 0x0000000b0800720c */ /* 0x000fe20003fa4070 */
[----:B0-----:R-:W-:-:S02]  /*4260*/  VIADD R14, R0, 0x44 ;  /* 0x00000044000e7836 */ /* 0x001fc40000000000 */
[----:B-1----:R-:W-:Y:S02]  /*4270*/  IMAD.MOV.U32 R13, RZ, RZ, R5 ;  /* 0x000000ffff0d7224 */ /* 0x002fe400078e0005 */
[----:B------:R-:W-:-:S04]  /*4280*/  IMAD.HI.U32 R5, R9, R140, RZ ;  /* 0x0000008c09057227 */ /* 0x000fc800078e00ff */
[----:B------:R-:W-:Y:S01]  /*4290*/  @!P1 IMAD.MOV R13, RZ, RZ, -R13 ;  /* 0x000000ffff0d9224 */ /* 0x000fe200078e0a0d */
[----:B--2---:R-:W-:Y:S01]  /*42a0*/  IABS R12, R14 ;  /* 0x0000000e000c7213 */ /* 0x004fe20000000000 */
[----:B------:R-:W-:Y:S01]  /*42b0*/  IMAD.MOV.U32 R15, RZ, RZ, R7 ;  /* 0x000000ffff0f7224 */ /* 0x000fe200078e0007 */
[----:B------:R-:W-:Y:S01]  /*42c0*/  ISETP.GE.AND P1, PT, R6, RZ, PT ;  /* 0x000000ff0600720c */ /* 0x000fe20003f26270 */
[----:B------:R-:W-:Y:S01]  /*42d0*/  IMAD.MOV R7, RZ, RZ, -R4 ;  /* 0x000000ffff077224 */ /* 0x000fe200078e0a04 */
[----:B------:R0:W-:Y:S01]  /*42e0*/  STL [R1+0x2d4], R13 ;  /* 0x0002d40d01007387 */ /* 0x0001e20000100800 */
[----:B------:R-:W-:Y:S02]  /*42f0*/  @!P4 IMAD.IADD R3, R3, 0x1, -R8 ;  /* 0x000000010303c824 */ /* 0x000fe400078e0a08 */
[----:B------:R-:W-:-:S04]  /*4300*/  IMAD.HI.U32 R6, R9, R12, RZ ;  /* 0x0000000c09067227 */ /* 0x000fc800078e00ff */
[----:B------:R-:W-:Y:S02]  /*4310*/  @!P5 IMAD.IADD R11, R11, 0x1, -R8 ;  /* 0x000000010b0bd824 */ /* 0x000fe400078e0a08 */
[----:B------:R-:W-:Y:S02]  /*4320*/  IMAD.MOV.U32 R17, RZ, RZ, R3 ;  /* 0x000000ffff117224 */ /* 0x000fe400078e0003 */
[----:B0-----:R-:W-:Y:S01]  /*4330*/  IMAD.MOV R13, RZ, RZ, -R5 ;  /* 0x000000ffff0d7224 */ /* 0x001fe200078e0a05 */
[C---:B------:R-:W-:Y:S01]  /*4340*/  ISETP.GT.U32.AND P5, PT, R8.reuse, R11, PT ;  /* 0x0000000b0800720c */ /* 0x040fe20003fa4070 */
[----:B------:R-:W-:Y:S02]  /*4350*/  IMAD R5, R8, R7, R10 ;  /* 0x0000000708057224 */ /* 0x000fe400078e020a */
[----:B------:R-:W-:Y:S02]  /*4360*/  IMAD.MOV R7, RZ, RZ, -R6 ;  /* 0x000000ffff077224 */ /* 0x000fe400078e0a06 */
[----:B------:R-:W-:Y:S01]  /*4370*/  VIADD R6, R0, 0x45 ;  /* 0x0000004500067836 */ /* 0x000fe20000000000 */
[C---:B------:R-:W-:Y:S01]  /*4380*/  ISETP.GT.U32.AND P4, PT, R8.reuse, R5, PT ;  /* 0x000000050800720c */ /* 0x040fe20003f84070 */
[----:B------:R-:W-:-:S02]  /*4390*/  IMAD R7, R8, R7, R12 ;  /* 0x0000000708077224 */ /* 0x000fc400078e020c */
[----:B------:R-:W-:Y:S01]  /*43a0*/  @!P0 IMAD.MOV R17, RZ, RZ, -R17 ;  /* 0x000000ffff118224 */ /* 0x000fe200078e0a11 */
[----:B------:R-:W-:Y:S01]  /*43b0*/  IABS R4, R6 ;  /* 0x0000000600047213 */ /* 0x000fe20000000000 */
[----:B------:R-:W-:Y:S01]  /*43c0*/  @!P6 IMAD.MOV R15, RZ, RZ, -R15 ;  /* 0x000000ffff0fe224 */ /* 0x000fe200078e0a0f */
[----:B------:R-:W-:Y:S01]  /*43d0*/  ISETP.GT.U32.AND P0, PT, R8, R7, PT ;  /* 0x000000070800720c */ /* 0x000fe20003f04070 */
[--C-:B------:R-:W-:Y:S01]  /*43e0*/  @!P5 IMAD.IADD R11, R11, 0x1, -R8.reuse ;  /* 0x000000010b0bd824 */ /* 0x100fe200078e0a08 */
[----:B------:R-:W-:Y:S01]  /*43f0*/  ISETP.GE.AND P6, PT, R14, RZ, PT ;  /* 0x000000ff0e00720c */ /* 0x000fe20003fc6270 */
[----:B------:R-:W-:Y:S01]  /*4400*/  IMAD.HI.U32 R3, R9, R4, RZ ;  /* 0x0000000409037227 */ /* 0x000fe200078e00ff */
[----:B------:R0:W-:Y:S03]  /*4410*/  STL [R1+0x2dc], R15 ;  /* 0x0002dc0f01007387 */ /* 0x0001e60000100800 */
[----:B------:R-:W-:Y:S01]  /*4420*/  @!P4 IMAD.IADD R5, R5, 0x1, -R8 ;  /* 0x000000010505c824 */ /* 0x000fe200078e0a08 */
[----:B------:R-:W-:Y:S01]  /*4430*/  STL [R1+0x164], R17 ;  /* 0x0001641101007387 */ /* 0x000fe20000100800 */
[----:B------:R-:W-:-:S02]  /*4440*/  IMAD.MOV R3, RZ, RZ, -R3 ;  /* 0x000000ffff037224 */ /* 0x000fc400078e0a03 */
[C---:B------:R-:W-:Y:S01]  /*4450*/  IMAD R140, R8.reuse, R13, R140 ;  /* 0x0000000d088c7224 */ /* 0x040fe200078e028c */
[----:B------:R-:W-:Y:S01]  /*4460*/  ISETP.GT.U32.AND P4, PT, R8, R5, PT ;  /* 0x000000050800720c */ /* 0x000fe20003f84070 */
[----:B------:R-:W-:Y:S02]  /*4470*/  @!P0 IMAD.IADD R7, R7, 0x1, -R8 ;  /* 0x0000000107078824 */ /* 0x000fe400078e0a08 */
[----:B0-----:R-:W-:Y:S01]  /*4480*/  VIADD R15, R0, 0x47 ;  /* 0x00000047000f7836 */ /* 0x001fe20000000000 */
[C---:B------:R-:W-:Y:S01]  /*4490*/  ISETP.GT.U32.AND P5, PT, R8.reuse, R140, PT ;  /* 0x0000008c0800720c */ /* 0x040fe20003fa4070 */
[C---:B------:R-:W-:Y:S01]  /*44a0*/  IMAD R3, R8.reuse, R3, R4 ;  /* 0x0000000308037224 */ /* 0x040fe200078e0204 */
[----:B------:R-:W-:Y:S01]  /*44b0*/  ISETP.GT.U32.AND P0, PT, R8, R7, PT ;  /* 0x000000070800720c */ /* 0x000fe20003f04070 */
[C---:B------:R-:W-:Y:S01]  /*44c0*/  VIADD R14, R0.reuse, 0x46 ;  /* 0x00000046000e7836 */ /* 0x040fe20000000000 */
[----:B------:R-:W-:Y:S01]  /*44d0*/  IABS R13, R15 ;  /* 0x0000000f000d7213 */ /* 0x000fe20000000000 */
[----:B------:R-:W-:-:S02]  /*44e0*/  VIADD R16, R0, 0x48 ;  /* 0x0000004800107836 */ /* 0x000fc40000000000 */
[----:B------:R-:W-:Y:S01]  /*44f0*/  IMAD.MOV.U32 R10, RZ, RZ, R11 ;  /* 0x000000ffff0a7224 */ /* 0x000fe200078e000b */
[----:B------:R-:W-:Y:S01]  /*4500*/  IABS R12, R14 ;  /* 0x0000000e000c7213 */ /* 0x000fe20000000000 */
[----:B------:R-:W-:Y:S01]  /*4510*/  @!P4 IMAD.IADD R5, R5, 0x1, -R8 ;  /* 0x000000010505c824 */ /* 0x000fe200078e0a08 */
[----:B------:R-:W-:Y:S01]  /*4520*/  ISETP.GT.U32.AND P4, PT, R8, R3, PT ;  /* 0x000000030800720c */ /* 0x000fe20003f84070 */
[----:B------:R-:W-:Y:S01]  /*4530*/  @!P3 IMAD.MOV R10, RZ, RZ, -R10 ;  /* 0x000000ffff0ab224 */ /* 0x000fe200078e0a0a */
[----:B------:R-:W-:Y:S01]  /*4540*/  IABS R139, R16 ;  /* 0x00000010008b7213 */ /* 0x000fe20000000000 */
[C---:B------:R-:W-:Y:S01]  /*4550*/  IMAD.HI.U32 R4, R9.reuse, R12, RZ ;  /* 0x0000000c09047227 */ /* 0x040fe200078e00ff */
[----:B------:R-:W-:Y:S02]  /*4560*/  ISETP.GE.AND P3, PT, R6, RZ, PT ;  /* 0x000000ff0600720c */ /* 0x000fe40003f66270 */
[----:B------:R0:W-:Y:S01]  /*4570*/  STL [R1+0x160], R10 ;  /* 0x0001600a01007387 */ /* 0x0001e20000100800 */
[----:B------:R-:W-:-:S04]  /*4580*/  IMAD.HI.U32 R6, R9, R13, RZ ;  /* 0x0000000d09067227 */ /* 0x000fc800078e00ff */
[----:B------:R-:W-:Y:S02]  /*4590*/  IMAD.MOV R6, RZ, RZ, -R6 ;  /* 0x000000ffff067224 */ /* 0x000fe400078e0a06 */
[----:B------:R-:W-:Y:S02]  /*45a0*/  IMAD.MOV R11, RZ, RZ, -R4 ;  /* 0x000000ffff0b7224 */ /* 0x000fe400078e0a04 */
[----:B------:R-:W-:Y:S02]  /*45b0*/  IMAD R13, R8, R6, R13 ;  /* 0x00000006080d7224 */ /* 0x000fe400078e020d */
[----:B0-----:R-:W-:-:S04]  /*45c0*/  IMAD.HI.U32 R10, R9, R139, RZ ;  /* 0x0000008b090a7227 */ /* 0x001fc800078e00ff */
[----:B------:R-:W-:Y:S02]  /*45d0*/  IMAD.MOV R10, RZ, RZ, -R10 ;  /* 0x000000ffff0a7224 */ /* 0x000fe400078e0a0a */
[--C-:B------:R-:W-:Y:S01]  /*45e0*/  @!P0 IMAD.IADD R7, R7, 0x1, -R8.reuse ;  /* 0x0000000107078824 */ /* 0x100fe200078e0a08 */
[C---:B------:R-:W-:Y:S01]  /*45f0*/  ISETP.GT.U32.AND P0, PT, R8.reuse, R13, PT ;  /* 0x0000000d0800720c */ /* 0x040fe20003f04070 */
[----:B------:R-:W-:Y:S02]  /*4600*/  @!P4 IMAD.IADD R3, R3, 0x1, -R8 ;  /* 0x000000010303c824 */ /* 0x000fe400078e0a08 */
[----:B------:R-:W-:Y:S02]  /*4610*/  IMAD.MOV.U32 R17, RZ, RZ, R5 ;  /* 0x000000ffff117224 */ /* 0x000fe400078e0005 */
[C---:B------:R-:W-:Y:S01]  /*4620*/  IMAD R11, R8.reuse, R11, R12 ;  /* 0x0000000b080b7224 */ /* 0x040fe200078e020c */
[C---:B------:R-:W-:Y:S01]  /*4630*/  ISETP.GT.U32.AND P4, PT, R8.reuse, R3, PT ;  /* 0x000000030800720c */ /* 0x040fe20003f84070 */
[----:B------:R-:W-:-:S02]  /*4640*/  IMAD R139, R8, R10, R139 ;  /* 0x0000000a088b7224 */ /* 0x000fc400078e028b */
[----:B------:R-:W-:Y:S02]  /*4650*/  IMAD.MOV.U32 R5, RZ, RZ, R7 ;  /* 0x000000ffff057224 */ /* 0x000fe400078e0007 */
[----:B------:R-:W-:Y:S01]  /*4660*/  @!P2 IMAD.MOV R17, RZ, RZ, -R17 ;  /* 0x000000ffff11a224 */ /* 0x000fe200078e0a11 */
[C---:B------:R-:W-:Y:S01]  /*4670*/  ISETP.GT.U32.AND P2, PT, R8.reuse, R11, PT ;  /* 0x0000000b0800720c */ /* 0x040fe20003f44070 */
[----:B------:R-:W-:Y:S01]  /*4680*/  @!P6 IMAD.MOV R5, RZ, RZ, -R5 ;  /* 0x000000ffff05e224 */ /* 0x000fe200078e0a05 */
[----:B------:R-:W-:Y:S01]  /*4690*/  ISETP.GT.U32.AND P6, PT, R8, R139, PT ;  /* 0x0000008b0800720c */ /* 0x000fe20003fc4070 */
[C---:B------:R-:W-:Y:S01]  /*46a0*/  VIADD R7, R0.reuse, 0x4a ;  /* 0x0000004a00077836 */ /* 0x040fe20000000000 */
[----:B------:R-:W-:Y:S01]  /*46b0*/  STL [R1+0x15c], R17 ;  /* 0x00015c1101007387 */ /* 0x000fe20000100800 */
[----:B------:R-:W-:Y:S02]  /*46c0*/  VIADD R6, R0, 0x49 ;  /* 0x0000004900067836 */ /* 0x000fe40000000000 */
[--C-:B------:R-:W-:Y:S01]  /*46d0*/  @!P0 IMAD.IADD R13, R13, 0x1, -R8.reuse ;  /* 0x000000010d0d8824 */ /* 0x100fe200078e0a08 */
[----:B------:R-:W-:Y:S01]  /*46e0*/  IABS R137, R7 ;  /* 0x0000000700897213 */ /* 0x000fe20000000000 */
[--C-:B------:R-:W-:Y:S01]  /*46f0*/  @!P4 IMAD.IADD R3, R3, 0x1, -R8.reuse ;  /* 0x000000010303c824 */ /* 0x100fe200078e0a08 */
[----:B------:R-:W-:Y:S01]  /*4700*/  IABS R138, R6 ;  /* 0x00000006008a7213 */ /* 0x000fe20000000000 */
[--C-:B------:R-:W-:Y:S01]  /*4710*/  @!P5 IMAD.IADD R140, R140, 0x1, -R8.reuse ;  /* 0x000000018c8cd824 */ /* 0x100fe200078e0a08 */
[----:B------:R0:W-:Y:S01]  /*4720*/  STL [R1+0x2ec], R5 ;  /* 0x0002ec0501007387 */ /* 0x0001e20000100800 */
[--C-:B------:R-:W-:Y:S01]  /*4730*/  @!P2 IMAD.IADD R11, R11, 0x1, -R8.reuse ;  /* 0x000000010b0ba824 */ /* 0x100fe200078e0a08 */
[----:B------:R-:W-:Y:S01]  /*4740*/  ISETP.GE.AND P2, PT, R6, RZ, PT ;  /* 0x000000ff0600720c */ /* 0x000fe20003f46270 */
[----:B------:R-:W-:Y:S01]  /*4750*/  @!P6 IMAD.IADD R139, R139, 0x1, -R8 ;  /* 0x000000018b8be824 */ /* 0x000fe200078e0a08 */
[C---:B------:R-:W-:Y:S01]  /*4760*/  ISETP.GT.U32.AND P6, PT, R8.reuse, R13, PT ;  /* 0x0000000d0800720c */ /* 0x040fe20003fc4070 */
[----:B------:R-:W-:Y:S01]  /*4770*/  IMAD.MOV.U32 R10, RZ, RZ, R3 ;  /* 0x000000ffff0a7224 */ /* 0x000fe200078e0003 */
[C---:B------:R-:W-:Y:S01]  /*4780*/  ISETP.GT.U32.AND P0, PT, R8.reuse, R11, PT ;  /* 0x0000000b0800720c */ /* 0x040fe20003f04070 */
[----:B------:R-:W-:Y:S01]  /*4790*/  IMAD.HI.U32 R3, R9, R137, RZ ;  /* 0x0000008909037227 */ /* 0x000fe200078e00ff */
[----:B------:R-:W-:-:S02]  /*47a0*/  ISETP.GT.U32.AND P5, PT, R8, R140, PT ;  /* 0x0000008c0800720c */ /* 0x000fc40003fa4070 */
[----:B------:R-:W-:Y:S01]  /*47b0*/  ISETP.GE.AND P4, PT, R16, RZ, PT ;  /* 0x000000ff1000720c */ /* 0x000fe20003f86270 */
[----:B------:R-:W-:-:S04]  /*47c0*/  IMAD.HI.U32 R4, R9, R138, RZ ;  /* 0x0000008a09047227 */ /* 0x000fc800078e00ff */
[----:B------:R-:W-:Y:S02]  /*47d0*/  IMAD.MOV R3, RZ, RZ, -R3 ;  /* 0x000000ffff037224 */ /* 0x000fe400078e0a03 */
[----:B0-----:R-:W-:Y:S02]  /*47e0*/  IMAD.MOV R5, RZ, RZ, -R4 ;  /* 0x000000ffff057224 */ /* 0x001fe400078e0a04 */
[C---:B------:R-:W-:Y:S02]  /*47f0*/  IMAD R137, R8.reuse, R3, R137 ;  /* 0x0000000308897224 */ /* 0x040fe400078e0289 */
[C---:B------:R-:W-:Y:S02]  /*4800*/  IMAD R138, R8.reuse, R5, R138 ;  /* 0x00000005088a7224 */ /* 0x040fe400078e028a */
[----:B------:R-:W-:Y:S01]  /*4810*/  @!P6 IMAD.IADD R13, R13, 0x1, -R8 ;  /* 0x000000010d0de824 */ /* 0x000fe200078e0a08 */
[----:B------:R-:W-:Y:S01]  /*4820*/  ISETP.GT.U32.AND P6, PT, R8, R137, PT ;  /* 0x000000890800720c */ /* 0x000fe20003fc4070 */
[----:B------:R-:W-:-:S02]  /*4830*/  VIADD R5, R0, 0x4b ;  /* 0x0000004b00057836 */ /* 0x000fc40000000000 */
[----:B------:R-:W-:Y:S01]  /*4840*/  @!P3 IMAD.MOV R10, RZ, RZ, -R10 ;  /* 0x000000ffff0ab224 */ /* 0x000fe200078e0a0a */
[C---:B------:R-:W-:Y:S01]  /*4850*/  ISETP.GT.U32.AND P3, PT, R8.reuse, R139, PT ;  /* 0x0000008b0800720c */ /* 0x040fe20003f64070 */
[--C-:B------:R-:W-:Y:S01]  /*4860*/  @!P0 IMAD.IADD R11, R11, 0x1, -R8.reuse ;  /* 0x000000010b0b8824 */ /* 0x100fe200078e0a08 */
[----:B------:R-:W-:Y:S01]  /*4870*/  ISETP.GT.U32.AND P0, PT, R8, R138, PT ;  /* 0x0000008a0800720c */ /* 0x000fe20003f04070 */
[----:B------:R-:W-:Y:S01]  /*4880*/  VIADD R12, R0, 0x4c ;  /* 0x0000004c000c7836 */ /* 0x000fe20000000000 */
[----:B------:R-:W-:Y:S01]  /*4890*/  IABS R136, R5 ;  /* 0x0000000500887213 */ /* 0x000fe20000000000 */
[----:B------:R-:W-:Y:S01]  /*48a0*/  @!P5 IMAD.IADD R140, R140, 0x1, -R8 ;  /* 0x000000018c8cd824 */ /* 0x000fe200078e0a08 */
[----:B------:R-:W-:Y:S01]  /*48b0*/  ISETP.GE.AND P5, PT, R14, RZ, PT ;  /* 0x000000ff0e00720c */ /* 0x000fe20003fa6270 */
[----:B------:R-:W-:Y:S01]  /*48c0*/  VIADD R14, R0, 0x4d ;  /* 0x0000004d000e7836 */ /* 0x000fe20000000000 */
[----:B------:R-:W-:Y:S01]  /*48d0*/  IABS R6, R12 ;  /* 0x0000000c00067213 */ /* 0x000fe20000000000 */
[----:B------:R-:W-:Y:S01]  /*48e0*/  @!P1 IMAD.MOV R140, RZ, RZ, -R140 ;  /* 0x000000ffff8c9224 */ /* 0x000fe200078e0a8c */
[----:B------:R-:W-:Y:S01]  /*48f0*/  ISETP.GE.AND P1, PT, R15, RZ, PT ;  /* 0x000000ff0f00720c */ /* 0x000fe20003f26270 */
[----:B------:R-:W-:Y:S01]  /*4900*/  IMAD.HI.U32 R3, R9, R136, RZ ;  /* 0x0000008809037227 */ /* 0x000fe200078e00ff */
[----:B------:R0:W-:Y:S03]  /*4910*/  STL [R1+0x2f4], R10 ;  /* 0x0002f40a01007387 */ /* 0x0001e60000100800 */
[----:B------:R-:W-:-:S02]  /*4920*/  @!P6 IMAD.IADD R137, R137, 0x1, -R8 ;  /* 0x000000018989e824 */ /* 0x000fc400078e0a08 */
[----:B------:R-:W-:-:S03]  /*4930*/  IMAD.HI.U32 R4, R9, R6, RZ ;  /* 0x0000000609047227 */ /* 0x000fc600078e00ff */
[----:B------:R-:W-:Y:S01]  /*4940*/  ISETP.GT.U32.AND P6, PT, R8, R137, PT ;  /* 0x000000890800720c */ /* 0x000fe20003fc4070 */
[----:B------:R-:W-:Y:S01]  /*4950*/  IMAD.MOV R3, RZ, RZ, -R3 ;  /* 0x000000ffff037224 */ /* 0x000fe200078e0a03 */
[----:B0-----:R-:W-:Y:S01]  /*4960*/  IABS R10, R14 ;  /* 0x0000000e000a7213 */ /* 0x001fe20000000000 */
[--C-:B------:R-:W-:Y:S01]  /*4970*/  @!P3 IMAD.IADD R139, R139, 0x1, -R8.reuse ;  /* 0x000000018b8bb824 */ /* 0x100fe200078e0a08 */
[----:B------:R-:W-:Y:S01]  /*4980*/  ISETP.GE.AND P3, PT, R7, RZ, PT ;  /* 0x000000ff0700720c */ /* 0x000fe20003f66270 */
[----:B------:R-:W-:Y:S01]  /*4990*/  @!P0 IMAD.IADD R138, R138, 0x1, -R8 ;  /* 0x000000018a8a8824 */ /* 0x000fe200078e0a08 */
[----:B------:R-:W-:Y:S01]  /*49a0*/  ISETP.GE.AND P0, PT, R5, RZ, PT ;  /* 0x000000ff0500720c */ /* 0x000fe20003f06270 */
[----:B------:R-:W-:Y:S02]  /*49b0*/  IMAD.MOV.U32 R15, RZ, RZ, R11 ;  /* 0x000000ffff0f7224 */ /* 0x000fe400078e000b */
[----:B------:R-:W-:Y:S02]  /*49c0*/  IMAD.MOV R7, RZ, RZ, -R4 ;  /* 0x000000ffff077224 */ /* 0x000fe400078e0a04 */
[----:B------:R-:W-:-:S04]  /*49d0*/  IMAD.HI.U32 R5, R9, R10, RZ ;  /* 0x0000000a09057227 */ /* 0x000fc800078e00ff */
[C---:B------:R-:W-:Y:S02]  /*49e0*/  IMAD R136, R8.reuse, R3, R136 ;  /* 0x0000000308887224 */ /* 0x040fe400078e0288 */
[----:B------:R-:W-:Y:S02]  /*49f0*/  IMAD.MOV.U32 R4, RZ, RZ, R13 ;  /* 0x000000ffff047224 */ /* 0x000fe400078e000d */
[----:B------:R-:W-:Y:S01]  /*4a00*/  @!P5 IMAD.MOV R15, RZ, RZ, -R15 ;  /* 0x000000ffff0fd224 */ /* 0x000fe200078e0a0f */
[C---:B------:R-:W-:Y:S01]  /*4a10*/  ISETP.GT.U32.AND P5, PT, R8.reuse, R138, PT ;  /* 0x0000008a0800720c */ /* 0x040fe20003fa4070 */
[----:B------:R-:W-:Y:S02]  /*4a20*/  IMAD.MOV R5, RZ, RZ, -R5 ;  /* 0x000000ffff057224 */ /* 0x000fe400078e0a05 */
[C---:B------:R-:W-:Y:S01]  /*4a30*/  IMAD R3, R8.reuse, R7, R6 ;  /* 0x0000000708037224 */ /* 0x040fe200078e0206 */
[----:B------:R-:W-:Y:S01]  /*4a40*/  STL [R1+0x2fc], R15 ;  /* 0x0002fc0f01007387 */ /* 0x000fe20000100800 */
[----:B------:R-:W-:Y:S01]  /*4a50*/  @!P1 IMAD.MOV R4, RZ, RZ, -R4 ;  /* 0x000000ffff049224 */ /* 0x000fe200078e0a04 */
[C---:B------:R-:W-:Y:S01]  /*4a60*/  ISETP.GT.U32.AND P1, PT, R8.reuse, R136, PT ;  /* 0x000000880800720c */ /* 0x040fe20003f24070 */
[----:B------:R-:W-:-:S02]  /*4a70*/  IMAD R5, R8, R5, R10 ;  /* 0x0000000508057224 */ /* 0x000fc400078e020a */
[----:B------:R-:W-:Y:S01]  /*4a80*/  @!P4 IMAD.MOV R139, RZ, RZ, -R139 ;  /* 0x000000ffff8bc224 */ /* 0x000fe200078e0a8b */
        /* <DEDUP_REMOVED lines=11> */
[----:B------:R-:W-:Y:S01]  /*4b40*/  VIADD R13, R0, 0x50 ;  /* 0x00000050000d7836 */ /* 0x000fe20000000000 */
[----:B------:R-:W-:Y:S01]  /*4b50*/  IABS R11, R12 ;  /* 0x0000000c000b7213 */ /* 0x000fe20000000000 */
[----:B------:R-:W-:Y:S01]  /*4b60*/  @!P4 IMAD.IADD R3, R3, 0x1, -R8 ;  /* 0x000000010303c824 */ /* 0x000fe200078e0a08 */
[----:B------:R-:W-:Y:S01]  /*4b70*/  ISETP.GT.U32.AND P4, PT, R8, R136, PT ;  /* 0x000000880800720c */ /* 0x000fe20003f84070 */
[----:B0-----:R-:W-:Y:S01]  /*4b80*/  IMAD.HI.U32 R4, R9, R7, RZ ;  /* 0x0000000709047227 */ /* 0x001fe200078e00ff */
[----:B------:R-:W-:-:S03]  /*4b90*/  IABS R135, R13 ;  /* 0x0000000d00877213 */ /* 0x000fc60000000000 */
[----:B------:R-:W-:Y:S01]  /*4ba0*/  @!P6 IMAD.IADD R5, R5, 0x1, -R8 ;  /* 0x000000010505e824 */ /* 0x000fe200078e0a08 */
[----:B------:R-:W-:Y:S01]  /*4bb0*/  ISETP.GT.U32.AND P6, PT, R8, R3, PT ;  /* 0x000000030800720c */ /* 0x000fe20003fc4070 */
[----:B------:R-:W-:Y:S02]  /*4bc0*/  IMAD.MOV R6, RZ, RZ, -R4 ;  /* 0x000000ffff067224 */ /* 0x000fe400078e0a04 */
[----:B------:R-:W-:-:S04]  /*4bd0*/  IMAD.HI.U32 R4, R9, R11, RZ ;  /* 0x0000000b09047227 */ /* 0x000fc800078e00ff */
[----:B------:R-:W-:Y:S02]  /*4be0*/  IMAD R7, R8, R6, R7 ;  /* 0x0000000608077224 */ /* 0x000fe400078e0207 */
[----:B------:R-:W-:Y:S02]  /*4bf0*/  IMAD.MOV R4, RZ, RZ, -R4 ;  /* 0x000000ffff047224 */ /* 0x000fe400078e0a04 */
[--C-:B------:R-:W-:Y:S01]  /*4c00*/  @!P4 IMAD.IADD R136, R136, 0x1, -R8.reuse ;  /* 0x000000018888c824 */ /* 0x100fe200078e0a08 */
[C---:B------:R-:W-:Y:S01]  /*4c10*/  ISETP.GT.U32.AND P4, PT, R8.reuse, R7, PT ;  /* 0x000000070800720c */ /* 0x040fe20003f84070 */
[----:B------:R-:W-:Y:S02]  /*4c20*/  IMAD R11, R8, R4, R11 ;  /* 0x00000004080b7224 */ /* 0x000fe400078e020b */
[----:B------:R-:W-:Y:S02]  /*4c30*/  @!P6 IMAD.IADD R3, R3, 0x1, -R8 ;  /* 0x000000010303e824 */ /* 0x000fe400078e0a08 */
[----:B------:R-:W-:Y:S01]  /*4c40*/  VIADD R14, R0, 0x51 ;  /* 0x00000051000e7836 */ /* 0x000fe20000000000 */
[----:B------:R-:W-:Y:S01]  /*4c50*/  ISETP.GT.U32.AND P6, PT, R8, R11, PT ;  /* 0x0000000b0800720c */ /* 0x000fe20003fc4070 */
[----:B------:R-:W-:-:S03]  /*4c60*/  IMAD.HI.U32 R4, R9, R135, RZ ;  /* 0x0000008709047227 */ /* 0x000fc600078e00ff */
[----:B------:R-:W-:Y:S01]  /*4c70*/  IABS R133, R14 ;  /* 0x0000000e00857213 */ /* 0x000fe20000000000 */
[----:B------:R-:W-:Y:S02]  /*4c80*/  IMAD.MOV R6, RZ, RZ, -R4 ;  /* 0x000000ffff067224 */ /* 0x000fe400078e0a04 */
[----:B------:R-:W-:Y:S01]  /*4c90*/  @!P4 IMAD.IADD R7, R7, 0x1, -R8 ;  /* 0x000000010707c824 */ /* 0x000fe200078e0a08 */
[----:B------:R-:W-:Y:S01]  /*4ca0*/  ISETP.GE.AND P4, PT, R12, RZ, PT ;  /* 0x000000ff0c00720c */ /* 0x000fe20003f86270 */
[----:B------:R-:W-:-:S04]  /*4cb0*/  IMAD.HI.U32 R4, R9, R133, RZ ;  /* 0x0000008509047227 */ /* 0x000fc800078e00ff */
[----:B------:R-:W-:Y:S01]  /*4cc0*/  @!P6 IMAD.IADD R11, R11, 0x1, -R8 ;  /* 0x000000010b0be824 */ /* 0x000fe200078e0a08 */
[C---:B------:R-:W-:Y:S01]  /*4cd0*/  ISETP.GT.U32.AND P6, PT, R8.reuse, R7, PT ;  /* 0x000000070800720c */ /* 0x040fe20003fc4070 */
[----:B------:R-:W-:Y:S02]  /*4ce0*/  IMAD R135, R8, R6, R135 ;  /* 0x0000000608877224 */ /* 0x000fe400078e0287 */
[----:B------:R-:W-:Y:S02]  /*4cf0*/  VIADD R15, R0, 0x52 ;  /* 0x00000052000f7836 */ /* 0x000fe40000000000 */
[----:B------:R-:W-:Y:S02]  /*4d00*/  IMAD.MOV R4, RZ, RZ, -R4 ;  /* 0x000000ffff047224 */ /* 0x000fe400078e0a04 */
[----:B------:R-:W-:Y:S01]  /*4d10*/  @!P0 IMAD.MOV R136, RZ, RZ, -R136 ;  /* 0x000000ffff888224 */ /* 0x000fe200078e0a88 */
[C---:B------:R-:W-:Y:S01]  /*4d20*/  ISETP.GT.U32.AND P0, PT, R8.reuse, R11, PT ;  /* 0x0000000b0800720c */ /* 0x040fe20003f04070 */
[----:B------:R-:W-:Y:S01]  /*4d30*/  @!P2 IMAD.MOV R138, RZ, RZ, -R138 ;  /* 0x000000ffff8aa224 */ /* 0x000fe200078e0a8a */
[C---:B------:R-:W-:Y:S01]  /*4d40*/  ISETP.GT.U32.AND P2, PT, R8.reuse, R5, PT ;  /* 0x000000050800720c */ /* 0x040fe20003f44070 */
[----:B------:R-:W-:Y:S01]  /*4d50*/  @!P3 IMAD.MOV R137, RZ, RZ, -R137 ;  /* 0x000000ffff89b224 */ /* 0x000fe200078e0a89 */
[C---:B------:R-:W-:Y:S01]  /*4d60*/  ISETP.GT.U32.AND P3, PT, R8.reuse, R135, PT ;  /* 0x000000870800720c */ /* 0x040fe20003f64070 */
[----:B------:R-:W-:Y:S01]  /*4d70*/  IMAD R133, R8, R4, R133 ;  /* 0x0000000408857224 */ /* 0x000fe200078e0285 */
[----:B------:R-:W-:Y:S01]  /*4d80*/  IABS R132, R15 ;  /* 0x0000000f00847213 */ /* 0x000fe20000000000 */
[----:B------:R-:W-:-:S02]  /*4d90*/  @!P6 IMAD.IADD R7, R7, 0x1, -R8 ;  /* 0x000000010707e824 */ /* 0x000fc400078e0a08 */
[----:B------:R-:W-:Y:S01]  /*4da0*/  IMAD.MOV.U32 R17, RZ, RZ, R3 ;  /* 0x000000ffff117224 */ /* 0x000fe200078e0003 */
[----:B------:R-:W-:Y:S01]  /*4db0*/  ISETP.GT.U32.AND P6, PT, R8, R133, PT ;  /* 0x000000850800720c */ /* 0x000fe20003fc4070 */
[----:B------:R-:W-:-:S04]  /*4dc0*/  IMAD.HI.U32 R3, R9, R132, RZ ;  /* 0x0000008409037227 */ /* 0x000fc800078e00ff */
[----:B------:R-:W-:Y:S02]  /*4dd0*/  VIADD R4, R0, 0x53 ;  /* 0x0000005300047836 */ /* 0x000fe40000000000 */
[----:B------:R-:W-:Y:S02]  /*4de0*/  IMAD.MOV R3, RZ, RZ, -R3 ;  /* 0x000000ffff037224 */ /* 0x000fe400078e0a03 */
[--C-:B------:R-:W-:Y:S01]  /*4df0*/  @!P0 IMAD.IADD R11, R11, 0x1, -R8.reuse ;  /* 0x000000010b0b8824 */ /* 0x100fe200078e0a08 */
[----:B------:R-:W-:Y:S01]  /*4e00*/  IABS R131, R4 ;  /* 0x0000000400837213 */ /* 0x000fe20000000000 */
[--C-:B------:R-:W-:Y:S01]  /*4e10*/  @!P2 IMAD.IADD R5, R5, 0x1, -R8.reuse ;  /* 0x000000010505a824 */ /* 0x100fe200078e0a08 */
[----:B------:R-:W-:Y:S01]  /*4e20*/  ISETP.GE.AND P2, PT, R10, RZ, PT ;  /* 0x000000ff0a00720c */ /* 0x000fe20003f46270 */
[----:B------:R-:W-:Y:S01]  /*4e30*/  @!P3 IMAD.IADD R135, R135, 0x1, -R8 ;  /* 0x000000018787b824 */ /* 0x000fe200078e0a08 */
[----:B------:R-:W-:Y:S01]  /*4e40*/  ISETP.GE.AND P3, PT, R4, RZ, PT ;  /* 0x000000ff0400720c */ /* 0x000fe20003f66270 */
[----:B------:R-:W-:Y:S01]  /*4e50*/  IMAD R132, R8, R3, R132 ;  /* 0x0000000308847224 */ /* 0x000fe200078e0284 */
[----:B------:R-:W-:Y:S01]  /*4e60*/  ISETP.GE.AND P0, PT, R15, RZ, PT ;  /* 0x000000ff0f00720c */ /* 0x000fe20003f06270 */
[----:B------:R-:W-:-:S02]  /*4e70*/  IMAD.MOV.U32 R4, RZ, RZ, R11 ;  /* 0x000000ffff047224 */ /* 0x000fc400078e000b */
[----:B------:R-:W-:Y:S01]  /*4e80*/  @!P6 IMAD.IADD R133, R133, 0x1, -R8 ;  /* 0x000000018585e824 */ /* 0x000fe200078e0a08 */
[C---:B------:R-:W-:Y:S01]  /*4e90*/  ISETP.GT.U32.AND P6, PT, R8.reuse, R135, PT ;  /* 0x000000870800720c */ /* 0x040fe20003fc4070 */
[----:B------:R-:W-:Y:S01]  /*4ea0*/  @!P4 IMAD.MOV R4, RZ, RZ, -R4 ;  /* 0x000000ffff04c224 */ /* 0x000fe200078e0a04 */
[----:B------:R-:W-:Y:S01]  /*4eb0*/  ISETP.GT.U32.AND P4, PT, R8, R132, PT ;  /* 0x000000840800720c */ /* 0x000fe20003f84070 */
[----:B------:R-:W-:Y:S02]  /*4ec0*/  IMAD.MOV.U32 R10, RZ, RZ, R7 ;  /* 0x000000ffff0a7224 */ /* 0x000fe400078e0007 */
[----:B------:R-:W-:Y:S01]  /*4ed0*/  @!P5 IMAD.MOV R17, RZ, RZ, -R17 ;  /* 0x000000ffff11d224 */ /* 0x000fe200078e0a11 */
[----:B------:R-:W-:Y:S01]  /*4ee0*/  ISETP.GE.AND P5, PT, R13, RZ, PT ;  /* 0x000000ff0d00720c */ /* 0x000fe20003fa6270 */
[----:B------:R-:W-:-:S03]  /*4ef0*/  IMAD.HI.U32 R3, R9, R131, RZ ;  /* 0x0000008309037227 */ /* 0x000fc600078e00ff */
[----:B------:R-:W-:Y:S01]  /*4f00*/  STL [R1+0x30c], R17 ;  /* 0x00030c1101007387 */ /* 0x000fe20000100800 */
[----:B------:R-:W-:Y:S02]  /*4f10*/  IMAD.MOV.U32 R16, RZ, RZ, R5 ;  /* 0x000000ffff107224 */ /* 0x000fe400078e0005 */
[----:B------:R-:W-:Y:S02]  /*4f20*/  VIADD R5, R0, 0x54 ;  /* 0x0000005400057836 */ /* 0x000fe40000000000 */
[----:B------:R-:W-:Y:S01]  /*4f30*/  @!P2 IMAD.MOV R10, RZ, RZ, -R10 ;  /* 0x000000ffff0aa224 */ /* 0x000fe200078e0a0a */
[----:B------:R-:W-:Y:S01]  /*4f40*/  ISETP.GT.U32.AND P2, PT, R8, R133, PT ;  /* 0x000000850800720c */ /* 0x000fe20003f44070 */
[----:B------:R-:W-:Y:S01]  /*4f50*/  IMAD.MOV R3, RZ, RZ, -R3 ;  /* 0x000000ffff037224 */ /* 0x000fe200078e0a03 */
[----:B------:R-:W-:Y:S01]  /*4f60*/  IABS R6, R5 ;  /* 0x0000000500067213 */ /* 0x000fe20000000000 */
[----:B------:R-:W-:Y:S02]  /*4f70*/  VIADD R12, R0, 0x55 ;  /* 0x00000055000c7836 */ /* 0x000fe40000000000 */
[----:B------:R-:W-:Y:S01]  /*4f80*/  @!P1 IMAD.MOV R16, RZ, RZ, -R16 ;  /* 0x000000ffff109224 */ /* 0x000fe200078e0a10 */
[----:B------:R-:W-:Y:S01]  /*4f90*/  ISETP.GE.AND P1, PT, R14, RZ, PT ;  /* 0x000000ff0e00720c */ /* 0x000fe20003f26270 */
[----:B------:R-:W-:Y:S01]  /*4fa0*/  IMAD R131, R8, R3, R131 ;  /* 0x0000000308837224 */ /* 0x000fe200078e0283 */
[----:B------:R-:W-:Y:S01]  /*4fb0*/  IABS R7, R12 ;  /* 0x0000000c00077213 */ /* 0x000fe20000000000 */
[----:B------:R-:W-:Y:S01]  /*4fc0*/  VIADD R13, R0, 0x56 ;  /* 0x00000056000d7836 */ /* 0x000fe20000000000 */
[----:B------:R-:W-:Y:S01]  /*4fd0*/  STL [R1+0x314], R16 ;  /* 0x0003141001007387 */ /* 0x000fe20000100800 */
[--C-:B------:R-:W-:Y:S01]  /*4fe0*/  @!P6 IMAD.IADD R135, R135, 0x1, -R8.reuse ;  /* 0x000000018787e824 */ /* 0x100fe200078e0a08 */
[----:B------:R-:W-:Y:S01]  /*4ff0*/  ISETP.GT.U32.AND P6, PT, R8, R131, PT ;  /* 0x000000830800720c */ /* 0x000fe20003fc4070 */
[----:B------:R-:W-:Y:S01]  /*5000*/  @!P4 IMAD.IADD R132, R132, 0x1, -R8 ;  /* 0x000000018484c824 */ /* 0x000fe200078e0a08 */
[----:B------:R0:W-:Y:S01]  /*5010*/  STL [R1+0x31c], R10 ;  /* 0x00031c0a01007387 */ /* 0x0001e20000100800 */
[----:B------:R-:W-:Y:S01]  /*5020*/  IMAD.HI.U32 R3, R9, R6, RZ ;  /* 0x0000000609037227 */ /* 0x000fe200078e00ff */
[----:B------:R-:W-:-:S02]  /*5030*/  ISETP.GE.AND P4, PT, R12, RZ, PT ;  /* 0x000000ff0c00720c */ /* 0x000fc40003f86270 */
[----:B------:R1:W-:Y:S01]  /*5040*/  STL [R1+0x324], R4 ;  /* 0x0003240401007387 */ /* 0x0003e20000100800 */
[----:B------:R-:W-:Y:S01]  /*5050*/  @!P5 IMAD.MOV R135, RZ, RZ, -R135 ;  /* 0x000000ffff87d224 */ /* 0x000fe200078e0a87 */
[C---:B------:R-:W-:Y:S01]  /*5060*/  ISETP.GT.U32.AND P5, PT, R8.reuse, R132, PT ;  /* 0x000000840800720c */ /* 0x040fe20003fa4070 */
[----:B------:R-:W-:Y:S02]  /*5070*/  IMAD.MOV R3, RZ, RZ, -R3 ;  /* 0x000000ffff037224 */ /* 0x000fe400078e0a03 */
[----:B------:R-:W-:Y:S01]  /*5080*/  @!P2 IMAD.IADD R133, R133, 0x1, -R8 ;  /* 0x000000018585a824 */ /* 0x000fe200078e0a08 */
[----:B0-----:R-:W-:Y:S01]  /*5090*/  IABS R10, R13 ;  /* 0x0000000d000a7213 */ /* 0x001fe20000000000 */
[C---:B------:R-:W-:Y:S01]  /*50a0*/  IMAD R3, R8.reuse, R3, R6 ;  /* 0x0000000308037224 */ /* 0x040fe200078e0206 */
[----:B------:R-:W-:Y:S01]  /*50b0*/  ISETP.GE.AND P2, PT, R5, RZ, PT ;  /* 0x000000ff0500720c */ /* 0x000fe20003f46270 */
[----:B------:R-:W-:Y:S02]  /*50c0*/  @!P1 IMAD.MOV R133, RZ, RZ, -R133 ;  /* 0x000000ffff859224 */ /* 0x000fe400078e0a85 */
[----:B-1----:R-:W-:Y:S01]  /*50d0*/  IMAD.HI.U32 R4, R9, R7, RZ ;  /* 0x0000000709047227 */ /* 0x002fe200078e00ff */
[----:B------:R-:W-:-:S03]  /*50e0*/  ISETP.GT.U32.AND P1, PT, R8, R3, PT ;  /* 0x000000030800720c */ /* 0x000fc60003f24070 */
[----:B------:R-:W-:-:S04]  /*50f0*/  IMAD.HI.U32 R5, R9, R10, RZ ;  /* 0x0000000a09057227 */ /* 0x000fc800078e00ff */
[----:B------:R-:W-:Y:S02]  /*5100*/  IMAD.MOV R4, RZ, RZ, -R4 ;  /* 0x000000ffff047224 */ /* 0x000fe400078e0a04 */
[----:B------:R-:W-:Y:S02]  /*5110*/  IMAD.MOV R11, RZ, RZ, -R5 ;  /* 0x000000ffff0b7224 */ /* 0x000fe400078e0a05 */
[----:B------:R-:W-:Y:S02]  /*5120*/  IMAD R5, R8, R4, R7 ;  /* 0x0000000408057224 */ /* 0x000fe400078e0207 */
[--C-:B------:R-:W-:Y:S02]  /*5130*/  @!P6 IMAD.IADD R131, R131, 0x1, -R8.reuse ;  /* 0x000000018383e824 */ /* 0x100fe400078e0a08 */
[----:B------:R-:W-:Y:S01]  /*5140*/  @!P5 IMAD.IADD R132, R132, 0x1, -R8 ;  /* 0x000000018484d824 */ /* 0x000fe200078e0a08 */
[C---:B------:R-:W-:Y:S01]  /*5150*/  ISETP.GT.U32.AND P5, PT, R8.reuse, R5, PT ;  /* 0x000000050800720c */ /* 0x040fe20003fa4070 */
[C---:B------:R-:W-:Y:S01]  /*5160*/  IMAD R7, R8.reuse, R11, R10 ;  /* 0x0000000b08077224 */ /* 0x040fe200078e020a */
[----:B------:R-:W-:Y:S01]  /*5170*/  ISETP.GT.U32.AND P6, PT, R8, R131, PT ;  /* 0x000000830800720c */ /* 0x000fe20003fc4070 */
[----:B------:R-:W-:-:S02]  /*5180*/  VIADD R10, R0, 0x57 ;  /* 0x00000057000a7836 */ /* 0x000fc40000000000 */
[--C-:B------:R-:W-:Y:S01]  /*5190*/  @!P1 IMAD.IADD R3, R3, 0x1, -R8.reuse ;  /* 0x0000000103039824 */ /* 0x100fe200078e0a08 */
[----:B------:R-:W-:Y:S01]  /*51a0*/  ISETP.GE.AND P1, PT, R13, RZ, PT ;  /* 0x000000ff0d00720c */ /* 0x000fe20003f26270 */
[C---:B------:R-:W-:Y:S01]  /*51b0*/  VIADD R12, R0.reuse, 0x58 ;  /* 0x00000058000c7836 */ /* 0x040fe20000000000 */
[----:B------:R-:W-:Y:S01]  /*51c0*/  IABS R11, R10 ;  /* 0x0000000a000b7213 */ /* 0x000fe20000000000 */
[C---:B------:R-:W-:Y:S02]  /*51d0*/  VIADD R15, R0.reuse, 0x5a ;  /* 0x0000005a000f7836 */ /* 0x040fe40000000000 */
[----:B------:R-:W-:Y:S01]  /*51e0*/  VIADD R14, R0, 0x59 ;  /* 0x00000059000e7836 */ /* 0x000fe20000000000 */
[----:B------:R-:W-:Y:S01]  /*51f0*/  IABS R129, R12 ;  /* 0x0000000c00817213 */ /* 0x000fe20000000000 */
[--C-:B------:R-:W-:Y:S01]  /*5200*/  @!P5 IMAD.IADD R5, R5, 0x1, -R8.reuse ;  /* 0x000000010505d824 */ /* 0x100fe200078e0a08 */
[C---:B------:R-:W-:Y:S01]  /*5210*/  ISETP.GT.U32.AND P5, PT, R8.reuse, R3, PT ;  /* 0x000000030800720c */ /* 0x040fe20003fa4070 */
[----:B------:R-:W-:Y:S01]  /*5220*/  @!P6 IMAD.IADD R131, R131, 0x1, -R8 ;  /* 0x000000018383e824 */ /* 0x000fe200078e0a08 */
[----:B------:R-:W-:Y:S01]  /*5230*/  ISETP.GT.U32.AND P6, PT, R8, R7, PT ;  /* 0x000000070800720c */ /* 0x000fe20003fc4070 */
[----:B------:R-:W-:Y:S01]  /*5240*/  IMAD.HI.U32 R4, R9, R11, RZ ;  /* 0x0000000b09047227 */ /* 0x000fe200078e00ff */
[----:B------:R-:W-:-:S02]  /*5250*/  IABS R125, R15 ;  /* 0x0000000f007d7213 */ /* 0x000fc40000000000 */
[----:B------:R-:W-:Y:S01]  /*5260*/  IABS R127, R14 ;  /* 0x0000000e007f7213 */ /* 0x000fe20000000000 */
[----:B------:R-:W-:Y:S02]  /*5270*/  IMAD.MOV R4, RZ, RZ, -R4 ;  /* 0x000000ffff047224 */ /* 0x000fe400078e0a04 */
[----:B------:R-:W-:-:S04]  /*5280*/  IMAD.HI.U32 R6, R9, R129, RZ ;  /* 0x0000008109067227 */ /* 0x000fc800078e00ff */
[C---:B------:R-:W-:Y:S02]  /*5290*/  IMAD R11, R8.reuse, R4, R11 ;  /* 0x00000004080b7224 */ /* 0x040fe400078e020b */
[--C-:B------:R-:W-:Y:S02]  /*52a0*/  @!P5 IMAD.IADD R3, R3, 0x1, -R8.reuse ;  /* 0x000000010303d824 */ /* 0x100fe400078e0a08 */
[----:B------:R-:W-:Y:S01]  /*52b0*/  @!P6 IMAD.IADD R7, R7, 0x1, -R8 ;  /* 0x000000010707e824 */ /* 0x000fe200078e0a08 */
[C---:B------:R-:W-:Y:S01]  /*52c0*/  ISETP.GT.U32.AND P5, PT, R8.reuse, R11, PT ;  /* 0x0000000b0800720c */ /* 0x040fe20003fa4070 */
[----:B------:R-:W-:Y:S01]  /*52d0*/  IMAD.MOV R6, RZ, RZ, -R6 ;  /* 0x000000ffff067224 */ /* 0x000fe200078e0a06 */
[C---:B------:R-:W-:Y:S01]  /*52e0*/  ISETP.GT.U32.AND P6, PT, R8.reuse, R5, PT ;  /* 0x000000050800720c */ /* 0x040fe20003fc4070 */
[----:B------:R-:W-:Y:S02]  /*52f0*/  IMAD.MOV.U32 R16, RZ, RZ, R3 ;  /* 0x000000ffff107224 */ /* 0x000fe400078e0003 */
[----:B------:R-:W-:-:S02]  /*5300*/  IMAD R129, R8, R6, R129 ;  /* 0x0000000608817224 */ /* 0x000fc400078e0281 */
[----:B------:R-:W-:-:S04]  /*5310*/  IMAD.HI.U32 R6, R9, R125, RZ ;  /* 0x0000007d09067227 */ /* 0x000fc800078e00ff */
[----:B------:R-:W-:Y:S02]  /*5320*/  IMAD.MOV R6, RZ, RZ, -R6 ;  /* 0x000000ffff067224 */ /* 0x000fe400078e0a06 */
[--C-:B------:R-:W-:Y:S02]  /*5330*/  @!P5 IMAD.IADD R11, R11, 0x1, -R8.reuse ;  /* 0x000000010b0bd824 */ /* 0x100fe400078e0a08 */
[----:B------:R-:W-:Y:S01]  /*5340*/  @!P6 IMAD.IADD R5, R5, 0x1, -R8 ;  /* 0x000000010505e824 */ /* 0x000fe200078e0a08 */
[C---:B------:R-:W-:Y:S01]  /*5350*/  ISETP.GT.U32.AND P6, PT, R8.reuse, R129, PT ;  /* 0x000000810800720c */ /* 0x040fe20003fc4070 */
[C---:B------:R-:W-:Y:S02]  /*5360*/  IMAD R125, R8.reuse, R6, R125 ;  /* 0x00000006087d7224 */ /* 0x040fe400078e027d */
[----:B------:R-:W-:Y:S01]  /*5370*/  @!P2 IMAD.MOV R16, RZ, RZ, -R16 ;  /* 0x000000ffff10a224 */ /* 0x000fe200078e0a10 */
[----:B------:R-:W-:Y:S01]  /*5380*/  ISETP.GT.U32.AND P2, PT, R8, R11, PT ;  /* 0x0000000b0800720c */ /* 0x000fe20003f44070 */
[----:B------:R-:W-:Y:S01]  /*5390*/  @!P3 IMAD.MOV R131, RZ, RZ, -R131 ;  /* 0x000000ffff83b224 */ /* 0x000fe200078e0a83 */
[----:B------:R-:W-:Y:S01]  /*53a0*/  ISETP.GE.AND P3, PT, R10, RZ, PT ;  /* 0x000000ff0a00720c */ /* 0x000fe20003f66270 */
[----:B------:R-:W-:Y:S01]  /*53b0*/  @!P4 IMAD.MOV R5, RZ, RZ, -R5 ;  /* 0x000000ffff05c224 */ /* 0x000fe200078e0a05 */
[----:B------:R-:W-:Y:S01]  /*53c0*/  ISETP.GT.U32.AND P4, PT, R8, R125, PT ;  /* 0x0000007d0800720c */ /* 0x000fe20003f84070 */
[----:B------:R-:W-:Y:S01]  /*53d0*/  VIADD R10, R0, 0x5b ;  /* 0x0000005b000a7836 */ /* 0x000fe20000000000 */
[----:B------:R-:W-:Y:S01]  /*53e0*/  STL [R1+0x32c], R16 ;  /* 0x00032c1001007387 */ /* 0x000fe20000100800 */
[----:B------:R-:W-:-:S03]  /*53f0*/  IMAD.HI.U32 R4, R9, R127, RZ ;  /* 0x0000007f09047227 */ /* 0x000fc600078e00ff */
[----:B------:R-:W-:Y:S01]  /*5400*/  IABS R123, R10 ;  /* 0x0000000a007b7213 */ /* 0x000fe20000000000 */
[----:B------:R-:W-:Y:S01]  /*5410*/  IMAD.MOV R4, RZ, RZ, -R4 ;  /* 0x000000ffff047224 */ /* 0x000fe200078e0a04 */
[----:B------:R0:W-:Y:S01]  /*5420*/  STL [R1+0x334], R5 ;  /* 0x0003340501007387 */ /* 0x0001e20000100800 */
[--C-:B------:R-:W-:Y:S02]  /*5430*/  @!P6 IMAD.IADD R129, R129, 0x1, -R8.reuse ;  /* 0x000000018181e824 */ /* 0x100fe400078e0a08 */
[----:B------:R-:W-:Y:S02]  /*5440*/  IMAD R127, R8, R4, R127 ;  /* 0x00000004087f7224 */ /* 0x000fe400078e027f */
[----:B------:R-:W-:Y:S01]  /*5450*/  VIADD R6, R0, 0x5c ;  /* 0x0000005c00067836 */ /* 0x000fe20000000000 */
[C---:B------:R-:W-:Y:S01]  /*5460*/  ISETP.GT.U32.AND P6, PT, R8.reuse, R129, PT ;  /* 0x000000810800720c */ /* 0x040fe20003fc4070 */
[----:B------:R-:W-:Y:S01]  /*5470*/  @!P2 IMAD.IADD R11, R11, 0x1, -R8 ;  /* 0x000000010b0ba824 */ /* 0x000fe200078e0a08 */
[----:B------:R-:W-:Y:S01]  /*5480*/  ISETP.GT.U32.AND P5, PT, R8, R127, PT ;  /* 0x0000007f0800720c */ /* 0x000fe20003fa4070 */
[----:B------:R-:W-:Y:S01]  /*5490*/  IMAD.HI.U32 R3, R9, R123, RZ ;  /* 0x0000007b09037227 */ /* 0x000fe200078e00ff */
[----:B------:R-:W-:-:S02]  /*54a0*/  IABS R4, R6 ;  /* 0x0000000600047213 */ /* 0x000fc40000000000 */
[----:B------:R-:W-:Y:S01]  /*54b0*/  ISETP.GE.AND P2, PT, R15, RZ, PT ;  /* 0x000000ff0f00720c */ /* 0x000fe20003f46270 */
[----:B0-----:R-:W-:Y:S02]  /*54c0*/  IMAD.MOV.U32 R5, RZ, RZ, R11 ;  /* 0x000000ffff057224 */ /* 0x001fe400078e000b */
[----:B------:R-:W-:Y:S01]  /*54d0*/  @!P4 IMAD.IADD R125, R125, 0x1, -R8 ;  /* 0x000000017d7dc824 */ /* 0x000fe200078e0a08 */
[----:B------:R-:W-:Y:S01]  /*54e0*/  ISETP.GE.AND P4, PT, R10, RZ, PT ;  /* 0x000000ff0a00720c */ /* 0x000fe20003f86270 */
[----:B------:R-:W-:Y:S02]  /*54f0*/  IMAD.MOV R3, RZ, RZ, -R3 ;  /* 0x000000ffff037224 */ /* 0x000fe400078e0a03 */
[----:B------:R-:W-:Y:S01]  /*5500*/  @!P0 IMAD.MOV R132, RZ, RZ, -R132 ;  /* 0x000000ffff848224 */ /* 0x000fe200078e0a84 */
[C---:B------:R-:W-:Y:S01]  /*5510*/  ISETP.GT.U32.AND P0, PT, R8.reuse, R7, PT ;  /* 0x000000070800720c */ /* 0x040fe20003f04070 */
[----:B------:R-:W-:Y:S01]  /*5520*/  @!P3 IMAD.MOV R5, RZ, RZ, -R5 ;  /* 0x000000ffff05b224 */ /* 0x000fe200078e0a05 */
[C---:B------:R-:W-:Y:S01]  /*5530*/  ISETP.GT.U32.AND P3, PT, R8.reuse, R125, PT ;  /* 0x0000007d0800720c */ /* 0x040fe20003f64070 */
[----:B------:R-:W-:-:S02]  /*5540*/  IMAD R123, R8, R3, R123 ;  /* 0x00000003087b7224 */ /* 0x000fc400078e027b */
[----:B------:R-:W-:-:S04]  /*5550*/  IMAD.HI.U32 R3, R9, R4, RZ ;  /* 0x0000000409037227 */ /* 0x000fc800078e00ff */
[----:B------:R-:W-:Y:S02]  /*5560*/  IMAD.MOV R3, RZ, RZ, -R3 ;  /* 0x000000ffff037224 */ /* 0x000fe400078e0a03 */
[--C-:B------:R-:W-:Y:S01]  /*5570*/  @!P6 IMAD.IADD R129, R129, 0x1, -R8.reuse ;  /* 0x000000018181e824 */ /* 0x100fe200078e0a08 */
[C---:B------:R-:W-:Y:S01]  /*5580*/  ISETP.GT.U32.AND P6, PT, R8.reuse, R123, PT ;  /* 0x0000007b0800720c */ /* 0x040fe20003fc4070 */
[----:B------:R-:W-:Y:S02]  /*5590*/  @!P5 IMAD.IADD R127, R127, 0x1, -R8 ;  /* 0x000000017f7fd824 */ /* 0x000fe400078e0a08 */
[----:B------:R-:W-:Y:S02]  /*55a0*/  IMAD R3, R8, R3, R4 ;  /* 0x0000000308037224 */ /* 0x000fe400078e0204 */
[--C-:B------:R-:W-:Y:S01]  /*55b0*/  @!P0 IMAD.IADD R7, R7, 0x1, -R8.reuse ;  /* 0x0000000107078824 */ /* 0x100fe200078e0a08 */
[----:B------:R-:W-:Y:S01]  /*55c0*/  ISETP.GE.AND P0, PT, R12, RZ, PT ;  /* 0x000000ff0c00720c */ /* 0x000fe20003f06270 */
[--C-:B------:R-:W-:Y:S01]  /*55d0*/  @!P3 IMAD.IADD R125, R125, 0x1, -R8.reuse ;  /* 0x000000017d7db824 */ /* 0x100fe200078e0a08 */
[C---:B------:R-:W-:Y:S01]  /*55e0*/  ISETP.GT.U32.AND P5, PT, R8.reuse, R127, PT ;  /* 0x0000007f0800720c */ /* 0x040fe20003fa4070 */
[----:B------:R-:W-:Y:S01]  /*55f0*/  @!P1 IMAD.MOV R7, RZ, RZ, -R7 ;  /* 0x000000ffff079224 */ /* 0x000fe200078e0a07 */
[----:B------:R-:W-:Y:S01]  /*5600*/  ISETP.GT.U32.AND P3, PT, R8, R3, PT ;  /* 0x000000030800720c */ /* 0x000fe20003f64070 */
[----:B------:R-:W-:Y:S01]  /*5610*/  VIADD R4, R0, 0x5d ;  /* 0x0000005d00047836 */ /* 0x000fe20000000000 */
[----:B------:R-:W-:Y:S01]  /*5620*/  ISETP.GE.AND P1, PT, R14, RZ, PT ;  /* 0x000000ff0e00720c */ /* 0x000fe20003f26270 */
[----:B------:R-:W-:Y:S01]  /*5630*/  @!P6 IMAD.IADD R123, R123, 0x1, -R8 ;  /* 0x000000017b7be824 */ /* 0x000fe200078e0a08 */
[----:B------:R-:W-:Y:S01]  /*5640*/  STL [R1+0x33c], R7 ;  /* 0x00033c0701007387 */ /* 0x000fe20000100800 */
[----:B------:R-:W-:-:S02]  /*5650*/  @!P2 IMAD.MOV R125, RZ, RZ, -R125 ;  /* 0x000000ffff7da224 */ /* 0x000fc400078e0a7d */
[----:B------:R-:W-:Y:S01]  /*5660*/  VIADD R12, R0, 0x62 ;  /* 0x00000062000c7836 */ /* 0x000fe20000000000 */
[----:B------:R0:W-:Y:S01]  /*5670*/  STL [R1+0x344], R5 ;  /* 0x0003440501007387 */ /* 0x0001e20000100800 */
[----:B------:R-:W-:Y:S01]  /*5680*/  @!P0 IMAD.MOV R129, RZ, RZ, -R129 ;  /* 0x000000ffff818224 */ /* 0x000fe200078e0a81 */
[----:B------:R-:W-:Y:S01]  /*5690*/  ISETP.GT.U32.AND P6, PT, R8, R123, PT ;  /* 0x0000007b0800720c */ /* 0x000fe20003fc4070 */
[--C-:B------:R-:W-:Y:S01]  /*56a0*/  @!P5 IMAD.IADD R127, R127, 0x1, -R8.reuse ;  /* 0x000000017f7fd824 */ /* 0x100fe200078e0a08 */
[----:B------:R-:W-:Y:S01]  /*56b0*/  ISETP.GE.AND P0, PT, R4, RZ, PT ;  /* 0x000000ff0400720c */ /* 0x000fe20003f06270 */
[--C-:B------:R-:W-:Y:S01]  /*56c0*/  @!P3 IMAD.IADD R3, R3, 0x1, -R8.reuse ;  /* 0x000000010303b824 */ /* 0x100fe200078e0a08 */
[----:B------:R-:W-:Y:S01]  /*56d0*/  IABS R4, R4 ;  /* 0x0000000400047213 */ /* 0x000fe20000000000 */
[----:B------:R-:W-:Y:S01]  /*56e0*/  @!P1 IMAD.MOV R127, RZ, RZ, -R127 ;  /* 0x000000ffff7f9224 */ /* 0x000fe200078e0a7f */
[----:B------:R-:W-:Y:S01]  /*56f0*/  ISETP.GE.AND P5, PT, R6, RZ, PT ;  /* 0x000000ff0600720c */ /* 0x000fe20003fa6270 */
[----:B------:R-:W-:Y:S01]  /*5700*/  VIADD R6, R0, 0x5f ;  /* 0x0000005f00067836 */ /* 0x000fe20000000000 */
[----:B------:R-:W-:Y:S01]  /*5710*/  ISETP.GT.U32.AND P3, PT, R8, R3, PT ;  /* 0x000000030800720c */ /* 0x000fe20003f64070 */
[C---:B0-----:R-:W-:Y:S01]  /*5720*/  VIADD R5, R0.reuse, 0x5e ;  /* 0x0000005e00057836 */ /* 0x041fe20000000000 */
[----:B------:R-:W-:Y:S01]  /*5730*/  IABS R116, R12 ;  /* 0x0000000c00747213 */ /* 0x000fe20000000000 */
[C---:B------:R-:W-:Y:S01]  /*5740*/  VIADD R7, R0.reuse, 0x60 ;  /* 0x0000006000077836 */ /* 0x040fe20000000000 */
[----:B------:R-:W-:Y:S01]  /*5750*/  IABS R11, R6 ;  /* 0x00000006000b7213 */ /* 0x000fe20000000000 */
[----:B------:R-:W-:Y:S01]  /*5760*/  @!P6 IMAD.IADD R123, R123, 0x1, -R8 ;  /* 0x000000017b7be824 */ /* 0x000fe200078e0a08 */
[----:B------:R-:W-:Y:S01]  /*5770*/  ISETP.GE.AND P1, PT, R5, RZ, PT ;  /* 0x000000ff0500720c */ /* 0x000fe20003f26270 */
[----:B------:R-:W-:Y:S01]  /*5780*/  VIADD R14, R0, 0x63 ;  /* 0x00000063000e7836 */ /* 0x000fe20000000000 */
[----:B------:R-:W-:Y:S01]  /*5790*/  IABS R10, R5 ;  /* 0x00000005000a7213 */ /* 0x000fe20000000000 */
[----:B------:R-:W-:Y:S01]  /*57a0*/  IMAD.MOV.U32 R5, RZ, RZ, R4 ;  /* 0x000000ffff057224 */ /* 0x000fe200078e0004 */
[----:B------:R-:W-:Y:S01]  /*57b0*/  ISETP.GE.AND P2, PT, R6, RZ, PT ;  /* 0x000000ff0600720c */ /* 0x000fe20003f46270 */
[----:B------:R-:W-:Y:S01]  /*57c0*/  IMAD.HI.U32 R6, R9, R11, RZ ;  /* 0x0000000b09067227 */ /* 0x000fe200078e00ff */
[----:B------:R-:W-:-:S02]  /*57d0*/  ISETP.GE.AND P6, PT, R7, RZ, PT ;  /* 0x000000ff0700720c */ /* 0x000fc40003fc6270 */
[----:B------:R-:W-:Y:S01]  /*57e0*/  IABS R121, R7 ;  /* 0x0000000700797213 */ /* 0x000fe20000000000 */
[----:B------:R-:W-:Y:S01]  /*57f0*/  IMAD.HI.U32 R4, R9, R5, RZ ;  /* 0x0000000509047227 */ /* 0x000fe200078e00ff */
[----:B------:R-:W-:-:S03]  /*5800*/  IABS R115, R14 ;  /* 0x0000000e00737213 */ /* 0x000fc60000000000 */
[----:B------:R-:W-:Y:S02]  /*5810*/  IMAD.MOV R7, RZ, RZ, -R4 ;  /* 0x000000ffff077224 */ /* 0x000fe400078e0a04 */
[----:B------:R-:W-:Y:S02]  /*5820*/  IMAD.MOV R6, RZ, RZ, -R6 ;  /* 0x000000ffff067224 */ /* 0x000fe400078e0a06 */
[C---:B------:R-:W-:Y:S02]  /*5830*/  IMAD R5, R8.reuse, R7, R5 ;  /* 0x0000000708057224 */ /* 0x040fe400078e0205 */
[----:B------:R-:W-:Y:S02]  /*5840*/  @!P3 IMAD.IADD R3, R3, 0x1, -R8 ;  /* 0x000000010303b824 */ /* 0x000fe400078e0a08 */
[----:B------:R-:W-:Y:S01]  /*5850*/  @!P4 IMAD.MOV R123, RZ, RZ, -R123 ;  /* 0x000000ffff7bc224 */ /* 0x000fe200078e0a7b */
[C---:B------:R-:W-:Y:S01]  /*5860*/  ISETP.GT.U32.AND P4, PT, R8.reuse, R5, PT ;  /* 0x000000050800720c */ /* 0x040fe20003f84070 */
[----:B------:R-:W-:-:S02]  /*5870*/  IMAD R11, R8, R6, R11 ;  /* 0x00000006080b7224 */ /* 0x000fc400078e020b */
[----:B------:R-:W-:Y:S02]  /*5880*/  IMAD.MOV.U32 R13, RZ, RZ, R3 ;  /* 0x000000ffff0d7224 */ /* 0x000fe400078e0003 */
[----:B------:R-:W-:-:S04]  /*5890*/  IMAD.HI.U32 R4, R9, R10, RZ ;  /* 0x0000000a09047227 */ /* 0x000fc800078e00ff */
[----:B------:R-:W-:Y:S01]  /*58a0*/  @!P5 IMAD.MOV R13, RZ, RZ, -R13 ;  /* 0x000000ffff0dd224 */ /* 0x000fe200078e0a0d */
[C---:B------:R-:W-:Y:S01]  /*58b0*/  ISETP.GT.U32.AND P5, PT, R8.reuse, R11, PT ;  /* 0x0000000b0800720c */ /* 0x040fe20003fa4070 */
[----:B------:R-:W-:Y:S02]  /*58c0*/  IMAD.MOV R7, RZ, RZ, -R4 ;  /* 0x000000ffff077224 */ /* 0x000fe400078e0a04 */
[----:B------:R-:W-:Y:S01]  /*58d0*/  @!P4 IMAD.IADD R5, R5, 0x1, -R8 ;  /* 0x000000010505c824 */ /* 0x000fe200078e0a08 */
[----:B------:R0:W-:Y:S01]  /*58e0*/  STL [R1+0x34c], R13 ;  /* 0x00034c0d01007387 */ /* 0x0001e20000100800 */
[C---:B------:R-:W-:Y:S02]  /*58f0*/  IMAD R7, R8.reuse, R7, R10 ;  /* 0x0000000708077224 */ /* 0x040fe400078e020a */
[----:B------:R-:W-:Y:S01]  /*5900*/  IMAD.HI.U32 R4, R9, R121, RZ ;  /* 0x0000007909047227 */ /* 0x000fe200078e00ff */
[C---:B------:R-:W-:Y:S02]  /*5910*/  ISETP.GT.U32.AND P4, PT, R8.reuse, R5, PT ;  /* 0x000000050800720c */ /* 0x040fe40003f84070 */
[----:B------:R-:W-:Y:S01]  /*5920*/  ISETP.GT.U32.AND P3, PT, R8, R7, PT ;  /* 0x000000070800720c */ /* 0x000fe20003f64070 */
[----:B------:R-:W-:-:S02]  /*5930*/  IMAD.MOV R4, RZ, RZ, -R4 ;  /* 0x000000ffff047224 */ /* 0x000fc400078e0a04 */
[----:B------:R-:W-:Y:S02]  /*5940*/  @!P5 IMAD.IADD R11, R11, 0x1, -R8 ;  /* 0x000000010b0bd824 */ /* 0x000fe400078e0a08 */
[C---:B------:R-:W-:Y:S02]  /*5950*/  IMAD R121, R8.reuse, R4, R121 ;  /* 0x0000000408797224 */ /* 0x040fe400078e0279 */
[----:B------:R-:W-:Y:S01]  /*5960*/  IMAD.HI.U32 R4, R9, R116, RZ ;  /* 0x0000007409047227 */ /* 0x000fe200078e00ff */
[----:B------:R-:W-:-:S03]  /*5970*/  ISETP.GT.U32.AND P5, PT, R8, R11, PT ;  /* 0x0000000b0800720c */ /* 0x000fc60003fa4070 */
[----:B------:R-:W-:Y:S02]  /*5980*/  VIADD R10, R0, 0x61 ;  /* 0x00000061000a7836 */ /* 0x000fe40000000000 */
[----:B0-----:R-:W-:Y:S02]  /*5990*/  IMAD.MOV R13, RZ, RZ, -R4 ;  /* 0x000000ffff0d7224 */ /* 0x001fe400078e0a04 */
[--C-:B------:R-:W-:Y:S01]  /*59a0*/  @!P3 IMAD.IADD R7, R7, 0x1, -R8.reuse ;  /* 0x000000010707b824 */ /* 0x100fe200078e0a08 */
[----:B------:R-:W-:Y:S01]  /*59b0*/  IABS R119, R10 ;  /* 0x0000000a00777213 */ /* 0x000fe20000000000 */
[----:B------:R-:W-:Y:S01]  /*59c0*/  @!P4 IMAD.IADD R5, R5, 0x1, -R8 ;  /* 0x000000010505c824 */ /* 0x000fe200078e0a08 */
[C---:B------:R-:W-:Y:S01]  /*59d0*/  ISETP.GT.U32.AND P4, PT, R8.reuse, R121, PT ;  /* 0x000000790800720c */ /* 0x040fe20003f84070 */
[C---:B------:R-:W-:Y:S01]  /*59e0*/  IMAD R116, R8.reuse, R13, R116 ;  /* 0x0000000d08747224 */ /* 0x040fe200078e0274 */
[----:B------:R-:W-:Y:S01]  /*59f0*/  ISETP.GT.U32.AND P3, PT, R8, R7, PT ;  /* 0x000000070800720c */ /* 0x000fe20003f64070 */
[----:B------:R-:W-:-:S02]  /*5a00*/  @!P5 IMAD.IADD R11, R11, 0x1, -R8 ;  /* 0x000000010b0bd824 */ /* 0x000fc400078e0a08 */
[----:B------:R-:W-:Y:S01]  /*5a10*/  IMAD.HI.U32 R3, R9, R119, RZ ;  /* 0x0000007709037227 */ /* 0x000fe200078e00ff */
[----:B------:R-:W-:-:S03]  /*5a20*/  ISETP.GT.U32.AND P5, PT, R8, R116, PT ;  /* 0x000000740800720c */ /* 0x000fc60003fa4070 */
[C---:B------:R-:W-:Y:S02]  /*5a30*/  VIADD R15, R0.reuse, 0x64 ;  /* 0x00000064000f7836 */ /* 0x040fe40000000000 */
[----:B------:R-:W-:Y:S02]  /*5a40*/  IMAD.MOV R3, RZ, RZ, -R3 ;  /* 0x000000ffff037224 */ /* 0x000fe400078e0a03 */
[----:B------:R-:W-:Y:S01]  /*5a50*/  VIADD R13, R0, 0x65 ;  /* 0x00000065000d7836 */ /* 0x000fe20000000000 */
[----:B------:R-:W-:Y:S01]  /*5a60*/  IABS R6, R15 ;  /* 0x0000000f00067213 */ /* 0x000fe20000000000 */
[----:B------:R-:W-:Y:S02]  /*5a70*/  IMAD R119, R8, R3, R119 ;  /* 0x0000000308777224 */ /* 0x000fe400078e0277 */
[----:B------:R-:W-:Y:S02]  /*5a80*/  IMAD.MOV.U32 R16, RZ, RZ, R5 ;  /* 0x000000ffff107224 */ /* 0x000fe400078e0005 */
[--C-:B------:R-:W-:Y:S01]  /*5a90*/  @!P4 IMAD.IADD R121, R121, 0x1, -R8.reuse ;  /* 0x000000017979c824 */ /* 0x100fe200078e0a08 */
[----:B------:R-:W-:Y:S01]  /*5aa0*/  ISETP.GE.AND P4, PT, R10, RZ, PT ;  /* 0x000000ff0a00720c */ /* 0x000fe20003f86270 */
[----:B------:R-:W-:Y:S01]  /*5ab0*/  @!P3 IMAD.IADD R7, R7, 0x1, -R8 ;  /* 0x000000010707b824 */ /* 0x000fe200078e0a08 */
[----:B------:R-:W-:Y:S01]  /*5ac0*/  ISETP.GT.U32.AND P3, PT, R8, R119, PT ;  /* 0x000000770800720c */ /* 0x000fe20003f64070 */
[----:B------:R-:W-:Y:S01]  /*5ad0*/  IMAD.HI.U32 R3, R9, R115, RZ ;  /* 0x0000007309037227 */ /* 0x000fe200078e00ff */
[----:B------:R-:W-:-:S03]  /*5ae0*/  IABS R10, R13 ;  /* 0x0000000d000a7213 */ /* 0x000fc60000000000 */
[----:B------:R-:W-:Y:S01]  /*5af0*/  @!P0 IMAD.MOV R16, RZ, RZ, -R16 ;  /* 0x000000ffff108224 */ /* 0x000fe200078e0a10 */
[----:B------:R-:W-:Y:S01]  /*5b00*/  ISETP.GT.U32.AND P0, PT, R8, R121, PT ;  /* 0x000000790800720c */ /* 0x000fe20003f04070 */
[----:B------:R-:W-:Y:S02]  /*5b10*/  @!P5 IMAD.IADD R116, R116, 0x1, -R8 ;  /* 0x000000017474d824 */ /* 0x000fe400078e0a08 */
[----:B------:R-:W-:Y:S01]  /*5b20*/  IMAD.HI.U32 R4, R9, R6, RZ ;  /* 0x0000000609047227 */ /* 0x000fe200078e00ff */
[----:B------:R-:W-:Y:S02]  /*5b30*/  STL [R1+0x354], R16 ;  /* 0x0003541001007387 */ /* 0x000fe40000100800 */
[----:B------:R-:W-:Y:S01]  /*5b40*/  ISETP.GT.U32.AND P5, PT, R8, R116, PT ;  /* 0x000000740800720c */ /* 0x000fe20003fa4070 */
[----:B------:R-:W-:Y:S02]  /*5b50*/  IMAD.MOV R3, RZ, RZ, -R3 ;  /* 0x000000ffff037224 */ /* 0x000fe400078e0a03 */
[----:B------:R-:W-:-:S02]  /*5b60*/  IMAD.MOV R5, RZ, RZ, -R4 ;  /* 0x000000ffff057224 */ /* 0x000fc400078e0a04 */
[----:B------:R-:W-:-:S04]  /*5b70*/  IMAD.HI.U32 R4, R9, R10, RZ ;  /* 0x0000000a09047227 */ /* 0x000fc800078e00ff */
[C---:B------:R-:W-:Y:S02]  /*5b80*/  IMAD R115, R8.reuse, R3, R115 ;  /* 0x0000000308737224 */ /* 0x040fe400078e0273 */
[----:B------:R-:W-:Y:S02]  /*5b90*/  IMAD R3, R8, R5, R6 ;  /* 0x0000000508037224 */ /* 0x000fe400078e0206 */
[----:B------:R-:W-:Y:S02]  /*5ba0*/  IMAD.MOV R5, RZ, RZ, -R4 ;  /* 0x000000ffff057224 */ /* 0x000fe400078e0a04 */
[--C-:B------:R-:W-:Y:S01]  /*5bb0*/  @!P3 IMAD.IADD R119, R119, 0x1, -R8.reuse ;  /* 0x000000017777b824 */ /* 0x100fe200078e0a08 */
[----:B------:R-:W-:Y:S01]  /*5bc0*/  ISETP.GE.AND P3, PT, R12, RZ, PT ;  /* 0x000000ff0c00720c */ /* 0x000fe20003f66270 */
[----:B------:R-:W-:Y:S01]  /*5bd0*/  @!P0 IMAD.IADD R121, R121, 0x1, -R8 ;  /* 0x0000000179798824 */ /* 0x000fe200078e0a08 */
[C---:B------:R-:W-:Y:S01]  /*5be0*/  ISETP.GT.U32.AND P0, PT, R8.reuse, R115, PT ;  /* 0x000000730800720c */ /* 0x040fe20003f04070 */
[----:B------:R-:W-:-:S02]  /*5bf0*/  IMAD R5, R8, R5, R10 ;  /* 0x0000000508057224 */ /* 0x000fc400078e020a */
[----:B------:R-:W-:Y:S01]  /*5c00*/  @!P1 IMAD.MOV R7, RZ, RZ, -R7 ;  /* 0x000000ffff079224 */ /* 0x000fe200078e0a07 */
[C---:B------:R-:W-:Y:S01]  /*5c10*/  ISETP.GT.U32.AND P1, PT, R8.reuse, R119, PT ;  /* 0x000000770800720c */ /* 0x040fe20003f24070 */
[----:B------:R-:W-:Y:S01]  /*5c20*/  @!P6 IMAD.MOV R121, RZ, RZ, -R121 ;  /* 0x000000ffff79e224 */ /* 0x000fe200078e0a79 */
[----:B------:R-:W-:Y:S01]  /*5c30*/  ISETP.GT.U32.AND P6, PT, R8, R3, PT ;  /* 0x000000030800720c */ /* 0x000fe20003fc4070 */
[----:B------:R-:W-:Y:S01]  /*5c40*/  @!P5 IMAD.IADD R116, R116, 0x1, -R8 ;  /* 0x000000017474d824 */ /* 0x000fe200078e0a08 */
[----:B------:R-:W-:Y:S01]  /*5c50*/  ISETP.GT.U32.AND P5, PT, R8, R5, PT ;  /* 0x000000050800720c */ /* 0x000fe20003fa4070 */
[C---:B------:R-:W-:Y:S01]  /*5c60*/  VIADD R10, R0.reuse, 0x66 ;  /* 0x00000066000a7836 */ /* 0x040fe20000000000 */
[----:B------:R0:W-:Y:S01]  /*5c70*/  STL [R1+0x35c], R7 ;  /* 0x00035c0701007387 */ /* 0x0001e20000100800 */
[----:B------:R-:W-:Y:S02]  /*5c80*/  IMAD.MOV.U32 R6, RZ, RZ, R11 ;  /* 0x000000ffff067224 */ /* 0x000fe400078e000b */
[----:B------:R-:W-:-:S02]  /*5c90*/  VIADD R12, R0, 0x67 ;  /* 0x00000067000c7836 */ /* 0x000fc40000000000 */
[----:B------:R-:W-:Y:S01]  /*5ca0*/  @!P0 IMAD.IADD R115, R115, 0x1, -R8 ;  /* 0x0000000173738824 */ /* 0x000fe200078e0a08 */
[----:B------:R-:W-:Y:S01]  /*5cb0*/  ISETP.GE.AND P0, PT, R13, RZ, PT ;  /* 0x000000ff0d00720c */ /* 0x000fe20003f06270 */
[----:B------:R-:W-:Y:S01]  /*5cc0*/  @!P2 IMAD.MOV R6, RZ, RZ, -R6 ;  /* 0x000000ffff06a224 */ /* 0x000fe200078e0a06 */
[----:B------:R-:W-:Y:S01]  /*5cd0*/  IABS R11, R12 ;  /* 0x0000000c000b7213 */ /* 0x000fe20000000000 */
[--C-:B------:R-:W-:Y:S01]  /*5ce0*/  @!P1 IMAD.IADD R119, R119, 0x1, -R8.reuse ;  /* 0x0000000177779824 */ /* 0x100fe200078e0a08 */
[----:B0-----:R-:W-:Y:S01]  /*5cf0*/  IABS R7, R10 ;  /* 0x0000000a00077213 */ /* 0x001fe20000000000 */
[--C-:B------:R-:W-:Y:S01]  /*5d00*/  @!P6 IMAD.IADD R3, R3, 0x1, -R8.reuse ;  /* 0x000000010303e824 */ /* 0x100fe200078e0a08 */
[C---:B------:R-:W-:Y:S01]  /*5d10*/  ISETP.GT.U32.AND P6, PT, R8.reuse, R115, PT ;  /* 0x000000730800720c */ /* 0x040fe20003fc4070 */
[----:B------:R-:W-:Y:S01]  /*5d20*/  @!P5 IMAD.IADD R5, R5, 0x1, -R8 ;  /* 0x000000010505d824 */ /* 0x000fe200078e0a08 */
[----:B------:R0:W-:Y:S01]  /*5d30*/  STL [R1+0x364], R6 ;  /* 0x0003640601007387 */ /* 0x0001e20000100800 */
[----:B------:R-:W-:Y:S01]  /*5d40*/  IMAD.HI.U32 R4, R9, R7, RZ ;  /* 0x0000000709047227 */ /* 0x000fe200078e00ff */
[----:B------:R-:W-:-:S02]  /*5d50*/  ISETP.GT.U32.AND P5, PT, R8, R3, PT ;  /* 0x000000030800720c */ /* 0x000fc40003fa4070 */
[----:B------:R-:W-:Y:S01]  /*5d60*/  ISETP.GE.AND P2, PT, R14, RZ, PT ;  /* 0x000000ff0e00720c */ /* 0x000fe20003f46270 */
[----:B------:R-:W-:Y:S01]  /*5d70*/  @!P4 IMAD.MOV R119, RZ, RZ, -R119 ;  /* 0x000000ffff77c224 */ /* 0x000fe200078e0a77 */
[----:B------:R-:W-:Y:S01]  /*5d80*/  ISETP.GT.U32.AND P4, PT, R8, R5, PT ;  /* 0x000000050800720c */ /* 0x000fe20003f84070 */
[C---:B------:R-:W-:Y:S01]  /*5d90*/  VIADD R14, R0.reuse, 0x69 ;  /* 0x00000069000e7836 */ /* 0x040fe20000000000 */
[----:B------:R-:W-:Y:S01]  /*5da0*/  ISETP.GE.AND P1, PT, R15, RZ, PT ;  /* 0x000000ff0f00720c */ /* 0x000fe20003f26270 */
[----:B------:R-:W-:Y:S02]  /*5db0*/  VIADD R13, R0, 0x68 ;  /* 0x00000068000d7836 */ /* 0x000fe40000000000 */
[----:B0-----:R-:W-:Y:S01]  /*5dc0*/  IMAD.MOV R6, RZ, RZ, -R4 ;  /* 0x000000ffff067224 */ /* 0x001fe200078e0a04 */
[----:B------:R-:W-:Y:S01]  /*5dd0*/  IABS R111, R14 ;  /* 0x0000000e006f7213 */ /* 0x000fe20000000000 */
[----:B------:R-:W-:Y:S01]  /*5de0*/  IMAD.HI.U32 R4, R9, R11, RZ ;  /* 0x0000000b09047227 */ /* 0x000fe200078e00ff */
[----:B------:R-:W-:-:S03]  /*5df0*/  IABS R113, R13 ;  /* 0x0000000d00717213 */ /* 0x000fc60000000000 */
[C---:B------:R-:W-:Y:S02]  /*5e00*/  IMAD R7, R8.reuse, R6, R7 ;  /* 0x0000000608077224 */ /* 0x040fe400078e0207 */
[----:B------:R-:W-:Y:S02]  /*5e10*/  IMAD.MOV R4, RZ, RZ, -R4 ;  /* 0x000000ffff047224 */ /* 0x000fe400078e0a04 */
[--C-:B------:R-:W-:Y:S01]  /*5e20*/  @!P6 IMAD.IADD R115, R115, 0x1, -R8.reuse ;  /* 0x000000017373e824 */ /* 0x100fe200078e0a08 */
[C---:B------:R-:W-:Y:S01]  /*5e30*/  ISETP.GT.U32.AND P6, PT, R8.reuse, R7, PT ;  /* 0x000000070800720c */ /* 0x040fe20003fc4070 */
[C---:B------:R-:W-:Y:S02]  /*5e40*/  IMAD R11, R8.reuse, R4, R11 ;  /* 0x00000004080b7224 */ /* 0x040fe400078e020b */
[--C-:B------:R-:W-:Y:S02]  /*5e50*/  @!P4 IMAD.IADD R5, R5, 0x1, -R8.reuse ;  /* 0x000000010505c824 */ /* 0x100fe400078e0a08 */
[----:B------:R-:W-:Y:S01]  /*5e60*/  @!P5 IMAD.IADD R3, R3, 0x1, -R8 ;  /* 0x000000010303d824 */ /* 0x000fe200078e0a08 */
[----:B------:R-:W-:Y:S01]  /*5e70*/  ISETP.GT.U32.AND P4, PT, R8, R11, PT ;  /* 0x0000000b0800720c */ /* 0x000fe20003f84070 */
[----:B------:R-:W-:Y:S01]  /*5e80*/  IMAD.HI.U32 R6, R9, R111, RZ ;  /* 0x0000006f09067227 */ /* 0x000fe200078e00ff */
[----:B------:R-:W-:-:S03]  /*5e90*/  ISETP.GE.AND P5, PT, R10, RZ, PT ;  /* 0x000000ff0a00720c */ /* 0x000fc60003fa6270 */
[----:B------:R-:W-:Y:S02]  /*5ea0*/  VIADD R10, R0, 0x6a ;  /* 0x0000006a000a7836 */ /* 0x000fe40000000000 */
[----:B------:R-:W-:Y:S01]  /*5eb0*/  @!P6 IMAD.IADD R7, R7, 0x1, -R8 ;  /* 0x000000010707e824 */ /* 0x000fe200078e0a08 */
[----:B------:R-:W-:Y:S01]  /*5ec0*/  ISETP.GE.AND P6, PT, R12, RZ, PT ;  /* 0x000000ff0c00720c */ /* 0x000fe20003fc6270 */
[----:B------:R-:W-:Y:S01]  /*5ed0*/  @!P3 IMAD.MOV R116, RZ, RZ, -R116 ;  /* 0x000000ffff74b224 */ /* 0x000fe200078e0a74 */
[----:B------:R-:W-:Y:S01]  /*5ee0*/  IABS R109, R10 ;  /* 0x0000000a006d7213 */ /* 0x000fe20000000000 */
[----:B------:R-:W-:Y:S01]  /*5ef0*/  IMAD.HI.U32 R4, R9, R113, RZ ;  /* 0x0000007109047227 */ /* 0x000fe200078e00ff */
[----:B------:R-:W-:-:S03]  /*5f00*/  ISETP.GT.U32.AND P3, PT, R8, R7, PT ;  /* 0x000000070800720c */ /* 0x000fc60003f64070 */
[----:B------:R-:W-:Y:S02]  /*5f10*/  @!P4 IMAD.IADD R11, R11, 0x1, -R8 ;  /* 0x000000010b0bc824 */ /* 0x000fe400078e0a08 */
[----:B------:R-:W-:Y:S02]  /*5f20*/  IMAD.MOV R6, RZ, RZ, -R6 ;  /* 0x000000ffff067224 */ /* 0x000fe400078e0a06 */
[----:B------:R-:W-:Y:S01]  /*5f30*/  VIADD R12, R0, 0x6b ;  /* 0x0000006b000c7836 */ /* 0x000fe20000000000 */
[C---:B------:R-:W-:Y:S01]  /*5f40*/  ISETP.GT.U32.AND P4, PT, R8.reuse, R11, PT ;  /* 0x0000000b0800720c */ /* 0x040fe20003f84070 */
[----:B------:R-:W-:Y:S02]  /*5f50*/  IMAD.MOV R4, RZ, RZ, -R4 ;  /* 0x000000ffff047224 */ /* 0x000fe400078e0a04 */
[----:B------:R-:W-:Y:S01]  /*5f60*/  IMAD R111, R8, R6, R111 ;  /* 0x00000006086f7224 */ /* 0x000fe200078e026f */
[----:B------:R-:W-:Y:S01]  /*5f70*/  IABS R107, R12 ;  /* 0x0000000c006b7213 */ /* 0x000fe20000000000 */
[----:B------:R-:W-:-:S02]  /*5f80*/  IMAD.MOV.U32 R17, RZ, RZ, R3 ;  /* 0x000000ffff117224 */ /* 0x000fc400078e0003 */
[----:B------:R-:W-:Y:S02]  /*5f90*/  IMAD R113, R8, R4, R113 ;  /* 0x0000000408717224 */ /* 0x000fe400078e0271 */
[----:B------:R-:W-:-:S04]  /*5fa0*/  IMAD.HI.U32 R4, R9, R109, RZ ;  /* 0x0000006d09047227 */ /* 0x000fc800078e00ff */
[----:B------:R-:W-:Y:S01]  /*5fb0*/  @!P1 IMAD.MOV R17, RZ, RZ, -R17 ;  /* 0x000000ffff119224 */ /* 0x000fe200078e0a11 */
[----:B------:R-:W-:Y:S01]  /*5fc0*/  ISETP.GT.U32.AND P1, PT, R8, R111, PT ;  /* 0x0000006f0800720c */ /* 0x000fe20003f24070 */
[----:B------:R-:W-:-:S03]  /*5fd0*/  IMAD.HI.U32 R3, R9, R107, RZ ;  /* 0x0000006b09037227 */ /* 0x000fc600078e00ff */
[----:B------:R-:W-:Y:S01]  /*5fe0*/  STL [R1+0x36c], R17 ;  /* 0x00036c1101007387 */ /* 0x000fe20000100800 */
[----:B------:R-:W-:Y:S01]  /*5ff0*/  @!P3 IMAD.IADD R7, R7, 0x1, -R8 ;  /* 0x000000010707b824 */ /* 0x000fe200078e0a08 */
[----:B------:R-:W-:Y:S01]  /*6000*/  ISETP.GE.AND P3, PT, R14, RZ, PT ;  /* 0x000000ff0e00720c */ /* 0x000fe20003f66270 */
[----:B------:R-:W-:Y:S02]  /*6010*/  IMAD.MOV R4, RZ, RZ, -R4 ;  /* 0x000000ffff047224 */ /* 0x000fe400078e0a04 */
[----:B------:R-:W-:Y:S02]  /*6020*/  IMAD.MOV R3, RZ, RZ, -R3 ;  /* 0x000000ffff037224 */ /* 0x000fe400078e0a03 */
[----:B------:R-:W-:Y:S01]  /*6030*/  @!P4 IMAD.IADD R11, R11, 0x1, -R8 ;  /* 0x000000010b0bc824 */ /* 0x000fe200078e0a08 */
[----:B------:R-:W-:Y:S01]  /*6040*/  ISETP.GE.AND P4, PT, R10, RZ, PT ;  /* 0x000000ff0a00720c */ /* 0x000fe20003f86270 */
[----:B------:R-:W-:Y:S02]  /*6050*/  IMAD R109, R8, R4, R109 ;  /* 0x00000004086d7224 */ /* 0x000fe400078e026d */
[----:B------:R-:W-:-:S02]  /*6060*/  IMAD.MOV.U32 R15, RZ, RZ, R7 ;  /* 0x000000ffff0f7224 */ /* 0x000fc400078e0007 */
[----:B------:R-:W-:Y:S01]  /*6070*/  @!P2 IMAD.MOV R115, RZ, RZ, -R115 ;  /* 0x000000ffff73a224 */ /* 0x000fe200078e0a73 */
[C---:B------:R-:W-:Y:S01]  /*6080*/  ISETP.GT.U32.AND P2, PT, R8.reuse, R113, PT ;  /* 0x000000710800720c */ /* 0x040fe20003f44070 */
[C---:B------:R-:W-:Y:S02]  /*6090*/  IMAD R107, R8.reuse, R3, R107 ;  /* 0x00000003086b7224 */ /* 0x040fe400078e026b */
[----:B------:R-:W-:Y:S02]  /*60a0*/  IMAD.MOV.U32 R6, RZ, RZ, R11 ;  /* 0x000000ffff067224 */ /* 0x000fe400078e000b */
[----:B------:R-:W-:Y:S01]  /*60b0*/  @!P5 IMAD.MOV R15, RZ, RZ, -R15 ;  /* 0x000000ffff0fd224 */ /* 0x000fe200078e0a0f */
[C---:B------:R-:W-:Y:S01]  /*60c0*/  ISETP.GT.U32.AND P5, PT, R8.reuse, R109, PT ;  /* 0x0000006d0800720c */ /* 0x040fe20003fa4070 */
[----:B------:R-:W-:Y:S02]  /*60d0*/  @!P1 IMAD.IADD R111, R111, 0x1, -R8 ;  /* 0x000000016f6f9824 */ /* 0x000fe400078e0a08 */
[----:B------:R-:W-:Y:S01]  /*60e0*/  @!P6 IMAD.MOV R6, RZ, RZ, -R6 ;  /* 0x000000ffff06e224 */ /* 0x000fe200078e0a06 */
[----:B------:R-:W-:Y:S01]  /*60f0*/  ISETP.GT.U32.AND P6, PT, R8, R107, PT ;  /* 0x0000006b0800720c */ /* 0x000fe20003fc4070 */
[----:B------:R-:W-:Y:S01]  /*6100*/  VIADD R4, R0, 0x6c ;  /* 0x0000006c00047836 */ /* 0x000fe20000000000 */
[----:B------:R-:W-:Y:S01]  /*6110*/  ISETP.GT.U32.AND P1, PT, R8, R111, PT ;  /* 0x0000006f0800720c */ /* 0x000fe20003f24070 */
[----:B------:R-:W-:-:S02]  /*6120*/  @!P2 IMAD.IADD R113, R113, 0x1, -R8 ;  /* 0x000000017171a824 */ /* 0x000fc400078e0a08 */
[----:B------:R-:W-:Y:S01]  /*6130*/  IMAD.MOV.U32 R16, RZ, RZ, R5 ;  /* 0x000000ffff107224 */ /* 0x000fe200078e0005 */
[----:B------:R-:W-:Y:S01]  /*6140*/  IABS R5, R4 ;  /* 0x0000000400057213 */ /* 0x000fe20000000000 */
[----:B------:R-:W-:Y:S01]  /*6150*/  VIADD R10, R0, 0x6d ;  /* 0x0000006d000a7836 */ /* 0x000fe20000000000 */
[C---:B------:R-:W-:Y:S01]  /*6160*/  ISETP.GT.U32.AND P2, PT, R8.reuse, R113, PT ;  /* 0x000000710800720c */ /* 0x040fe20003f44070 */
[--C-:B------:R-:W-:Y:S02]  /*6170*/  @!P5 IMAD.IADD R109, R109, 0x1, -R8.reuse ;  /* 0x000000016d6dd824 */ /* 0x100fe400078e0a08 */
[----:B------:R-:W-:Y:S01]  /*6180*/  IMAD.HI.U32 R3, R9, R5, RZ ;  /* 0x0000000509037227 */ /* 0x000fe200078e00ff */
[----:B------:R-:W-:Y:S02]  /*6190*/  IABS R7, R10 ;  /* 0x0000000a00077213 */ /* 0x000fe40000000000 */
[----:B------:R-:W-:Y:S01]  /*61a0*/  ISETP.GT.U32.AND P5, PT, R8, R109, PT ;  /* 0x0000006d0800720c */ /* 0x000fe20003fa4070 */
[----:B------:R-:W-:-:S02]  /*61b0*/  @!P6 IMAD.IADD R107, R107, 0x1, -R8 ;  /* 0x000000016b6be824 */ /* 0x000fc400078e0a08 */
[----:B------:R-:W-:Y:S01]  /*61c0*/  @!P1 IMAD.IADD R111, R111, 0x1, -R8 ;  /* 0x000000016f6f9824 */ /* 0x000fe200078e0a08 */
[----:B------:R-:W-:Y:S01]  /*61d0*/  ISETP.GE.AND P1, PT, R4, RZ, PT ;  /* 0x000000ff0400720c */ /* 0x000fe20003f26270 */
[----:B------:R-:W-:Y:S01]  /*61e0*/  IMAD.HI.U32 R4, R9, R7, RZ ;  /* 0x0000000709047227 */ /* 0x000fe200078e00ff */
[----:B------:R-:W-:-:S03]  /*61f0*/  ISETP.GT.U32.AND P6, PT, R8, R107, PT ;  /* 0x0000006b0800720c */ /* 0x000fc60003fc4070 */
[----:B------:R-:W-:Y:S02]  /*6200*/  IMAD.MOV R3, RZ, RZ, -R3 ;  /* 0x000000ffff037224 */ /* 0x000fe400078e0a03 */
[----:B------:R-:W-:Y:S01]  /*6210*/  @!P0 IMAD.MOV R16, RZ, RZ, -R16 ;  /* 0x000000ffff108224 */ /* 0x000fe200078e0a10 */
[----:B------:R-:W-:Y:S01]  /*6220*/  ISETP.GE.AND P0, PT, R13, RZ, PT ;  /* 0x000000ff0d00720c */ /* 0x000fe20003f06270 */
[----:B------:R-:W-:Y:S02]  /*6230*/  IMAD.MOV R4, RZ, RZ, -R4 ;  /* 0x000000ffff047224 */ /* 0x000fe400078e0a04 */
[----:B------:R-:W-:Y:S01]  /*6240*/  IMAD R5, R8, R3, R5 ;  /* 0x0000000308057224 */ /* 0x000fe200078e0205 */
[----:B------:R-:W-:Y:S01]  /*6250*/  STL [R1+0x374], R16 ;  /* 0x0003741001007387 */ /* 0x000fe20000100800 */
[----:B------:R-:W-:Y:S01]  /*6260*/  @!P2 IMAD.IADD R113, R113, 0x1, -R8 ;  /* 0x000000017171a824 */ /* 0x000fe200078e0a08 */
[----:B------:R-:W-:Y:S01]  /*6270*/  ISETP.GE.AND P2, PT, R12, RZ, PT ;  /* 0x000000ff0c00720c */ /* 0x000fe20003f46270 */
[----:B------:R-:W-:Y:S01]  /*6280*/  VIADD R12, R0, 0x6e ;  /* 0x0000006e000c7836 */ /* 0x000fe20000000000 */
[----:B------:R-:W-:Y:S01]  /*6290*/  STL [R1+0x37c], R15 ;  /* 0x00037c0f01007387 */ /* 0x000fe20000100800 */
[----:B------:R-:W-:-:S02]  /*62a0*/  IMAD R7, R8, R4, R7 ;  /* 0x0000000408077224 */ /* 0x000fc400078e0207 */
[--C-:B------:R-:W-:Y:S01]  /*62b0*/  @!P5 IMAD.IADD R109, R109, 0x1, -R8.reuse ;  /* 0x000000016d6dd824 */ /* 0x100fe200078e0a08 */
[C---:B------:R-:W-:Y:S01]  /*62c0*/  ISETP.GT.U32.AND P5, PT, R8.reuse, R5, PT ;  /* 0x000000050800720c */ /* 0x040fe20003fa4070 */
[----:B------:R0:W-:Y:S01]  /*62d0*/  STL [R1+0x384], R6 ;  /* 0x0003840601007387 */ /* 0x0001e20000100800 */
[--C-:B------:R-:W-:Y:S01]  /*62e0*/  @!P6 IMAD.IADD R107, R107, 0x1, -R8.reuse ;  /* 0x000000016b6be824 */ /* 0x100fe200078e0a08 */
[----:B------:R-:W-:Y:S01]  /*62f0*/  ISETP.GT.U32.AND P6, PT, R8, R7, PT ;  /* 0x000000070800720c */ /* 0x000fe20003fc4070 */
[----:B------:R-:W-:Y:S01]  /*6300*/  @!P0 IMAD.MOV R113, RZ, RZ, -R113 ;  /* 0x000000ffff718224 */ /* 0x000fe200078e0a71 */
[----:B------:R-:W-:Y:S01]  /*6310*/  ISETP.GE.AND P0, PT, R10, RZ, PT ;  /* 0x000000ff0a00720c */ /* 0x000fe20003f06270 */
[C---:B------:R-:W-:Y:S02]  /*6320*/  VIADD R10, R0.reuse, 0x6f ;  /* 0x0000006f000a7836 */ /* 0x040fe40000000000 */
[C---:B------:R-:W-:Y:S02]  /*6330*/  VIADD R14, R0.reuse, 0x71 ;  /* 0x00000071000e7836 */ /* 0x040fe40000000000 */
[----:B------:R-:W-:Y:S01]  /*6340*/  VIADD R13, R0, 0x70 ;  /* 0x00000070000d7836 */ /* 0x000fe20000000000 */
[----:B0-----:R-:W-:Y:S01]  /*6350*/  IABS R6, R12 ;  /* 0x0000000c00067213 */ /* 0x001fe20000000000 */
[----:B------:R-:W-:Y:S01]  /*6360*/  @!P4 IMAD.MOV R109, RZ, RZ, -R109 ;  /* 0x000000ffff6dc224 */ /* 0x000fe200078e0a6d */
[----:B------:R-:W-:Y:S01]  /*6370*/  IABS R11, R10 ;  /* 0x0000000a000b7213 */ /* 0x000fe20000000000 */
[----:B------:R-:W-:Y:S01]  /*6380*/  @!P5 IMAD.IADD R5, R5, 0x1, -R8 ;  /* 0x000000010505d824 */ /* 0x000fe200078e0a08 */
[----:B------:R-:W-:Y:S01]  /*6390*/  IABS R103, R14 ;  /* 0x0000000e00677213 */ /* 0x000fe20000000000 */
[----:B------:R-:W-:Y:S01]  /*63a0*/  IMAD.HI.U32 R3, R9, R6, RZ ;  /* 0x0000000609037227 */ /* 0x000fe200078e00ff */
[----:B------:R-:W-:-:S03]  /*63b0*/  IABS R105, R13 ;  /* 0x0000000d00697213 */ /* 0x000fc60000000000 */
[----:B------:R-:W-:Y:S02]  /*63c0*/  IMAD.MOV R3, RZ, RZ, -R3 ;  /* 0x000000ffff037224 */ /* 0x000fe400078e0a03 */
[----:B------:R-:W-:Y:S01]  /*63d0*/  @!P6 IMAD.IADD R7, R7, 0x1, -R8 ;  /* 0x000000010707e824 */ /* 0x000fe200078e0a08 */
[C---:B------:R-:W-:Y:S01]  /*63e0*/  ISETP.GT.U32.AND P6, PT, R8.reuse, R5, PT ;  /* 0x000000050800720c */ /* 0x040fe20003fc4070 */
[C---:B------:R-:W-:Y:S02]  /*63f0*/  IMAD R3, R8.reuse, R3, R6 ;  /* 0x0000000308037224 */ /* 0x040fe400078e0206 */
[----:B------:R-:W-:Y:S01]  /*6400*/  IMAD.HI.U32 R4, R9, R11, RZ ;  /* 0x0000000b09047227 */ /* 0x000fe200078e00ff */
[C---:B------:R-:W-:Y:S02]  /*6410*/  ISETP.GT.U32.AND P4, PT, R8.reuse, R7, PT ;  /* 0x000000070800720c */ /* 0x040fe40003f84070 */
[----:B------:R-:W-:Y:S01]  /*6420*/  ISETP.GT.U32.AND P5, PT, R8, R3, PT ;  /* 0x000000030800720c */ /* 0x000fe20003fa4070 */
[----:B------:R-:W-:-:S02]  /*6430*/  IMAD.MOV R4, RZ, RZ, -R4 ;  /* 0x000000ffff047224 */ /* 0x000fc400078e0a04 */
[----:B------:R-:W-:-:S04]  /*6440*/  IMAD.HI.U32 R6, R9, R105, RZ ;  /* 0x0000006909067227 */ /* 0x000fc800078e00ff */
[C---:B------:R-:W-:Y:S02]  /*6450*/  IMAD R11, R8.reuse, R4, R11 ;  /* 0x00000004080b7224 */ /* 0x040fe400078e020b */
[----:B------:R-:W-:Y:S02]  /*6460*/  @!P6 IMAD.IADD R5, R5, 0x1, -R8 ;  /* 0x000000010505e824 */ /* 0x000fe400078e0a08 */
[----:B------:R-:W-:Y:S01]  /*6470*/  IMAD.HI.U32 R4, R9, R103, RZ ;  /* 0x0000006709047227 */ /* 0x000fe200078e00ff */
[----:B------:R-:W-:-:S03]  /*6480*/  ISETP.GT.U32.AND P6, PT, R8, R11, PT ;  /* 0x0000000b0800720c */ /* 0x000fc60003fc4070 */
[----:B------:R-:W-:Y:S02]  /*6490*/  @!P5 IMAD.IADD R3, R3, 0x1, -R8 ;  /* 0x000000010303d824 */ /* 0x000fe400078e0a08 */
[----:B------:R-:W-:Y:S02]  /*64a0*/  IMAD.MOV R4, RZ, RZ, -R4 ;  /* 0x000000ffff047224 */ /* 0x000fe400078e0a04 */
[----:B------:R-:W-:Y:S01]  /*64b0*/  IMAD.MOV R6, RZ, RZ, -R6 ;  /* 0x000000ffff067224 */ /* 0x000fe200078e0a06 */
[C---:B------:R-:W-:Y:S01]  /*64c0*/  ISETP.GT.U32.AND P5, PT, R8.reuse, R3, PT ;  /* 0x000000030800720c */ /* 0x040fe20003fa4070 */
[C---:B------:R-:W-:Y:S02]  /*64d0*/  IMAD R103, R8.reuse, R4, R103 ;  /* 0x0000000408677224 */ /* 0x040fe400078e0267 */
[----:B------:R-:W-:Y:S02]  /*64e0*/  IMAD R105, R8, R6, R105 ;  /* 0x0000000608697224 */ /* 0x000fe400078e0269 */
[----:B------:R-:W-:-:S02]  /*64f0*/  IMAD.MOV.U32 R16, RZ, RZ, R5 ;  /* 0x000000ffff107224 */ /* 0x000fc400078e0005 */
[----:B------:R-:W-:Y:S01]  /*6500*/  @!P6 IMAD.IADD R11, R11, 0x1, -R8 ;  /* 0x000000010b0be824 */ /* 0x000fe200078e0a08 */
[C---:B------:R-:W-:Y:S01]  /*6510*/  ISETP.GT.U32.AND P6, PT, R8.reuse, R103, PT ;  /* 0x000000670800720c */ /* 0x040fe20003fc4070 */
[----:B------:R-:W-:Y:S01]  /*6520*/  @!P1 IMAD.MOV R16, RZ, RZ, -R16 ;  /* 0x000000ffff109224 */ /* 0x000fe200078e0a10 */
[----:B------:R-:W-:Y:S01]  /*6530*/  ISETP.GT.U32.AND P1, PT, R8, R105, PT ;  /* 0x000000690800720c */ /* 0x000fe20003f24070 */
[----:B------:R-:W-:Y:S02]  /*6540*/  VIADD R15, R0, 0x72 ;  /* 0x00000072000f7836 */ /* 0x000fe40000000000 */
[--C-:B------:R-:W-:Y:S01]  /*6550*/  @!P5 IMAD.IADD R3, R3, 0x1, -R8.reuse ;  /* 0x000000010303d824 */ /* 0x100fe200078e0a08 */
[----:B------:R-:W-:Y:S01]  /*6560*/  ISETP.GE.AND P5, PT, R14, RZ, PT ;  /* 0x000000ff0e00720c */ /* 0x000fe20003fa6270 */
[--C-:B------:R-:W-:Y:S01]  /*6570*/  @!P4 IMAD.IADD R7, R7, 0x1, -R8.reuse ;  /* 0x000000010707c824 */ /* 0x100fe200078e0a08 */
[----:B------:R-:W-:Y:S01]  /*6580*/  IABS R101, R15 ;  /* 0x0000000f00657213 */ /* 0x000fe20000000000 */
[----:B------:R-:W-:Y:S01]  /*6590*/  VIADD R14, R0, 0x73 ;  /* 0x00000073000e7836 */ /* 0x000fe20000000000 */
[----:B------:R0:W-:Y:S01]  /*65a0*/  STL [R1+0x38c], R16 ;  /* 0x00038c1001007387 */ /* 0x0001e20000100800 */
[----:B------:R-:W-:Y:S01]  /*65b0*/  IMAD.MOV.U32 R5, RZ, RZ, R7 ;  /* 0x000000ffff057224 */ /* 0x000fe200078e0007 */
[----:B------:R-:W-:Y:S01]  /*65c0*/  ISETP.GE.AND P4, PT, R13, RZ, PT ;  /* 0x000000ff0d00720c */ /* 0x000fe20003f86270 */
        /* <DEDUP_REMOVED lines=11> */
[C---:B0-----:R-:W-:Y:S02]  /*6680*/  VIADD R16, R0.reuse, 0x74 ;  /* 0x0000007400107836 */ /* 0x041fe40000000000 */
[----:B------:R-:W-:Y:S02]  /*6690*/  VIADD R17, R0, 0x75 ;  /* 0x0000007500117836 */ /* 0x000fe40000000000 */
[----:B-1----:R-:W-:Y:S01]  /*66a0*/  IMAD.MOV R5, RZ, RZ, -R4 ;  /* 0x000000ffff057224 */ /* 0x002fe200078e0a04 */
[----:B------:R-:W-:Y:S01]  /*66b0*/  IABS R7, R16 ;  /* 0x0000001000077213 */ /* 0x000fe20000000000 */
[C---:B------:R-:W-:Y:S02]  /*66c0*/  IMAD R101, R8.reuse, R6, R101 ;  /* 0x0000000608657224 */ /* 0x040fe400078e0265 */
[----:B------:R-:W-:-:S02]  /*66d0*/  IMAD R100, R8, R5, R100 ;  /* 0x0000000508647224 */ /* 0x000fc400078e0264 */
[----:B------:R-:W-:Y:S01]  /*66e0*/  @!P2 IMAD.MOV R107, RZ, RZ, -R107 ;  /* 0x000000ffff6ba224 */ /* 0x000fe200078e0a6b */
[----:B------:R-:W-:Y:S01]  /*66f0*/  ISETP.GE.AND P2, PT, R10, RZ, PT ;  /* 0x000000ff0a00720c */ /* 0x000fe20003f46270 */
[----:B------:R-:W-:Y:S01]  /*6700*/  @!P3 IMAD.MOV R111, RZ, RZ, -R111 ;  /* 0x000000ffff6fb224 */ /* 0x000fe200078e0a6f */
[----:B------:R-:W-:Y:S01]  /*6710*/  IABS R10, R17 ;  /* 0x00000011000a7213 */ /* 0x000fe20000000000 */
[--C-:B------:R-:W-:Y:S01]  /*6720*/  @!P1 IMAD.IADD R11, R11, 0x1, -R8.reuse ;  /* 0x000000010b0b9824 */ /* 0x100fe200078e0a08 */
[----:B------:R-:W-:Y:S01]  /*6730*/  ISETP.GE.AND P3, PT, R12, RZ, PT ;  /* 0x000000ff0c00720c */ /* 0x000fe20003f66270 */
[----:B------:R-:W-:Y:S01]  /*6740*/  @!P6 IMAD.IADD R103, R103, 0x1, -R8 ;  /* 0x000000016767e824 */ /* 0x000fe200078e0a08 */
[C---:B------:R-:W-:Y:S01]  /*6750*/  ISETP.GT.U32.AND P1, PT, R8.reuse, R101, PT ;  /* 0x000000650800720c */ /* 0x040fe20003f24070 */
[----:B------:R-:W-:Y:S01]  /*6760*/  IMAD.HI.U32 R4, R9, R7, RZ ;  /* 0x0000000709047227 */ /* 0x000fe200078e00ff */
[----:B------:R-:W-:-:S03]  /*6770*/  ISETP.GT.U32.AND P6, PT, R8, R100, PT ;  /* 0x000000640800720c */ /* 0x000fc60003fc4070 */
[----:B------:R-:W-:Y:S02]  /*6780*/  VIADD R18, R0, 0x76 ;  /* 0x0000007600127836 */ /* 0x000fe40000000000 */
[----:B------:R-:W-:-:S03]  /*6790*/  IMAD.HI.U32 R5, R9, R10, RZ ;  /* 0x0000000a09057227 */ /* 0x000fc600078e00ff */
[----:B------:R-:W-:Y:S01]  /*67a0*/  IABS R12, R18 ;  /* 0x00000012000c7213 */ /* 0x000fe20000000000 */
[----:B------:R-:W-:Y:S02]  /*67b0*/  IMAD.MOV R4, RZ, RZ, -R4 ;  /* 0x000000ffff047224 */ /* 0x000fe400078e0a04 */
[----:B------:R-:W-:Y:S02]  /*67c0*/  IMAD.MOV R13, RZ, RZ, -R5 ;  /* 0x000000ffff0d7224 */ /* 0x000fe400078e0a05 */
[C---:B------:R-:W-:Y:S02]  /*67d0*/  IMAD R5, R8.reuse, R4, R7 ;  /* 0x0000000408057224 */ /* 0x040fe400078e0207 */
[----:B------:R-:W-:Y:S02]  /*67e0*/  IMAD R7, R8, R13, R10 ;  /* 0x0000000d08077224 */ /* 0x000fe400078e020a */
[----:B------:R-:W-:Y:S01]  /*67f0*/  @!P0 IMAD.IADD R105, R105, 0x1, -R8 ;  /* 0x0000000169698824 */ /* 0x000fe200078e0a08 */
[----:B------:R-:W-:Y:S01]  /*6800*/  ISETP.GE.AND P0, PT, R15, RZ, PT ;  /* 0x000000ff0f00720c */ /* 0x000fe20003f06270 */
[----:B------:R-:W-:-:S04]  /*6810*/  IMAD.HI.U32 R6, R9, R12, RZ ;  /* 0x0000000c09067227 */ /* 0x000fc800078e00ff */
[--C-:B------:R-:W-:Y:S01]  /*6820*/  @!P1 IMAD.IADD R101, R101, 0x1, -R8.reuse ;  /* 0x0000000165659824 */ /* 0x100fe200078e0a08 */
[----:B------:R-:W-:Y:S01]  /*6830*/  ISETP.GE.AND P1, PT, R14, RZ, PT ;  /* 0x000000ff0e00720c */ /* 0x000fe20003f26270 */
[----:B------:R-:W-:Y:S02]  /*6840*/  VIADD R10, R0, 0x77 ;  /* 0x00000077000a7836 */ /* 0x000fe40000000000 */
[----:B------:R-:W-:Y:S01]  /*6850*/  @!P6 IMAD.IADD R100, R100, 0x1, -R8 ;  /* 0x000000016464e824 */ /* 0x000fe200078e0a08 */
[C---:B------:R-:W-:Y:S01]  /*6860*/  ISETP.GT.U32.AND P6, PT, R8.reuse, R101, PT ;  /* 0x000000650800720c */ /* 0x040fe20003fc4070 */
[----:B------:R-:W-:Y:S02]  /*6870*/  IMAD.MOV.U32 R19, RZ, RZ, R11 ;  /* 0x000000ffff137224 */ /* 0x000fe400078e000b */
[----:B------:R-:W-:Y:S01]  /*6880*/  @!P3 IMAD.MOV R3, RZ, RZ, -R3 ;  /* 0x000000ffff03b224 */ /* 0x000fe200078e0a03 */
[C---:B------:R-:W-:Y:S01]  /*6890*/  ISETP.GT.U32.AND P3, PT, R8.reuse, R5, PT ;  /* 0x000000050800720c */ /* 0x040fe20003f64070 */
[----:B------:R-:W-:Y:S01]  /*68a0*/  IMAD.MOV R15, RZ, RZ, -R6 ;  /* 0x000000ffff0f7224 */ /* 0x000fe200078e0a06 */
[----:B------:R-:W-:Y:S01]  /*68b0*/  IABS R6, R10 ;  /* 0x0000000a00067213 */ /* 0x000fe20000000000 */
[----:B------:R-:W-:Y:S01]  /*68c0*/  @!P2 IMAD.MOV R19, RZ, RZ, -R19 ;  /* 0x000000ffff13a224 */ /* 0x000fe200078e0a13 */
[C---:B------:R-:W-:Y:S01]  /*68d0*/  ISETP.GT.U32.AND P2, PT, R8.reuse, R100, PT ;  /* 0x000000640800720c */ /* 0x040fe20003f44070 */
[----:B------:R-:W-:Y:S01]  /*68e0*/  @!P4 IMAD.MOV R105, RZ, RZ, -R105 ;  /* 0x000000ffff69c224 */ /* 0x000fe200078e0a69 */
[C---:B------:R-:W-:Y:S01]  /*68f0*/  ISETP.GT.U32.AND P4, PT, R8.reuse, R7, PT ;  /* 0x000000070800720c */ /* 0x040fe20003f84070 */
[----:B------:R0:W-:Y:S01]  /*6900*/  STL [R1+0x39c], R3 ;  /* 0x00039c0301007387 */ /* 0x0001e20000100800 */
[----:B------:R-:W-:-:S02]  /*6910*/  IMAD R13, R8, R15, R12 ;  /* 0x0000000f080d7224 */ /* 0x000fc400078e020c */
[--C-:B------:R-:W-:Y:S01]  /*6920*/  @!P6 IMAD.IADD R101, R101, 0x1, -R8.reuse ;  /* 0x000000016565e824 */ /* 0x100fe200078e0a08 */
[----:B------:R-:W-:Y:S01]  /*6930*/  STL [R1+0x3a4], R19 ;  /* 0x0003a41301007387 */ /* 0x000fe20000100800 */
[----:B------:R-:W-:Y:S01]  /*6940*/  VIADD R12, R0, 0x78 ;  /* 0x00000078000c7836 */ /* 0x000fe20000000000 */
[----:B------:R-:W-:Y:S01]  /*6950*/  ISETP.GT.U32.AND P6, PT, R8, R13, PT ;  /* 0x0000000d0800720c */ /* 0x000fe20003fc4070 */
[----:B------:R-:W-:Y:S01]  /*6960*/  @!P3 IMAD.IADD R5, R5, 0x1, -R8 ;  /* 0x000000010505b824 */ /* 0x000fe200078e0a08 */
[----:B------:R-:W-:Y:S01]  /*6970*/  ISETP.GE.AND P3, PT, R18, RZ, PT ;  /* 0x000000ff1200720c */ /* 0x000fe20003f66270 */
[----:B------:R-:W-:Y:S01]  /*6980*/  @!P5 IMAD.MOV R103, RZ, RZ, -R103 ;  /* 0x000000ffff67d224 */ /* 0x000fe200078e0a67 */
[----:B------:R-:W-:Y:S01]  /*6990*/  IABS R99, R12 ;  /* 0x0000000c00637213 */ /* 0x000fe20000000000 */
[----:B0-----:R-:W-:Y:S01]  /*69a0*/  IMAD.HI.U32 R3, R9, R6, RZ ;  /* 0x0000000609037227 */ /* 0x001fe200078e00ff */
[----:B------:R-:W-:-:S03]  /*69b0*/  ISETP.GE.AND P5, PT, R16, RZ, PT ;  /* 0x000000ff1000720c */ /* 0x000fc60003fa6270 */
[----:B------:R-:W-:Y:S02]  /*69c0*/  IMAD.MOV R3, RZ, RZ, -R3 ;  /* 0x000000ffff037224 */ /* 0x000fe400078e0a03 */
[----:B------:R-:W-:Y:S01]  /*69d0*/  @!P2 IMAD.IADD R100, R100, 0x1, -R8 ;  /* 0x000000016464a824 */ /* 0x000fe200078e0a08 */
[----:B------:R-:W-:Y:S01]  /*69e0*/  ISETP.GE.AND P2, PT, R17, RZ, PT ;  /* 0x000000ff1100720c */ /* 0x000fe20003f46270 */
[C---:B------:R-:W-:Y:S02]  /*69f0*/  IMAD R3, R8.reuse, R3, R6 ;  /* 0x0000000308037224 */ /* 0x040fe400078e0206 */
[----:B------:R-:W-:Y:S01]  /*6a00*/  @!P4 IMAD.IADD R7, R7, 0x1, -R8 ;  /* 0x000000010707c824 */ /* 0x000fe200078e0a08 */
[C---:B------:R-:W-:Y:S01]  /*6a10*/  ISETP.GT.U32.AND P4, PT, R8.reuse, R5, PT ;  /* 0x000000050800720c */ /* 0x040fe20003f84070 */
[----:B------:R-:W-:Y:S01]  /*6a20*/  @!P1 IMAD.MOV R100, RZ, RZ, -R100 ;  /* 0x000000ffff649224 */ /* 0x000fe200078e0a64 */
[----:B------:R-:W-:Y:S01]  /*6a30*/  ISETP.GT.U32.AND P1, PT, R8, R3, PT ;  /* 0x000000030800720c */ /* 0x000fe20003f24070 */
[----:B------:R-:W-:-:S02]  /*6a40*/  VIADD R11, R0, 0x79 ;  /* 0x00000079000b7836 */ /* 0x000fc40000000000 */
[----:B------:R-:W-:-:S03]  /*6a50*/  IMAD.HI.U32 R4, R9, R99, RZ ;  /* 0x0000006309047227 */ /* 0x000fc600078e00ff */
[----:B------:R-:W-:Y:S01]  /*6a60*/  IABS R97, R11 ;  /* 0x0000000b00617213 */ /* 0x000fe20000000000 */
[----:B------:R-:W-:Y:S01]  /*6a70*/  @!P6 IMAD.IADD R13, R13, 0x1, -R8 ;  /* 0x000000010d0de824 */ /* 0x000fe200078e0a08 */
[----:B------:R-:W-:Y:S01]  /*6a80*/  ISETP.GT.U32.AND P6, PT, R8, R7, PT ;  /* 0x000000070800720c */ /* 0x000fe20003fc4070 */
[----:B------:R-:W-:Y:S02]  /*6a90*/  IMAD.MOV R4, RZ, RZ, -R4 ;  /* 0x000000ffff047224 */ /* 0x000fe400078e0a04 */
[--C-:B------:R-:W-:Y:S01]  /*6aa0*/  @!P4 IMAD.IADD R5, R5, 0x1, -R8.reuse ;  /* 0x000000010505c824 */ /* 0x100fe200078e0a08 */
[----:B------:R-:W-:Y:S01]  /*6ab0*/  ISETP.GE.AND P4, PT, R10, RZ, PT ;  /* 0x000000ff0a00720c */ /* 0x000fe20003f86270 */
[----:B------:R-:W-:Y:S01]  /*6ac0*/  @!P1 IMAD.IADD R3, R3, 0x1, -R8 ;  /* 0x0000000103039824 */ /* 0x000fe200078e0a08 */
[----:B------:R-:W-:Y:S01]  /*6ad0*/  ISETP.GE.AND P1, PT, R11, RZ, PT ;  /* 0x000000ff0b00720c */ /* 0x000fe20003f26270 */
[----:B------:R-:W-:Y:S02]  /*6ae0*/  IMAD.MOV.U32 R15, RZ, RZ, R5 ;  /* 0x000000ffff0f7224 */ /* 0x000fe400078e0005 */
[----:B------:R-:W-:Y:S01]  /*6af0*/  @!P0 IMAD.MOV R101, RZ, RZ, -R101 ;  /* 0x000000ffff658224 */ /* 0x000fe200078e0a65 */
[C---:B------:R-:W-:Y:S01]  /*6b00*/  ISETP.GT.U32.AND P0, PT, R8.reuse, R13, PT ;  /* 0x0000000d0800720c */ /* 0x040fe20003f04070 */
[----:B------:R-:W-:-:S02]  /*6b10*/  IMAD R99, R8, R4, R99 ;  /* 0x0000000408637224 */ /* 0x000fc400078e0263 */
[----:B------:R-:W-:Y:S02]  /*6b20*/  VIADD R10, R0, 0x7b ;  /* 0x0000007b000a7836 */ /* 0x000fe40000000000 */
[----:B------:R-:W-:-:S03]  /*6b30*/  IMAD.HI.U32 R4, R9, R97, RZ ;  /* 0x0000006109047227 */ /* 0x000fc600078e00ff */
[----:B------:R-:W-:Y:S01]  /*6b40*/  IABS R93, R10 ;  /* 0x0000000a005d7213 */ /* 0x000fe20000000000 */
[----:B------:R-:W-:Y:S01]  /*6b50*/  @!P5 IMAD.MOV R15, RZ, RZ, -R15 ;  /* 0x000000ffff0fd224 */ /* 0x000fe200078e0a0f */
[C---:B------:R-:W-:Y:S01]  /*6b60*/  ISETP.GT.U32.AND P5, PT, R8.reuse, R3, PT ;  /* 0x000000030800720c */ /* 0x040fe20003fa4070 */
[----:B------:R-:W-:Y:S02]  /*6b70*/  IMAD.MOV R4, RZ, RZ, -R4 ;  /* 0x000000ffff047224 */ /* 0x000fe400078e0a04 */
[----:B------:R-:W-:Y:S01]  /*6b80*/  @!P6 IMAD.IADD R7, R7, 0x1, -R8 ;  /* 0x000000010707e824 */ /* 0x000fe200078e0a08 */
[C---:B------:R-:W-:Y:S01]  /*6b90*/  ISETP.GT.U32.AND P6, PT, R8.reuse, R99, PT ;  /* 0x000000630800720c */ /* 0x040fe20003fc4070 */
[----:B------:R-:W-:Y:S01]  /*6ba0*/  IMAD R97, R8, R4, R97 ;  /* 0x0000000408617224 */ /* 0x000fe200078e0261 */
[----:B------:R-:W-:Y:S01]  /*6bb0*/  STL [R1+0x3ac], R15 ;  /* 0x0003ac0f01007387 */ /* 0x000fe20000100800 */
[----:B------:R-:W-:-:S04]  /*6bc0*/  IMAD.HI.U32 R4, R9, R93, RZ ;  /* 0x0000005d09047227 */ /* 0x000fc800078e00ff */
[----:B------:R-:W-:Y:S01]  /*6bd0*/  @!P2 IMAD.MOV R7, RZ, RZ, -R7 ;  /* 0x000000ffff07a224 */ /* 0x000fe200078e0a07 */
[----:B------:R-:W-:Y:S01]  /*6be0*/  ISETP.GT.U32.AND P2, PT, R8, R97, PT ;  /* 0x000000610800720c */ /* 0x000fe20003f44070 */
[----:B------:R-:W-:Y:S02]  /*6bf0*/  VIADD R14, R0, 0x7a ;  /* 0x0000007a000e7836 */ /* 0x000fe40000000000 */
[----:B------:R-:W-:Y:S01]  /*6c00*/  @!P0 IMAD.IADD R13, R13, 0x1, -R8 ;  /* 0x000000010d0d8824 */ /* 0x000fe200078e0a08 */
[----:B------:R-:W-:Y:S01]  /*6c10*/  ISETP.GE.AND P0, PT, R12, RZ, PT ;  /* 0x000000ff0c00720c */ /* 0x000fe20003f06270 */
[----:B------:R-:W-:Y:S01]  /*6c20*/  IMAD.MOV R4, RZ, RZ, -R4 ;  /* 0x000000ffff047224 */ /* 0x000fe200078e0a04 */
[----:B------:R-:W-:Y:S01]  /*6c30*/  IABS R95, R14 ;  /* 0x0000000e005f7213 */ /* 0x000fe20000000000 */
[----:B------:R-:W-:Y:S01]  /*6c40*/  @!P5 IMAD.IADD R3, R3, 0x1, -R8 ;  /* 0x000000010303d824 */ /* 0x000fe200078e0a08 */
[----:B------:R-:W-:Y:S01]  /*6c50*/  STL [R1+0x3b4], R7 ;  /* 0x0003b40701007387 */ /* 0x000fe20000100800 */
[----:B------:R-:W-:-:S02]  /*6c60*/  IMAD.MOV.U32 R5, RZ, RZ, R13 ;  /* 0x000000ffff057224 */ /* 0x000fc400078e000d */
[C---:B------:R-:W-:Y:S02]  /*6c70*/  IMAD R93, R8.reuse, R4, R93 ;  /* 0x00000004085d7224 */ /* 0x040fe400078e025d */
[----:B------:R-:W-:Y:S02]  /*6c80*/  IMAD.MOV.U32 R13, RZ, RZ, R3 ;  /* 0x000000ffff0d7224 */ /* 0x000fe400078e0003 */
[----:B------:R-:W-:Y:S02]  /*6c90*/  @!P6 IMAD.IADD R99, R99, 0x1, -R8 ;  /* 0x000000016363e824 */ /* 0x000fe400078e0a08 */
[----:B------:R-:W-:Y:S01]  /*6ca0*/  @!P4 IMAD.MOV R13, RZ, RZ, -R13 ;  /* 0x000000ffff0dc224 */ /* 0x000fe200078e0a0d */
[C---:B------:R-:W-:Y:S01]  /*6cb0*/  ISETP.GT.U32.AND P4, PT, R8.reuse, R93, PT ;  /* 0x0000005d0800720c */ /* 0x040fe20003f84070 */
[----:B------:R-:W-:Y:S01]  /*6cc0*/  IMAD.HI.U32 R6, R9, R95, RZ ;  /* 0x0000005f09067227 */ /* 0x000fe200078e00ff */
[----:B------:R-:W-:-:S03]  /*6cd0*/  ISETP.GT.U32.AND P6, PT, R8, R99, PT ;  /* 0x000000630800720c */ /* 0x000fc60003fc4070 */
[----:B------:R-:W-:Y:S02]  /*6ce0*/  @!P2 IMAD.IADD R97, R97, 0x1, -R8 ;  /* 0x000000016161a824 */ /* 0x000fe400078e0a08 */
[----:B------:R-:W-:Y:S02]  /*6cf0*/  IMAD.MOV R6, RZ, RZ, -R6 ;  /* 0x000000ffff067224 */ /* 0x000fe400078e0a06 */
[----:B------:R-:W-:Y:S01]  /*6d00*/  VIADD R11, R0, 0x7d ;  /* 0x0000007d000b7836 */ /* 0x000fe20000000000 */
[C---:B------:R-:W-:Y:S01]  /*6d10*/  ISETP.GT.U32.AND P2, PT, R8.reuse, R97, PT ;  /* 0x000000610800720c */ /* 0x040fe20003f44070 */
[----:B------:R-:W-:Y:S02]  /*6d20*/  IMAD R95, R8, R6, R95 ;  /* 0x00000006085f7224 */ /* 0x000fe400078e025f */
[----:B------:R-:W-:Y:S01]  /*6d30*/  @!P3 IMAD.MOV R5, RZ, RZ, -R5 ;  /* 0x000000ffff05b224 */ /* 0x000fe200078e0a05 */
[----:B------:R-:W-:Y:S01]  /*6d40*/  IABS R6, R11 ;  /* 0x0000000b00067213 */ /* 0x000fe20000000000 */
[----:B------:R-:W-:Y:S01]  /*6d50*/  VIADD R12, R0, 0x7e ;  /* 0x0000007e000c7836 */ /* 0x000fe20000000000 */
[----:B------:R-:W-:Y:S01]  /*6d60*/  ISETP.GT.U32.AND P5, PT, R8, R95, PT ;  /* 0x0000005f0800720c */ /* 0x000fe20003fa4070 */
[--C-:B------:R-:W-:Y:S01]  /*6d70*/  @!P4 IMAD.IADD R93, R93, 0x1, -R8.reuse ;  /* 0x000000015d5dc824 */ /* 0x100fe200078e0a08 */
[----:B------:R0:W-:Y:S01]  /*6d80*/  STL [R1+0x3bc], R5 ;  /* 0x0003bc0501007387 */ /* 0x0001e20000100800 */
[--C-:B------:R-:W-:Y:S01]  /*6d90*/  @!P6 IMAD.IADD R99, R99, 0x1, -R8.reuse ;  /* 0x000000016363e824 */ /* 0x100fe200078e0a08 */
[----:B------:R-:W-:Y:S01]  /*6da0*/  ISETP.GE.AND P6, PT, R10, RZ, PT ;  /* 0x000000ff0a00720c */ /* 0x000fe20003fc6270 */
[----:B------:R-:W-:Y:S01]  /*6db0*/  IMAD.HI.U32 R4, R9, R6, RZ ;  /* 0x0000000609047227 */ /* 0x000fe200078e00ff */
[----:B------:R-:W-:Y:S01]  /*6dc0*/  IABS R10, R12 ;  /* 0x0000000c000a7213 */ /* 0x000fe20000000000 */
[----:B------:R1:W-:Y:S01]  /*6dd0*/  STL [R1+0x3c4], R13 ;  /* 0x0003c40d01007387 */ /* 0x0003e20000100800 */
[----:B------:R-:W-:Y:S01]  /*6de0*/  ISETP.GT.U32.AND P4, PT, R8, R93, PT ;  /* 0x0000005d0800720c */ /* 0x000fe20003f84070 */
[----:B------:R-:W-:Y:S01]  /*6df0*/  @!P0 IMAD.MOV R99, RZ, RZ, -R99 ;  /* 0x000000ffff638224 */ /* 0x000fe200078e0a63 */
[----:B------:R-:W-:Y:S01]  /*6e00*/  ISETP.GE.AND P3, PT, R14, RZ, PT ;  /* 0x000000ff0e00720c */ /* 0x000fe20003f66270 */
[----:B------:R-:W-:Y:S01]  /*6e10*/  @!P2 IMAD.IADD R97, R97, 0x1, -R8 ;  /* 0x000000016161a824 */ /* 0x000fe200078e0a08 */
[----:B------:R-:W-:Y:S01]  /*6e20*/  ISETP.GE.AND P2, PT, R11, RZ, PT ;  /* 0x000000ff0b00720c */ /* 0x000fe20003f46270 */
[----:B0-----:R-:W-:-:S02]  /*6e30*/  VIADD R5, R0, 0x7c ;  /* 0x0000007c00057836 */ /* 0x001fc40000000000 */
[----:B------:R-:W-:Y:S02]  /*6e40*/  IMAD.MOV R11, RZ, RZ, -R4 ;  /* 0x000000ffff0b7224 */ /* 0x000fe400078e0a04 */
[----:B------:R-:W-:Y:S01]  /*6e50*/  @!P5 IMAD.IADD R95, R95, 0x1, -R8 ;  /* 0x000000015f5fd824 */ /* 0x000fe200078e0a08 */
[----:B------:R-:W-:Y:S01]  /*6e60*/  IABS R7, R5 ;  /* 0x0000000500077213 */ /* 0x000fe20000000000 */
[----:B------:R-:W-:Y:S01]  /*6e70*/  VIADD R4, R0, 0x7f ;  /* 0x0000007f00047836 */ /* 0x000fe20000000000 */
[----:B------:R-:W-:Y:S01]  /*6e80*/  ISETP.GE.AND P0, PT, R5, RZ, PT ;  /* 0x000000ff0500720c */ /* 0x000fe20003f06270 */
[----:B------:R-:W-:Y:S01]  /*6e90*/  IMAD.HI.U32 R5, R9, R10, RZ ;  /* 0x0000000a09057227 */ /* 0x000fe200078e00ff */
[----:B------:R-:W-:-:S03]  /*6ea0*/  ISETP.GT.U32.AND P5, PT, R8, R95, PT ;  /* 0x0000005f0800720c */ /* 0x000fc60003fa4070 */
[----:B-1----:R-:W-:Y:S02]  /*6eb0*/  IMAD.MOV R13, RZ, RZ, -R5 ;  /* 0x000000ffff0d7224 */ /* 0x002fe400078e0a05 */
[----:B------:R-:W-:Y:S02]  /*6ec0*/  IMAD R5, R8, R11, R6 ;  /* 0x0000000b08057224 */ /* 0x000fe400078e0206 */
[----:B------:R-:W-:-:S04]  /*6ed0*/  IMAD.HI.U32 R3, R9, R7, RZ ;  /* 0x0000000709037227 */ /* 0x000fc800078e00ff */
[--C-:B------:R-:W-:Y:S01]  /*6ee0*/  @!P4 IMAD.IADD R93, R93, 0x1, -R8.reuse ;  /* 0x000000015d5dc824 */ /* 0x100fe200078e0a08 */
[----:B------:R-:W-:Y:S01]  /*6ef0*/  ISETP.GT.U32.AND P4, PT, R8, R5, PT ;  /* 0x000000050800720c */ /* 0x000fe20003f84070 */
[----:B------:R-:W-:Y:S02]  /*6f00*/  IMAD.MOV R3, RZ, RZ, -R3 ;  /* 0x000000ffff037224 */ /* 0x000fe400078e0a03 */
[----:B------:R-:W-:Y:S02]  /*6f10*/  VIADD R16, R0, 0x80 ;  /* 0x0000008000107836 */ /* 0x000fe40000000000 */
[C---:B------:R-:W-:Y:S02]  /*6f20*/  IMAD R7, R8.reuse, R3, R7 ;  /* 0x0000000308077224 */ /* 0x040fe400078e0207 */
[----:B------:R-:W-:Y:S01]  /*6f30*/  @!P1 IMAD.MOV R97, RZ, RZ, -R97 ;  /* 0x000000ffff619224 */ /* 0x000fe200078e0a61 */
[----:B------:R-:W-:Y:S01]  /*6f40*/  IABS R91, R16 ;  /* 0x00000010005b7213 */ /* 0x000fe20000000000 */
[----:B------:R-:W-:Y:S01]  /*6f50*/  @!P5 IMAD.IADD R95, R95, 0x1, -R8 ;  /* 0x000000015f5fd824 */ /* 0x000fe200078e0a08 */
[----:B------:R-:W-:Y:S01]  /*6f60*/  ISETP.GT.U32.AND P1, PT, R8, R7, PT ;  /* 0x000000070800720c */ /* 0x000fe20003f24070 */
[----:B------:R-:W-:Y:S01]  /*6f70*/  VIADD R14, R0, 0x82 ;  /* 0x00000082000e7836 */ /* 0x000fe20000000000 */
[----:B------:R-:W-:Y:S01]  /*6f80*/  ISETP.GE.AND P5, PT, R12, RZ, PT ;  /* 0x000000ff0c00720c */ /* 0x000fe20003fa6270 */
[----:B------:R-:W-:Y:S01]  /*6f90*/  IMAD R3, R8, R13, R10 ;  /* 0x0000000d08037224 */ /* 0x000fe200078e020a */
[----:B------:R-:W-:Y:S01]  /*6fa0*/  IABS R12, R4 ;  /* 0x00000004000c7213 */ /* 0x000fe20000000000 */
[----:B------:R-:W-:Y:S01]  /*6fb0*/  @!P4 IMAD.IADD R5, R5, 0x1, -R8 ;  /* 0x000000010505c824 */ /* 0x000fe200078e0a08 */
[----:B------:R-:W-:Y:S01]  /*6fc0*/  IABS R87, R14 ;  /* 0x0000000e00577213 */ /* 0x000fe20000000000 */
[----:B------:R-:W-:Y:S01]  /*6fd0*/  @!P3 IMAD.MOV R95, RZ, RZ, -R95 ;  /* 0x000000ffff5fb224 */ /* 0x000fe200078e0a5f */
[----:B------:R-:W-:Y:S01]  /*6fe0*/  ISETP.GE.AND P3, PT, R4, RZ, PT ;  /* 0x000000ff0400720c */ /* 0x000fe20003f66270 */
[----:B------:R-:W-:Y:S01]  /*6ff0*/  @!P6 IMAD.MOV R93, RZ, RZ, -R93 ;  /* 0x000000ffff5de224 */ /* 0x000fe200078e0a5d */
[C---:B------:R-:W-:Y:S01]  /*7000*/  ISETP.GT.U32.AND P4, PT, R8.reuse, R5, PT ;  /* 0x000000050800720c */ /* 0x040fe20003f84070 */
[----:B------:R-:W-:Y:S01]  /*7010*/  IMAD.HI.U32 R4, R9, R12, RZ ;  /* 0x0000000c09047227 */ /* 0x000fe200078e00ff */
[----:B------:R-:W-:-:S03]  /*7020*/  ISETP.GT.U32.AND P6, PT, R8, R3, PT ;  /* 0x000000030800720c */ /* 0x000fc60003fc4070 */
[----:B------:R-:W-:-:S04]  /*7030*/  IMAD.HI.U32 R6, R9, R91, RZ ;  /* 0x0000005b09067227 */ /* 0x000fc800078e00ff */
[----:B------:R-:W-:-:S04]  /*7040*/  IMAD.HI.U32 R11, R9, R87, RZ ;  /* 0x00000057090b7227 */ /* 0x000fc800078e00ff */
[----:B------:R-:W-:Y:S02]  /*7050*/  @!P1 IMAD.IADD R7, R7, 0x1, -R8 ;  /* 0x0000000107079824 */ /* 0x000fe400078e0a08 */
[----:B------:R-:W-:Y:S02]  /*7060*/  IMAD.MOV R13, RZ, RZ, -R4 ;  /* 0x000000ffff0d7224 */ /* 0x000fe400078e0a04 */
[----:B------:R-:W-:Y:S01]  /*7070*/  IMAD.MOV R6, RZ, RZ, -R6 ;  /* 0x000000ffff067224 */ /* 0x000fe200078e0a06 */
[----:B------:R-:W-:Y:S01]  /*7080*/  ISETP.GT.U32.AND P1, PT, R8, R7, PT ;  /* 0x000000070800720c */ /* 0x000fe20003f24070 */
[----:B------:R-:W-:Y:S02]  /*7090*/  IMAD.MOV R4, RZ, RZ, -R11 ;  /* 0x000000ffff047224 */ /* 0x000fe400078e0a0b */
[----:B------:R-:W-:Y:S02]  /*70a0*/  VIADD R15, R0, 0x81 ;  /* 0x00000081000f7836 */ /* 0x000fe40000000000 */
[----:B------:R-:W-:-:S02]  /*70b0*/  IMAD R11, R8, R13, R12 ;  /* 0x0000000d080b7224 */ /* 0x000fc400078e020c */
[C---:B------:R-:W-:Y:S01]  /*70c0*/  IMAD R91, R8.reuse, R6, R91 ;  /* 0x00000006085b7224 */ /* 0x040fe200078e025b */
[----:B------:R-:W-:Y:S01]  /*70d0*/  IABS R89, R15 ;  /* 0x0000000f00597213 */ /* 0x000fe20000000000 */
[--C-:B------:R-:W-:Y:S01]  /*70e0*/  @!P4 IMAD.IADD R5, R5, 0x1, -R8.reuse ;  /* 0x000000010505c824 */ /* 0x100fe200078e0a08 */
[C---:B------:R-:W-:Y:S01]  /*70f0*/  ISETP.GT.U32.AND P4, PT, R8.reuse, R11, PT ;  /* 0x0000000b0800720c */ /* 0x040fe20003f84070 */
[----:B------:R-:W-:Y:S01]  /*7100*/  @!P6 IMAD.IADD R3, R3, 0x1, -R8 ;  /* 0x000000010303e824 */ /* 0x000fe200078e0a08 */
[----:B------:R-:W-:Y:S01]  /*7110*/  ISETP.GT.U32.AND P6, PT, R8, R91, PT ;  /* 0x0000005b0800720c */ /* 0x000fe20003fc4070 */
[----:B------:R-:W-:-:S04]  /*7120*/  IMAD.HI.U32 R10, R9, R89, RZ ;  /* 0x00000059090a7227 */ /* 0x000fc800078e00ff */
[----:B------:R-:W-:Y:S02]  /*7130*/  IMAD.MOV R10, RZ, RZ, -R10 ;  /* 0x000000ffff0a7224 */ /* 0x000fe400078e0a0a */
[--C-:B------:R-:W-:Y:S01]  /*7140*/  @!P1 IMAD.IADD R7, R7, 0x1, -R8.reuse ;  /* 0x0000000107079824 */ /* 0x100fe200078e0a08 */
[----:B------:R-:W-:Y:S01]  /*7150*/  ISETP.GE.AND P1, PT, R16, RZ, PT ;  /* 0x000000ff1000720c */ /* 0x000fe20003f26270 */
[C---:B------:R-:W-:Y:S02]  /*7160*/  VIADD R19, R0.reuse, 0x83 ;  /* 0x0000008300137836 */ /* 0x040fe40000000000 */
[----:B------:R-:W-:Y:S02]  /*7170*/  VIADD R18, R0, 0x84 ;  /* 0x0000008400127836 */ /* 0x000fe40000000000 */
[C---:B------:R-:W-:Y:S01]  /*7180*/  IMAD R89, R8.reuse, R10, R89 ;  /* 0x0000000a08597224 */ /* 0x040fe200078e0259 */
[----:B------:R-:W-:Y:S01]  /*7190*/  IABS R85, R19 ;  /* 0x0000001300557213 */ /* 0x000fe20000000000 */
[--C-:B------:R-:W-:Y:S01]  /*71a0*/  @!P4 IMAD.IADD R11, R11, 0x1, -R8.reuse ;  /* 0x000000010b0bc824 */ /* 0x100fe200078e0a08 */
[----:B------:R-:W-:Y:S01]  /*71b0*/  IABS R10, R18 ;  /* 0x00000012000a7213 */ /* 0x000fe20000000000 */
[----:B------:R-:W-:Y:S01]  /*71c0*/  IMAD.MOV.U32 R20, RZ, RZ, R7 ;  /* 0x000000ffff147224 */ /* 0x000fe200078e0007 */
[----:B------:R-:W-:Y:S01]  /*71d0*/  ISETP.GT.U32.AND P4, PT, R8, R3, PT ;  /* 0x000000030800720c */ /* 0x000fe20003f84070 */
[----:B------:R-:W-:-:S02]  /*71e0*/  @!P6 IMAD.IADD R91, R91, 0x1, -R8 ;  /* 0x000000015b5be824 */ /* 0x000fc400078e0a08 */
[----:B------:R-:W-:Y:S01]  /*71f0*/  @!P0 IMAD.MOV R20, RZ, RZ, -R20 ;  /* 0x000000ffff148224 */ /* 0x000fe200078e0a14 */
[C---:B------:R-:W-:Y:S01]  /*7200*/  ISETP.GT.U32.AND P0, PT, R8.reuse, R11, PT ;  /* 0x0000000b0800720c */ /* 0x040fe20003f04070 */
[C---:B------:R-:W-:Y:S01]  /*7210*/  IMAD R87, R8.reuse, R4, R87 ;  /* 0x0000000408577224 */ /* 0x040fe200078e0257 */
[----:B------:R-:W-:Y:S01]  /*7220*/  ISETP.GT.U32.AND P6, PT, R8, R91, PT ;  /* 0x0000005b0800720c */ /* 0x000fe20003fc4070 */
[C---:B------:R-:W-:Y:S01]  /*7230*/  IMAD.HI.U32 R4, R9.reuse, R85, RZ ;  /* 0x0000005509047227 */ /* 0x040fe200078e00ff */
[----:B------:R-:W-:Y:S03]  /*7240*/  STL [R1+0x3cc], R20 ;  /* 0x0003cc1401007387 */ /* 0x000fe60000100800 */
[----:B------:R-:W-:-:S04]  /*7250*/  IMAD.HI.U32 R6, R9, R10, RZ ;  /* 0x0000000a09067227 */ /* 0x000fc800078e00ff */
[----:B------:R-:W-:Y:S02]  /*7260*/  IMAD.MOV.U32 R7, RZ, RZ, R5 ;  /* 0x000000ffff077224 */ /* 0x000fe400078e0005 */
[----:B------:R-:W-:Y:S02]  /*7270*/  IMAD.MOV R4, RZ, RZ, -R4 ;  /* 0x000000ffff047224 */ /* 0x000fe400078e0a04 */
[----:B------:R-:W-:Y:S02]  /*7280*/  IMAD.MOV R5, RZ, RZ, -R6 ;  /* 0x000000ffff057224 */ /* 0x000fe400078e0a06 */
[----:B------:R-:W-:Y:S01]  /*7290*/  @!P2 IMAD.MOV R7, RZ, RZ, -R7 ;  /* 0x000000ffff07a224 */ /* 0x000fe200078e0a07 */
[C---:B------:R-:W-:Y:S01]  /*72a0*/  ISETP.GT.U32.AND P2, PT, R8.reuse, R89, PT ;  /* 0x000000590800720c */ /* 0x040fe20003f44070 */
[----:B------:R-:W-:Y:S01]  /*72b0*/  @!P4 IMAD.IADD R3, R3, 0x1, -R8 ;  /* 0x000000010303c824 */ /* 0x000fe200078e0a08 */
[C---:B------:R-:W-:Y:S01]  /*72c0*/  ISETP.GT.U32.AND P4, PT, R8.reuse, R87, PT ;  /* 0x000000570800720c */ /* 0x040fe20003f84070 */
[C---:B------:R-:W-:Y:S01]  /*72d0*/  IMAD R85, R8.reuse, R4, R85 ;  /* 0x0000000408557224 */ /* 0x040fe200078e0255 */
[----:B------:R0:W-:Y:S01]  /*72e0*/  STL [R1+0x3d4], R7 ;  /* 0x0003d40701007387 */ /* 0x0001e20000100800 */
[----:B------:R-:W-:-:S02]  /*72f0*/  IMAD R5, R8, R5, R10 ;  /* 0x0000000508057224 */ /* 0x000fc400078e020a */
[--C-:B------:R-:W-:Y:S01]  /*7300*/  @!P0 IMAD.IADD R11, R11, 0x1, -R8.reuse ;  /* 0x000000010b0b8824 */ /* 0x100fe200078e0a08 */
[C---:B------:R-:W-:Y:S01]  /*7310*/  ISETP.GT.U32.AND P0, PT, R8.reuse, R85, PT ;  /* 0x000000550800720c */ /* 0x040fe20003f04070 */
[--C-:B------:R-:W-:Y:S01]  /*7320*/  @!P6 IMAD.IADD R91, R91, 0x1, -R8.reuse ;  /* 0x000000015b5be824 */ /* 0x100fe200078e0a08 */
[----:B------:R-:W-:Y:S01]  /*7330*/  ISETP.GT.U32.AND P6, PT, R8, R5, PT ;  /* 0x000000050800720c */ /* 0x000fe20003fc4070 */
[C---:B------:R-:W-:Y:S02]  /*7340*/  VIADD R16, R0.reuse, 0x86 ;  /* 0x0000008600107836 */ /* 0x040fe40000000000 */
[--C-:B------:R-:W-:Y:S01]  /*7350*/  @!P2 IMAD.IADD R89, R89, 0x1, -R8.reuse ;  /* 0x000000015959a824 */ /* 0x100fe200078e0a08 */
[----:B------:R-:W-:Y:S01]  /*7360*/  ISETP.GE.AND P2, PT, R15, RZ, PT ;  /* 0x000000ff0f00720c */ /* 0x000fe20003f46270 */
[----:B------:R-:W-:Y:S01]  /*7370*/  @!P4 IMAD.IADD R87, R87, 0x1, -R8 ;  /* 0x000000015757c824 */ /* 0x000fe200078e0a08 */
[----:B------:R-:W-:Y:S01]  /*7380*/  IABS R12, R16 ;  /* 0x00000010000c7213 */ /* 0x000fe20000000000 */
[----:B------:R-:W-:Y:S01]  /*7390*/  VIADD R17, R0, 0x85 ;  /* 0x0000008500117836 */ /* 0x000fe20000000000 */
[----:B------:R-:W-:Y:S01]  /*73a0*/  ISETP.GE.AND P4, PT, R14, RZ, PT ;  /* 0x000000ff0e00720c */ /* 0x000fe20003f86270 */
[----:B------:R-:W-:-:S02]  /*73b0*/  IMAD.MOV.U32 R21, RZ, RZ, R3 ;  /* 0x000000ffff157224 */ /* 0x000fc400078e0003 */
[--C-:B------:R-:W-:Y:S01]  /*73c0*/  @!P0 IMAD.IADD R85, R85, 0x1, -R8.reuse ;  /* 0x0000000155558824 */ /* 0x100fe200078e0a08 */
[C---:B------:R-:W-:Y:S01]  /*73d0*/  ISETP.GT.U32.AND P0, PT, R8.reuse, R89, PT ;  /* 0x000000590800720c */ /* 0x040fe20003f04070 */
[----:B------:R-:W-:Y:S01]  /*73e0*/  @!P6 IMAD.IADD R5, R5, 0x1, -R8 ;  /* 0x000000010505e824 */ /* 0x000fe200078e0a08 */
[----:B------:R-:W-:Y:S01]  /*73f0*/  ISETP.GT.U32.AND P6, PT, R8, R87, PT ;  /* 0x000000570800720c */ /* 0x000fe20003fc4070 */
[----:B------:R-:W-:Y:S01]  /*7400*/  IMAD.HI.U32 R6, R9, R12, RZ ;  /* 0x0000000c09067227 */ /* 0x000fe200078e00ff */
[----:B------:R-:W-:-:S03]  /*7410*/  IABS R13, R17 ;  /* 0x00000011000d7213 */ /* 0x000fc60000000000 */
[----:B------:R-:W-:Y:S01]  /*7420*/  @!P5 IMAD.MOV R21, RZ, RZ, -R21 ;  /* 0x000000ffff15d224 */ /* 0x000fe200078e0a15 */
[----:B------:R-:W-:Y:S01]  /*7430*/  ISETP.GT.U32.AND P5, PT, R8, R85, PT ;  /* 0x000000550800720c */ /* 0x000fe20003fa4070 */
[----:B0-----:R-:W-:Y:S02]  /*7440*/  IMAD.MOV R7, RZ, RZ, -R6 ;  /* 0x000000ffff077224 */ /* 0x001fe400078e0a06 */
[----:B------:R-:W-:Y:S01]  /*7450*/  VIADD R10, R0, 0x87 ;  /* 0x00000087000a7836 */ /* 0x000fe20000000000 */
[----:B------:R-:W-:Y:S01]  /*7460*/  STL [R1+0x3dc], R21 ;  /* 0x0003dc1501007387 */ /* 0x000fe20000100800 */
[----:B------:R-:W-:Y:S02]  /*7470*/  IMAD.MOV.U32 R20, RZ, RZ, R11 ;  /* 0x000000ffff147224 */ /* 0x000fe400078e000b */
[----:B------:R-:W-:Y:S01]  /*7480*/  IMAD.HI.U32 R4, R9, R13, RZ ;  /* 0x0000000d09047227 */ /* 0x000fe200078e00ff */
[----:B------:R-:W-:-:S03]  /*7490*/  IABS R6, R10 ;  /* 0x0000000a00067213 */ /* 0x000fc60000000000 */
[----:B------:R-:W-:Y:S02]  /*74a0*/  IMAD R7, R8, R7, R12 ;  /* 0x0000000708077224 */ /* 0x000fe400078e020c */
[----:B------:R-:W-:Y:S02]  /*74b0*/  VIADD R12, R0, 0x88 ;  /* 0x00000088000c7836 */ /* 0x000fe40000000000 */
[----:B------:R-:W-:Y:S01]  /*74c0*/  @!P3 IMAD.MOV R20, RZ, RZ, -R20 ;  /* 0x000000ffff14b224 */ /* 0x000fe200078e0a14 */
[C---:B------:R-:W-:Y:S01]  /*74d0*/  ISETP.GT.U32.AND P3, PT, R8.reuse, R5, PT ;  /* 0x000000050800720c */ /* 0x040fe20003f64070 */
[----:B------:R-:W-:Y:S01]  /*74e0*/  IMAD.MOV R4, RZ, RZ, -R4 ;  /* 0x000000ffff047224 */ /* 0x000fe200078e0a04 */
[----:B------:R-:W-:Y:S01]  /*74f0*/  IABS R84, R12 ;  /* 0x0000000c00547213 */ /* 0x000fe20000000000 */
[--C-:B------:R-:W-:Y:S01]  /*7500*/  @!P0 IMAD.IADD R89, R89, 0x1, -R8.reuse ;  /* 0x0000000159598824 */ /* 0x100fe200078e0a08 */
[----:B------:R-:W-:Y:S01]  /*7510*/  ISETP.GE.AND P0, PT, R19, RZ, PT ;  /* 0x000000ff1300720c */ /* 0x000fe20003f06270 */
[----:B------:R-:W-:Y:S01]  /*7520*/  @!P6 IMAD.IADD R87, R87, 0x1, -R8 ;  /* 0x000000015757e824 */ /* 0x000fe200078e0a08 */
[C---:B------:R-:W-:Y:S01]  /*7530*/  ISETP.GT.U32.AND P6, PT, R8.reuse, R7, PT ;  /* 0x000000070800720c */ /* 0x040fe20003fc4070 */
[----:B------:R-:W-:Y:S01]  /*7540*/  IMAD R13, R8, R4, R13 ;  /* 0x00000004080d7224 */ /* 0x000fe200078e020d */
[----:B------:R-:W-:Y:S01]  /*7550*/  STL [R1+0x3e4], R20 ;  /* 0x0003e41401007387 */ /* 0x000fe20000100800 */
[----:B------:R-:W-:-:S04]  /*7560*/  IMAD.HI.U32 R3, R9, R6, RZ ;  /* 0x0000000609037227 */ /* 0x000fc800078e00ff */
[----:B------:R-:W-:Y:S01]  /*7570*/  @!P5 IMAD.IADD R85, R85, 0x1, -R8 ;  /* 0x000000015555d824 */ /* 0x000fe200078e0a08 */
[----:B------:R-:W-:Y:S01]  /*7580*/  ISETP.GE.AND P5, PT, R18, RZ, PT ;  /* 0x000000ff1200720c */ /* 0x000fe20003fa6270 */
[----:B------:R-:W-:Y:S01]  /*7590*/  @!P1 IMAD.MOV R91, RZ, RZ, -R91 ;  /* 0x000000ffff5b9224 */ /* 0x000fe200078e0a5b */
[----:B------:R-:W-:Y:S01]  /*75a0*/  ISETP.GT.U32.AND P1, PT, R8, R13, PT ;  /* 0x0000000d0800720c */ /* 0x000fe20003f24070 */
[----:B------:R-:W-:-:S04]  /*75b0*/  IMAD.HI.U32 R4, R9, R84, RZ ;  /* 0x0000005409047227 */ /* 0x000fc800078e00ff */
[----:B------:R-:W-:Y:S02]  /*75c0*/  IMAD.MOV R3, RZ, RZ, -R3 ;  /* 0x000000ffff037224 */ /* 0x000fe400078e0a03 */
[----:B------:R-:W-:Y:S01]  /*75d0*/  @!P3 IMAD.IADD R5, R5, 0x1, -R8 ;  /* 0x000000010505b824 */ /* 0x000fe200078e0a08 */
[----:B------:R-:W-:Y:S01]  /*75e0*/  ISETP.GE.AND P3, PT, R17, RZ, PT ;  /* 0x000000ff1100720c */ /* 0x000fe20003f66270 */
[----:B------:R-:W-:Y:S02]  /*75f0*/  IMAD.MOV R11, RZ, RZ, -R4 ;  /* 0x000000ffff0b7224 */ /* 0x000fe400078e0a04 */
[----:B------:R-:W-:Y:S02]  /*7600*/  IMAD R3, R8, R3, R6 ;  /* 0x0000000308037224 */ /* 0x000fe400078e0206 */
[----:B------:R-:W-:Y:S01]  /*7610*/  @!P6 IMAD.IADD R7, R7, 0x1, -R8 ;  /* 0x000000010707e824 */ /* 0x000fe200078e0a08 */
[----:B------:R-:W-:Y:S01]  /*7620*/  ISETP.GE.AND P6, PT, R10, RZ, PT ;  /* 0x000000ff0a00720c */ /* 0x000fe20003fc6270 */
[----:B------:R-:W-:-:S02]  /*7630*/  IMAD R84, R8, R11, R84 ;  /* 0x0000000b08547224 */ /* 0x000fc400078e0254 */
[----:B------:R-:W-:Y:S02]  /*7640*/  IMAD.MOV.U32 R14, RZ, RZ, R5 ;  /* 0x000000ffff0e7224 */ /* 0x000fe400078e0005 */
[----:B------:R-:W-:Y:S01]  /*7650*/  @!P0 IMAD.MOV R85, RZ, RZ, -R85 ;  /* 0x000000ffff558224 */ /* 0x000fe200078e0a55 */
[C---:B------:R-:W-:Y:S01]  /*7660*/  ISETP.GT.U32.AND P0, PT, R8.reuse, R3, PT ;  /* 0x000000030800720c */ /* 0x040fe20003f04070 */
[----:B------:R-:W-:Y:S01]  /*7670*/  @!P4 IMAD.MOV R87, RZ, RZ, -R87 ;  /* 0x000000ffff57c224 */ /* 0x000fe200078e0a57 */
[C---:B------:R-:W-:Y:S01]  /*7680*/  ISETP.GT.U32.AND P4, PT, R8.reuse, R7, PT ;  /* 0x000000070800720c */ /* 0x040fe20003f84070 */
[----:B------:R-:W-:Y:S01]  /*7690*/  @!P5 IMAD.MOV R14, RZ, RZ, -R14 ;  /* 0x000000ffff0ed224 */ /* 0x000fe200078e0a0e */
[----:B------:R-:W-:Y:S01]  /*76a0*/  ISETP.GT.U32.AND P5, PT, R8, R84, PT ;  /* 0x000000540800720c */ /* 0x000fe20003fa4070 */
[----:B------:R-:W-:Y:S01]  /*76b0*/  @!P1 IMAD.IADD R13, R13, 0x1, -R8 ;  /* 0x000000010d0d9824 */ /* 0x000fe200078e0a08 */
[----:B------:R-:W-:Y:S01]  /*76c0*/  ISETP.GE.AND P1, PT, R16, RZ, PT ;  /* 0x000000ff1000720c */ /* 0x000fe20003f26270 */
[----:B------:R-:W-:Y:S01]  /*76d0*/  @!P2 IMAD.MOV R89, RZ, RZ, -R89 ;  /* 0x000000ffff59a224 */ /* 0x000fe200078e0a59 */
[----:B------:R-:W-:Y:S01]  /*76e0*/  STL [R1+0x3ec], R14 ;  /* 0x0003ec0e01007387 */ /* 0x000fe20000100800 */
[----:B------:R-:W-:Y:S01]  /*76f0*/  VIADD R4, R0, 0x89 ;  /* 0x0000008900047836 */ /* 0x000fe20000000000 */
[----:B------:R-:W-:Y:S01]  /*7700*/  ISETP.GT.U32.AND P2, PT, R8, R13, PT ;  /* 0x0000000d0800720c */ /* 0x000fe20003f44070 */
[----:B------:R-:W-:-:S02]  /*7710*/  VIADD R5, R0, 0x8a ;  /* 0x0000008a00057836 */ /* 0x000fc40000000000 */
[--C-:B------:R-:W-:Y:S01]  /*7720*/  @!P0 IMAD.IADD R3, R3, 0x1, -R8.reuse ;  /* 0x0000000103038824 */ /* 0x100fe200078e0a08 */
[----:B------:R-:W-:Y:S01]  /*7730*/  IABS R83, R4 ;  /* 0x0000000400537213 */ /* 0x000fe20000000000 */
[--C-:B------:R-:W-:Y:S01]  /*7740*/  @!P4 IMAD.IADD R7, R7, 0x1, -R8.reuse ;  /* 0x000000010707c824 */ /* 0x100fe200078e0a08 */
[----:B------:R-:W-:Y:S01]  /*7750*/  ISETP.GE.AND P4, PT, R4, RZ, PT ;  /* 0x000000ff0400720c */ /* 0x000fe20003f86270 */
[--C-:B------:R-:W-:Y:S01]  /*7760*/  @!P5 IMAD.IADD R84, R84, 0x1, -R8.reuse ;  /* 0x000000015454d824 */ /* 0x100fe200078e0a08 */
[----:B------:R-:W-:Y:S01]  /*7770*/  ISETP.GT.U32.AND P5, PT, R8, R3, PT ;  /* 0x000000030800720c */ /* 0x000fe20003fa4070 */
[----:B------:R-:W-:Y:S01]  /*7780*/  IMAD.HI.U32 R4, R9, R83, RZ ;  /* 0x0000005309047227 */ /* 0x000fe200078e00ff */
[----:B------:R-:W-:Y:S02]  /*7790*/  IABS R81, R5 ;  /* 0x0000000500517213 */ /* 0x000fe40000000000 */
[----:B------:R-:W-:Y:S01]  /*77a0*/  ISETP.GE.AND P0, PT, R5, RZ, PT ;  /* 0x000000ff0500720c */ /* 0x000fe20003f06270 */
[----:B------:R-:W-:Y:S01]  /*77b0*/  @!P2 IMAD.IADD R13, R13, 0x1, -R8 ;  /* 0x000000010d0da824 */ /* 0x000fe200078e0a08 */
[----:B------:R-:W-:Y:S01]  /*77c0*/  ISETP.GE.AND P2, PT, R12, RZ, PT ;  /* 0x000000ff0c00720c */ /* 0x000fe20003f46270 */
[----:B------:R-:W-:-:S02]  /*77d0*/  IMAD.MOV R4, RZ, RZ, -R4 ;  /* 0x000000ffff047224 */ /* 0x000fc400078e0a04 */
[----:B------:R-:W-:Y:S02]  /*77e0*/  IMAD.MOV.U32 R6, RZ, RZ, R13 ;  /* 0x000000ffff067224 */ /* 0x000fe400078e000d */
[----:B------:R-:W-:Y:S02]  /*77f0*/  IMAD R83, R8, R4, R83 ;  /* 0x0000000408537224 */ /* 0x000fe400078e0253 */
[----:B------:R-:W-:-:S04]  /*7800*/  IMAD.HI.U32 R5, R9, R81, RZ ;  /* 0x0000005109057227 */ /* 0x000fc800078e00ff */
[----:B------:R-:W-:Y:S01]  /*7810*/  @!P3 IMAD.MOV R6, RZ, RZ, -R6 ;  /* 0x000000ffff06b224 */ /* 0x000fe200078e0a06 */
[C---:B------:R-:W-:Y:S01]  /*7820*/  ISETP.GT.U32.AND P3, PT, R8.reuse, R84, PT ;  /* 0x000000540800720c */ /* 0x040fe20003f64070 */
[----:B------:R-:W-:Y:S02]  /*7830*/  @!P1 IMAD.MOV R7, RZ, RZ, -R7 ;  /* 0x000000ffff079224 */ /* 0x000fe400078e0a07 */
[--C-:B------:R-:W-:Y:S01]  /*7840*/  @!P5 IMAD.IADD R3, R3, 0x1, -R8.reuse ;  /* 0x000000010303d824 */ /* 0x100fe200078e0a08 */
[----:B------:R-:W-:Y:S01]  /*7850*/  ISETP.GT.U32.AND P5, PT, R8, R83, PT ;  /* 0x000000530800720c */ /* 0x000fe20003fa4070 */
[----:B------:R-:W-:Y:S01]  /*7860*/  IMAD.MOV R5, RZ, RZ, -R5 ;  /* 0x000000ffff057224 */ /* 0x000fe200078e0a05 */
[----:B------:R0:W-:Y:S01]  /*7870*/  STL [R1+0x3f4], R6 ;  /* 0x0003f40601007387 */ /* 0x0001e20000100800 */
[----:B------:R-:W-:Y:S02]  /*7880*/  VIADD R4, R0, 0x8c ;  /* 0x0000008c00047836 */ /* 0x000fe40000000000 */
[----:B------:R-:W-:Y:S01]  /*7890*/  IMAD R81, R8, R5, R81 ;  /* 0x0000000508517224 */ /* 0x000fe200078e0251 */
[----:B------:R1:W-:Y:S01]  /*78a0*/  STL [R1+0x3fc], R7 ;  /* 0x0003fc0701007387 */ /* 0x0003e20000100800 */
[----:B------:R-:W-:Y:S01]  /*78b0*/  VIADD R12, R0, 0x8e ;  /* 0x0000008e000c7836 */ /* 0x000fe20000000000 */
[----:B------:R-:W-:Y:S01]  /*78c0*/  IABS R5, R4 ;  /* 0x0000000400057213 */ /* 0x000fe20000000000 */
[----:B------:R-:W-:Y:S01]  /*78d0*/  @!P3 IMAD.IADD R84, R84, 0x1, -R8 ;  /* 0x000000015454b824 */ /* 0x000fe200078e0a08 */
[----:B------:R-:W-:Y:S01]  /*78e0*/  ISETP.GE.AND P3, PT, R4, RZ, PT ;  /* 0x000000ff0400720c */ /* 0x000fe20003f66270 */
[----:B------:R-:W-:-:S02]  /*78f0*/  VIADD R15, R0, 0x90 ;  /* 0x00000090000f7836 */ /* 0x000fc40000000000 */
[----:B0-----:R-:W-:Y:S02]  /*7900*/  VIADD R6, R0, 0x8b ;  /* 0x0000008b00067836 */ /* 0x001fe40000000000 */
[----:B------:R-:W-:Y:S01]  /*7910*/  @!P5 IMAD.IADD R83, R83, 0x1, -R8 ;  /* 0x000000015353d824 */ /* 0x000fe200078e0a08 */
[----:B------:R-:W-:Y:S01]  /*7920*/  IABS R38, R15 ;  /* 0x0000000f00267213 */ /* 0x000fe20000000000 */
[----:B-1----:R-:W-:Y:S01]  /*7930*/  IMAD.MOV.U32 R7, RZ, RZ, R3 ;  /* 0x000000ffff077224 */ /* 0x002fe200078e0003 */
[----:B------:R-:W-:Y:S01]  /*7940*/  IABS R79, R6 ;  /* 0x00000006004f7213 */ /* 0x000fe20000000000 */
[C---:B------:R-:W-:Y:S01]  /*7950*/  IMAD.HI.U32 R3, R9.reuse, R5, RZ ;  /* 0x0000000509037227 */ /* 0x040fe200078e00ff */
[----:B------:R-:W-:Y:S02]  /*7960*/  ISETP.GE.AND P1, PT, R6, RZ, PT ;  /* 0x000000ff0600720c */ /* 0x000fe40003f26270 */
[C---:B------:R-:W-:Y:S01]  /*7970*/  ISETP.GT.U32.AND P5, PT, R8.reuse, R83, PT ;  /* 0x000000530800720c */ /* 0x040fe20003fa4070 */
[----:B------:R-:W-:Y:S01]  /*7980*/  @!P6 IMAD.MOV R7, RZ, RZ, -R7 ;  /* 0x000000ffff07e224 */ /* 0x000fe200078e0a07 */
[----:B------:R-:W-:Y:S01]  /*7990*/  ISETP.GT.U32.AND P6, PT, R8, R81, PT ;  /* 0x000000510800720c */ /* 0x000fe20003fc4070 */
[----:B------:R-:W-:-:S03]  /*79a0*/  IMAD.HI.U32 R4, R9, R79, RZ ;  /* 0x0000004f09047227 */ /* 0x000fc600078e00ff */
[----:B------:R0:W-:Y:S01]  /*79b0*/  STL [R1+0x404], R7 ;  /* 0x0004040701007387 */ /* 0x0001e20000100800 */
[----:B------:R-:W-:Y:S02]  /*79c0*/  VIADD R6, R0, 0x8d ;  /* 0x0000008d00067836 */ /* 0x000fe40000000000 */
[----:B------:R-:W-:Y:S02]  /*79d0*/  IMAD.MOV R4, RZ, RZ, -R4 ;  /* 0x000000ffff047224 */ /* 0x000fe400078e0a04 */
[----:B------:R-:W-:Y:S01]  /*79e0*/  IMAD.MOV R3, RZ, RZ, -R3 ;  /* 0x000000ffff037224 */ /* 0x000fe200078e0a03 */
[----:B------:R-:W-:Y:S01]  /*79f0*/  IABS R11, R6 ;  /* 0x00000006000b7213 */ /* 0x000fe20000000000 */
[C---:B------:R-:W-:Y:S02]  /*7a00*/  IMAD R79, R8.reuse, R4, R79 ;  /* 0x00000004084f7224 */ /* 0x040fe400078e024f */
[----:B------:R-:W-:Y:S01]  /*7a10*/  @!P6 IMAD.IADD R81, R81, 0x1, -R8 ;  /* 0x000000015151e824 */ /* 0x000fe200078e0a08 */
[----:B0-----:R-:W-:Y:S01]  /*7a20*/  IABS R7, R12 ;  /* 0x0000000c00077213 */ /* 0x001fe20000000000 */
[----:B------:R-:W-:-:S02]  /*7a30*/  IMAD R5, R8, R3, R5 ;  /* 0x0000000308057224 */ /* 0x000fc400078e0205 */
[----:B------:R-:W-:Y:S01]  /*7a40*/  IMAD.HI.U32 R3, R9, R11, RZ ;  /* 0x0000000b09037227 */ /* 0x000fe200078e00ff */
[----:B------:R-:W-:-:S03]  /*7a50*/  ISETP.GT.U32.AND P6, PT, R8, R81, PT ;  /* 0x000000510800720c */ /* 0x000fc60003fc4070 */
[----:B------:R-:W-:Y:S01]  /*7a60*/  @!P5 IMAD.IADD R83, R83, 0x1, -R8 ;  /* 0x000000015353d824 */ /* 0x000fe200078e0a08 */
[----:B------:R-:W-:Y:S01]  /*7a70*/  ISETP.GT.U32.AND P5, PT, R8, R79, PT ;  /* 0x0000004f0800720c */ /* 0x000fe20003fa4070 */
[----:B------:R-:W-:-:S04]  /*7a80*/  IMAD.HI.U32 R4, R9, R7, RZ ;  /* 0x0000000709047227 */ /* 0x000fc800078e00ff */
[----:B------:R-:W-:Y:S02]  /*7a90*/  IMAD.MOV R3, RZ, RZ, -R3 ;  /* 0x000000ffff037224 */ /* 0x000fe400078e0a03 */
[----:B------:R-:W-:Y:S02]  /*7aa0*/  IMAD.MOV R4, RZ, RZ, -R4 ;  /* 0x000000ffff047224 */ /* 0x000fe400078e0a04 */
[C---:B------:R-:W-:Y:S02]  /*7ab0*/  IMAD R11, R8.reuse, R3, R11 ;  /* 0x00000003080b7224 */ /* 0x040fe400078e020b */
[C---:B------:R-:W-:Y:S02]  /*7ac0*/  IMAD R7, R8.reuse, R4, R7 ;  /* 0x0000000408077224 */ /* 0x040fe400078e0207 */
[--C-:B------:R-:W-:Y:S01]  /*7ad0*/  @!P6 IMAD.IADD R81, R81, 0x1, -R8.reuse ;  /* 0x000000015151e824 */ /* 0x100fe200078e0a08 */
[C---:B------:R-:W-:Y:S01]  /*7ae0*/  ISETP.GT.U32.AND P6, PT, R8.reuse, R11, PT ;  /* 0x0000000b0800720c */ /* 0x040fe20003fc4070 */
[----:B------:R-:W-:Y:S01]  /*7af0*/  @!P5 IMAD.IADD R79, R79, 0x1, -R8 ;  /* 0x000000014f4fd824 */ /* 0x000fe200078e0a08 */
[C---:B------:R-:W-:Y:S01]  /*7b00*/  ISETP.GT.U32.AND P5, PT, R8.reuse, R7, PT ;  /* 0x000000070800720c */ /* 0x040fe20003fa4070 */
[----:B------:R-:W-:Y:S01]  /*7b10*/  @!P4 IMAD.MOV R83, RZ, RZ, -R83 ;  /* 0x000000ffff53c224 */ /* 0x000fe200078e0a53 */
[----:B------:R-:W-:Y:S01]  /*7b20*/  ISETP.GT.U32.AND P4, PT, R8, R5, PT ;  /* 0x000000050800720c */ /* 0x000fe20003f84070 */
[----:B------:R-:W-:-:S02]  /*7b30*/  VIADD R14, R0, 0x8f ;  /* 0x0000008f000e7836 */ /* 0x000fc40000000000 */
[----:B------:R-:W-:Y:S01]  /*7b40*/  @!P2 IMAD.MOV R84, RZ, RZ, -R84 ;  /* 0x000000ffff54a224 */ /* 0x000fe200078e0a54 */
[----:B------:R-:W-:Y:S01]  /*7b50*/  ISETP.GE.AND P2, PT, R6, RZ, PT ;  /* 0x000000ff0600720c */ /* 0x000fe20003f46270 */
[----:B------:R-:W-:Y:S01]  /*7b60*/  IMAD.HI.U32 R4, R9, R38, RZ ;  /* 0x0000002609047227 */ /* 0x000fe200078e00ff */
[----:B------:R-:W-:-:S03]  /*7b70*/  IABS R6, R14 ;  /* 0x0000000e00067213 */ /* 0x000fc60000000000 */
[--C-:B------:R-:W-:Y:S02]  /*7b80*/  @!P6 IMAD.IADD R11, R11, 0x1, -R8.reuse ;  /* 0x000000010b0be824 */ /* 0x100fe400078e0a08 */
[--C-:B------:R-:W-:Y:S02]  /*7b90*/  @!P5 IMAD.IADD R7, R7, 0x1, -R8.reuse ;  /* 0x000000010707d824 */ /* 0x100fe400078e0a08 */
[----:B------:R-:W-:Y:S01]  /*7ba0*/  @!P4 IMAD.IADD R5, R5, 0x1, -R8 ;  /* 0x000000010505c824 */ /* 0x000fe200078e0a08 */
[C---:B------:R-:W-:Y:S01]  /*7bb0*/  ISETP.GT.U32.AND P5, PT, R8.reuse, R11, PT ;  /* 0x0000000b0800720c */ /* 0x040fe20003fa4070 */
[----:B------:R-:W-:Y:S01]  /*7bc0*/  IMAD.HI.U32 R3, R9, R6, RZ ;  /* 0x0000000609037227 */ /* 0x000fe200078e00ff */
[C---:B------:R-:W-:Y:S02]  /*7bd0*/  ISETP.GT.U32.AND P4, PT, R8.reuse, R79, PT ;  /* 0x0000004f0800720c */ /* 0x040fe40003f84070 */
[----:B------:R-:W-:Y:S01]  /*7be0*/  ISETP.GT.U32.AND P6, PT, R8, R5, PT ;  /* 0x000000050800720c */ /* 0x000fe20003fc4070 */
[----:B------:R-:W-:-:S02]  /*7bf0*/  IMAD.MOV R13, RZ, RZ, -R4 ;  /* 0x000000ffff0d7224 */ /* 0x000fc400078e0a04 */
[----:B------:R-:W-:Y:S02]  /*7c00*/  IMAD.MOV R3, RZ, RZ, -R3 ;  /* 0x000000ffff037224 */ /* 0x000fe400078e0a03 */
[C---:B------:R-:W-:Y:S02]  /*7c10*/  IMAD R38, R8.reuse, R13, R38 ;  /* 0x0000000d08267224 */ /* 0x040fe400078e0226 */
[C---:B------:R-:W-:Y:S02]  /*7c20*/  IMAD R3, R8.reuse, R3, R6 ;  /* 0x0000000308037224 */ /* 0x040fe400078e0206 */
[--C-:B------:R-:W-:Y:S01]  /*7c30*/  @!P5 IMAD.IADD R11, R11, 0x1, -R8.reuse ;  /* 0x000000010b0bd824 */ /* 0x100fe200078e0a08 */
[----:B------:R-:W-:Y:S01]  /*7c40*/  ISETP.GT.U32.AND P5, PT, R8, R38, PT ;  /* 0x000000260800720c */ /* 0x000fe20003fa4070 */
[----:B------:R-:W-:Y:S02]  /*7c50*/  VIADD R6, R0, 0x92 ;  /* 0x0000009200067836 */ /* 0x000fe40000000000 */
[--C-:B------:R-:W-:Y:S01]  /*7c60*/  @!P4 IMAD.IADD R79, R79, 0x1, -R8.reuse ;  /* 0x000000014f4fc824 */ /* 0x100fe200078e0a08 */
[----:B------:R-:W-:Y:S01]  /*7c70*/  ISETP.GT.U32.AND P4, PT, R8, R3, PT ;  /* 0x000000030800720c */ /* 0x000fe20003f84070 */
[----:B------:R-:W-:Y:S01]  /*7c80*/  @!P6 IMAD.IADD R5, R5, 0x1, -R8 ;  /* 0x000000010505e824 */ /* 0x000fe200078e0a08 */
[----:B------:R-:W-:Y:S01]  /*7c90*/  IABS R75, R6 ;  /* 0x00000006004b7213 */ /* 0x000fe20000000000 */
[----:B------:R-:W-:Y:S01]  /*7ca0*/  VIADD R10, R0, 0x91 ;  /* 0x00000091000a7836 */ /* 0x000fe20000000000 */
[----:B------:R-:W-:Y:S01]  /*7cb0*/  ISETP.GE.AND P6, PT, R12, RZ, PT ;  /* 0x000000ff0c00720c */ /* 0x000fe20003fc6270 */
[----:B------:R-:W-:-:S02]  /*7cc0*/  VIADD R12, R0, 0x93 ;  /* 0x00000093000c7836 */ /* 0x000fc40000000000 */
[C---:B------:R-:W-:Y:S01]  /*7cd0*/  IMAD.HI.U32 R13, R9.reuse, R75, RZ ;  /* 0x0000004b090d7227 */ /* 0x040fe200078e00ff */
[----:B------:R-:W-:Y:S02]  /*7ce0*/  IABS R77, R10 ;  /* 0x0000000a004d7213 */ /* 0x000fe40000000000 */
[----:B------:R-:W-:Y:S01]  /*7cf0*/  IABS R73, R12 ;  /* 0x0000000c00497213 */ /* 0x000fe20000000000 */
[----:B------:R-:W-:Y:S02]  /*7d00*/  @!P5 IMAD.IADD R38, R38, 0x1, -R8 ;  /* 0x000000012626d824 */ /* 0x000fe400078e0a08 */
[----:B------:R-:W-:Y:S02]  /*7d10*/  IMAD.MOV R13, RZ, RZ, -R13 ;  /* 0x000000ffff0d7224 */ /* 0x000fe400078e0a0d */
[----:B------:R-:W-:Y:S01]  /*7d20*/  @!P0 IMAD.MOV R81, RZ, RZ, -R81 ;  /* 0x000000ffff518224 */ /* 0x000fe200078e0a51 */
[C---:B------:R-:W-:Y:S01]  /*7d30*/  ISETP.GT.U32.AND P5, PT, R8.reuse, R38, PT ;  /* 0x000000260800720c */ /* 0x040fe20003fa4070 */
[C---:B------:R-:W-:Y:S01]  /*7d40*/  IMAD R75, R8.reuse, R13, R75 ;  /* 0x0000000d084b7224 */ /* 0x040fe200078e024b */
[----:B------:R-:W-:Y:S01]  /*7d50*/  ISETP.GT.U32.AND P0, PT, R8, R7, PT ;  /* 0x000000070800720c */ /* 0x000fe20003f04070 */
[----:B------:R-:W-:-:S04]  /*7d60*/  IMAD.HI.U32 R13, R9, R73, RZ ;  /* 0x00000049090d7227 */ /* 0x000fc800078e00ff */
[----:B------:R-:W-:Y:S01]  /*7d70*/  @!P4 IMAD.IADD R3, R3, 0x1, -R8 ;  /* 0x000000010303c824 */ /* 0x000fe200078e0a08 */
[----:B------:R-:W-:Y:S01]  /*7d80*/  ISETP.GE.AND P4, PT, R15, RZ, PT ;  /* 0x000000ff0f00720c */ /* 0x000fe20003f86270 */
[----:B------:R-:W-:Y:S02]  /*7d90*/  IMAD.MOV R13, RZ, RZ, -R13 ;  /* 0x000000ffff0d7224 */ /* 0x000fe400078e0a0d */
[----:B------:R-:W-:Y:S01]  /*7da0*/  @!P1 IMAD.MOV R79, RZ, RZ, -R79 ;  /* 0x000000ffff4f9224 */ /* 0x000fe200078e0a4f */
[----:B------:R-:W-:Y:S01]  /*7db0*/  ISETP.GT.U32.AND P1, PT, R8, R3, PT ;  /* 0x000000030800720c */ /* 0x000fe20003f24070 */
[----:B------:R-:W-:-:S04]  /*7dc0*/  IMAD.HI.U32 R4, R9, R77, RZ ;  /* 0x0000004d09047227 */ /* 0x000fc800078e00ff */
[----:B------:R-:W-:Y:S02]  /*7dd0*/  IMAD R73, R8, R13, R73 ;  /* 0x0000000d08497224 */ /* 0x000fe400078e0249 */
[----:B------:R-:W-:Y:S02]  /*7de0*/  IMAD.MOV R4, RZ, RZ, -R4 ;  /* 0x000000ffff047224 */ /* 0x000fe400078e0a04 */
[--C-:B------:R-:W-:Y:S01]  /*7df0*/  @!P5 IMAD.IADD R38, R38, 0x1, -R8.reuse ;  /* 0x000000012626d824 */ /* 0x100fe200078e0a08 */
[----:B------:R-:W-:Y:S01]  /*7e00*/  ISETP.GT.U32.AND P5, PT, R8, R73, PT ;  /* 0x000000490800720c */ /* 0x000fe20003fa4070 */
[----:B------:R-:W-:Y:S01]  /*7e10*/  @!P0 IMAD.IADD R7, R7, 0x1, -R8 ;  /* 0x0000000107078824 */ /* 0x000fe200078e0a08 */
[----:B------:R-:W-:Y:S01]  /*7e20*/  ISETP.GE.AND P0, PT, R14, RZ, PT ;  /* 0x000000ff0e00720c */ /* 0x000fe20003f06270 */
[----:B------:R-:W-:Y:S02]  /*7e30*/  IMAD.MOV.U32 R17, RZ, RZ, R5 ;  /* 0x000000ffff117224 */ /* 0x000fe400078e0005 */
[----:B------:R-:W-:-:S02]  /*7e40*/  IMAD R77, R8, R4, R77 ;  /* 0x00000004084d7224 */ /* 0x000fc400078e024d */
[----:B------:R-:W-:Y:S02]  /*7e50*/  IMAD.MOV.U32 R16, RZ, RZ, R11 ;  /* 0x000000ffff107224 */ /* 0x000fe400078e000b */
[----:B------:R-:W-:Y:S02]  /*7e60*/  VIADD R4, R0, 0x94 ;  /* 0x0000009400047836 */ /* 0x000fe40000000000 */
[----:B------:R-:W-:Y:S02]  /*7e70*/  IMAD.MOV.U32 R5, RZ, RZ, R7 ;  /* 0x000000ffff057224 */ /* 0x000fe400078e0007 */
[----:B------:R-:W-:Y:S01]  /*7e80*/  @!P3 IMAD.MOV R17, RZ, RZ, -R17 ;  /* 0x000000ffff11b224 */ /* 0x000fe200078e0a11 */
[----:B------:R-:W-:Y:S01]  /*7e90*/  IABS R7, R4 ;  /* 0x0000000400077213 */ /* 0x000fe20000000000 */
[----:B------:R-:W-:Y:S01]  /*7ea0*/  @!P2 IMAD.MOV R16, RZ, RZ, -R16 ;  /* 0x000000ffff10a224 */ /* 0x000fe200078e0a10 */
[----:B------:R-:W-:Y:S01]  /*7eb0*/  ISETP.GE.AND P2, PT, R10, RZ, PT ;  /* 0x000000ff0a00720c */ /* 0x000fe20003f46270 */
[--C-:B------:R-:W-:Y:S01]  /*7ec0*/  @!P1 IMAD.IADD R3, R3, 0x1, -R8.reuse ;  /* 0x0000000103039824 */ /* 0x100fe200078e0a08 */
[----:B------:R-:W-:Y:S01]  /*7ed0*/  ISETP.GE.AND P1, PT, R6, RZ, PT ;  /* 0x000000ff0600720c */ /* 0x000fe20003f26270 */
[----:B------:R-:W-:Y:S01]  /*7ee0*/  @!P6 IMAD.MOV R5, RZ, RZ, -R5 ;  /* 0x000000ffff05e224 */ /* 0x000fe200078e0a05 */
[----:B------:R-:W-:Y:S01]  /*7ef0*/  STL [R1+0x558], R17 ;  /* 0x0005581101007387 */ /* 0x000fe20000100800 */
[----:B------:R-:W-:Y:S01]  /*7f00*/  VIADD R6, R0, 0x95 ;  /* 0x0000009500067836 */ /* 0x000fe20000000000 */
[C---:B------:R-:W-:Y:S01]  /*7f10*/  ISETP.GT.U32.AND P3, PT, R8.reuse, R77, PT ;  /* 0x0000004d0800720c */ /* 0x040fe20003f64070 */
[----:B------:R-:W-:Y:S01]  /*7f20*/  IMAD.MOV.U32 R10, RZ, RZ, R3 ;  /* 0x000000ffff0a7224 */ /* 0x000fe200078e0003 */
[----:B------:R-:W-:Y:S01]  /*7f30*/  STL [R1+0x564], R16 ;  /* 0x0005641001007387 */ /* 0x000fe20000100800 */
[----:B------:R-:W-:Y:S01]  /*7f40*/  @!P5 IMAD.IADD R73, R73, 0x1, -R8 ;  /* 0x000000014949d824 */ /* 0x000fe200078e0a08 */
[C---:B------:R-:W-:Y:S01]  /*7f50*/  ISETP.GT.U32.AND P6, PT, R8.reuse, R75, PT ;  /* 0x0000004b0800720c */ /* 0x040fe20003fc4070 */
[----:B------:R-:W-:Y:S01]  /*7f60*/  IMAD.HI.U32 R3, R9, R7, RZ ;  /* 0x0000000709037227 */ /* 0x000fe200078e00ff */
[----:B------:R0:W-:Y:S02]  /*7f70*/  STL [R1+0x57c], R5 ;  /* 0x00057c0501007387 */ /* 0x0001e40000100800 */
[----:B------:R-:W-:Y:S01]  /*7f80*/  ISETP.GT.U32.AND P5, PT, R8, R73, PT ;  /* 0x000000490800720c */ /* 0x000fe20003fa4070 */
[----:B------:R-:W-:-:S02]  /*7f90*/  IMAD.MOV R11, RZ, RZ, -R3 ;  /* 0x000000ffff0b7224 */ /* 0x000fc400078e0a03 */
[----:B------:R-:W-:Y:S02]  /*7fa0*/  @!P0 IMAD.MOV R10, RZ, RZ, -R10 ;  /* 0x000000ffff0a8224 */ /* 0x000fe400078e0a0a */
[----:B------:R-:W-:Y:S02]  /*7fb0*/  IMAD R7, R8, R11, R7 ;  /* 0x0000000b08077224 */ /* 0x000fe400078e0207 */
[--C-:B------:R-:W-:Y:S01]  /*7fc0*/  @!P3 IMAD.IADD R77, R77, 0x1, -R8.reuse ;  /* 0x000000014d4db824 */ /* 0x100fe200078e0a08 */
[----:B0-----:R-:W-:Y:S01]  /*7fd0*/  IABS R5, R6 ;  /* 0x0000000600057213 */ /* 0x001fe20000000000 */
[----:B------:R-:W-:Y:S01]  /*7fe0*/  @!P6 IMAD.IADD R75, R75, 0x1, -R8 ;  /* 0x000000014b4be824 */ /* 0x000fe200078e0a08 */
[----:B------:R0:W-:Y:S01]  /*7ff0*/  STL [R1+0x590], R10 ;  /* 0x0005900a01007387 */ /* 0x0001e20000100800 */
[----:B------:R-:W-:Y:S01]  /*8000*/  VIADD R13, R0, 0x96 ;  /* 0x00000096000d7836 */ /* 0x000fe20000000000 */
[C---:B------:R-:W-:Y:S01]  /*8010*/  ISETP.GT.U32.AND P6, PT, R8.reuse, R77, PT ;  /* 0x0000004d0800720c */ /* 0x040fe20003fc4070 */
[----:B------:R-:W-:Y:S01]  /*8020*/  IMAD.HI.U32 R3, R9, R5, RZ ;  /* 0x0000000509037227 */ /* 0x000fe200078e00ff */
[----:B------:R-:W-:-:S02]  /*8030*/  ISETP.GT.U32.AND P0, PT, R8, R75, PT ;  /* 0x0000004b0800720c */ /* 0x000fc40003f04070 */
[----:B------:R-:W-:Y:S01]  /*8040*/  ISETP.GE.AND P3, PT, R12, RZ, PT ;  /* 0x000000ff0c00720c */ /* 0x000fe20003f66270 */
[----:B------:R-:W-:Y:S01]  /*8050*/  IMAD.MOV R11, RZ, RZ, -R3 ;  /* 0x000000ffff0b7224 */ /* 0x000fe200078e0a03 */
[----:B------:R-:W-:Y:S01]  /*8060*/  IABS R12, R13 ;  /* 0x0000000d000c7213 */ /* 0x000fe20000000000 */
[--C-:B------:R-:W-:Y:S02]  /*8070*/  @!P5 IMAD.IADD R73, R73, 0x1, -R8.reuse ;  /* 0x000000014949d824 */ /* 0x100fe400078e0a08 */
[----:B------:R-:W-:Y:S02]  /*8080*/  IMAD R5, R8, R11, R5 ;  /* 0x0000000b08057224 */ /* 0x000fe400078e0205 */
[C---:B0-----:R-:W-:Y:S02]  /*8090*/  VIADD R10, R0.reuse, 0x97 ;  /* 0x00000097000a7836 */ /* 0x041fe40000000000 */
[----:B------:R-:W-:Y:S01]  /*80a0*/  VIADD R11, R0, 0x98 ;  /* 0x00000098000b7836 */ /* 0x000fe20000000000 */
[C---:B------:R-:W-:Y:S01]  /*80b0*/  ISETP.GT.U32.AND P5, PT, R8.reuse, R5, PT ;  /* 0x000000050800720c */ /* 0x040fe20003fa4070 */
[----:B------:R-:W-:Y:S01]  /*80c0*/  @!P6 IMAD.IADD R77, R77, 0x1, -R8 ;  /* 0x000000014d4de824 */ /* 0x000fe200078e0a08 */
[----:B------:R-:W-:Y:S01]  /*80d0*/  IABS R14, R10 ;  /* 0x0000000a000e7213 */ /* 0x000fe20000000000 */
[----:B------:R-:W-:Y:S01]  /*80e0*/  @!P4 IMAD.MOV R38, RZ, RZ, -R38 ;  /* 0x000000ffff26c224 */ /* 0x000fe200078e0a26 */
[----:B------:R-:W-:Y:S01]  /*80f0*/  ISETP.GT.U32.AND P6, PT, R8, R7, PT ;  /* 0x000000070800720c */ /* 0x000fe20003fc4070 */
[----:B------:R-:W-:Y:S01]  /*8100*/  IMAD.HI.U32 R15, R9, R12, RZ ;  /* 0x0000000c090f7227 */ /* 0x000fe200078e00ff */
[----:B------:R-:W-:-:S03]  /*8110*/  IABS R21, R11 ;  /* 0x0000000b00157213 */ /* 0x000fc60000000000 */
[----:B------:R-:W-:Y:S02]  /*8120*/  IMAD.MOV.U32 R3, RZ, RZ, R14 ;  /* 0x000000ffff037224 */ /* 0x000fe400078e000e */
[----:B------:R-:W-:-:S04]  /*8130*/  IMAD.HI.U32 R14, R9, R21, RZ ;  /* 0x00000015090e7227 */ /* 0x000fc800078e00ff */
[----:B------:R-:W-:Y:S02]  /*8140*/  @!P5 IMAD.IADD R5, R5, 0x1, -R8 ;  /* 0x000000010505d824 */ /* 0x000fe400078e0a08 */
[----:B------:R-:W-:Y:S02]  /*8150*/  IMAD.MOV R14, RZ, RZ, -R14 ;  /* 0x000000ffff0e7224 */ /* 0x000fe400078e0a0e */
[----:B------:R-:W-:Y:S01]  /*8160*/  @!P0 IMAD.IADD R75, R75, 0x1, -R8 ;  /* 0x000000014b4b8824 */ /* 0x000fe200078e0a08 */
[----:B------:R-:W-:Y:S01]  /*8170*/  ISETP.GT.U32.AND P4, PT, R8, R5, PT ;  /* 0x000000050800720c */ /* 0x000fe20003f84070 */
[----:B------:R-:W-:Y:S01]  /*8180*/  IMAD.MOV R15, RZ, RZ, -R15 ;  /* 0x000000ffff0f7224 */ /* 0x000fe200078e0a0f */
[----:B------:R-:W-:Y:S01]  /*8190*/  ISETP.GE.AND P0, PT, R4, RZ, PT ;  /* 0x000000ff0400720c */ /* 0x000fe20003f06270 */
[----:B------:R-:W-:-:S04]  /*81a0*/  IMAD.HI.U32 R4, R9, R3, RZ ;  /* 0x0000000309047227 */ /* 0x000fc800078e00ff */
[----:B------:R-:W-:Y:S01]  /*81b0*/  @!P6 IMAD.IADD R7, R7, 0x1, -R8 ;  /* 0x000000010707e824 */ /* 0x000fe200078e0a08 */
[----:B------:R-:W-:Y:S01]  /*81c0*/  ISETP.GE.AND P6, PT, R6, RZ, PT ;  /* 0x000000ff0600720c */ /* 0x000fe20003fc6270 */
[C---:B------:R-:W-:Y:S02]  /*81d0*/  IMAD R21, R8.reuse, R14, R21 ;  /* 0x0000000e08157224 */ /* 0x040fe400078e0215 */
[----:B------:R-:W-:Y:S01]  /*81e0*/  IMAD.MOV R4, RZ, RZ, -R4 ;  /* 0x000000ffff047224 */ /* 0x000fe200078e0a04 */
[----:B------:R-:W-:Y:S01]  /*81f0*/  ISETP.GT.U32.AND P5, PT, R8, R7, PT ;  /* 0x000000070800720c */ /* 0x000fe20003fa4070 */
[----:B------:R-:W-:Y:S02]  /*8200*/  VIADD R6, R0, 0x99 ;  /* 0x0000009900067836 */ /* 0x000fe40000000000 */
[C---:B------:R-:W-:Y:S02]  /*8210*/  IMAD R12, R8.reuse, R15, R12 ;  /* 0x0000000f080c7224 */ /* 0x040fe400078e020c */
[----:B------:R-:W-:Y:S01]  /*8220*/  @!P4 IMAD.IADD R5, R5, 0x1, -R8 ;  /* 0x000000010505c824 */ /* 0x000fe200078e0a08 */
[C---:B------:R-:W-:Y:S01]  /*8230*/  ISETP.GT.U32.AND P4, PT, R8.reuse, R21, PT ;  /* 0x000000150800720c */ /* 0x040fe20003f84070 */
[C---:B------:R-:W-:Y:S01]  /*8240*/  IMAD R3, R8.reuse, R4, R3 ;  /* 0x0000000408037224 */ /* 0x040fe200078e0203 */
[----:B------:R-:W-:Y:S01]  /*8250*/  IABS R4, R6 ;  /* 0x0000000600047213 */ /* 0x000fe20000000000 */
[----:B------:R-:W-:Y:S01]  /*8260*/  @!P2 IMAD.MOV R77, RZ, RZ, -R77 ;  /* 0x000000ffff4da224 */ /* 0x000fe200078e0a4d */
[C---:B------:R-:W-:Y:S01]  /*8270*/  ISETP.GT.U32.AND P2, PT, R8.reuse, R12, PT ;  /* 0x0000000c0800720c */ /* 0x040fe20003f44070 */
[----:B------:R-:W-:Y:S01]  /*8280*/  @!P3 IMAD.MOV R73, RZ, RZ, -R73 ;  /* 0x000000ffff49b224 */ /* 0x000fe200078e0a49 */
[----:B------:R-:W-:Y:S01]  /*8290*/  ISETP.GT.U32.AND P3, PT, R8, R3, PT ;  /* 0x000000030800720c */ /* 0x000fe20003f64070 */
[----:B------:R-:W-:-:S02]  /*82a0*/  IMAD.MOV.U32 R71, RZ, RZ, R4 ;  /* 0x000000ffff477224 */ /* 0x000fc400078e0004 */
[----:B------:R-:W-:Y:S02]  /*82b0*/  VIADD R4, R0, 0x9a ;  /* 0x0000009a00047836 */ /* 0x000fe40000000000 */
[--C-:B------:R-:W-:Y:S01]  /*82c0*/  @!P5 IMAD.IADD R7, R7, 0x1, -R8.reuse ;  /* 0x000000010707d824 */ /* 0x100fe200078e0a08 */
[----:B------:R-:W-:Y:S01]  /*82d0*/  ISETP.GE.AND P5, PT, R10, RZ, PT ;  /* 0x000000ff0a00720c */ /* 0x000fe20003fa6270 */
[--C-:B------:R-:W-:Y:S01]  /*82e0*/  @!P4 IMAD.IADD R21, R21, 0x1, -R8.reuse ;  /* 0x000000011515c824 */ /* 0x100fe200078e0a08 */
[----:B------:R-:W-:Y:S01]  /*82f0*/  IABS R69, R4 ;  /* 0x0000000400457213 */ /* 0x000fe20000000000 */
[----:B------:R-:W-:Y:S02]  /*8300*/  IMAD.MOV.U32 R16, RZ, RZ, R7 ;  /* 0x000000ffff107224 */ /* 0x000fe400078e0007 */
[----:B------:R-:W-:Y:S01]  /*8310*/  @!P2 IMAD.IADD R12, R12, 0x1, -R8 ;  /* 0x000000010c0ca824 */ /* 0x000fe200078e0a08 */
[----:B------:R-:W-:Y:S01]  /*8320*/  ISETP.GT.U32.AND P4, PT, R8, R21, PT ;  /* 0x000000150800720c */ /* 0x000fe20003f84070 */
[----:B------:R-:W-:Y:S01]  /*8330*/  IMAD.MOV.U32 R7, RZ, RZ, R5 ;  /* 0x000000ffff077224 */ /* 0x000fe200078e0005 */
[----:B------:R-:W-:Y:S01]  /*8340*/  ISETP.GE.AND P2, PT, R11, RZ, PT ;  /* 0x000000ff0b00720c */ /* 0x000fe20003f46270 */
[----:B------:R-:W-:-:S04]  /*8350*/  IMAD.HI.U32 R5, R9, R69, RZ ;  /* 0x0000004509057227 */ /* 0x000fc800078e00ff */
[----:B------:R-:W-:Y:S01]  /*8360*/  @!P1 IMAD.MOV R75, RZ, RZ, -R75 ;  /* 0x000000ffff4b9224 */ /* 0x000fe200078e0a4b */
[----:B------:R-:W-:Y:S01]  /*8370*/  ISETP.GE.AND P1, PT, R13, RZ, PT ;  /* 0x000000ff0d00720c */ /* 0x000fe20003f26270 */
[----:B------:R-:W-:Y:S01]  /*8380*/  @!P3 IMAD.IADD R3, R3, 0x1, -R8 ;  /* 0x000000010303b824 */ /* 0x000fe200078e0a08 */
[----:B------:R-:W-:Y:S01]  /*8390*/  ISETP.GT.U32.AND P3, PT, R8, R12, PT ;  /* 0x0000000c0800720c */ /* 0x000fe20003f64070 */
[----:B------:R-:W-:-:S04]  /*83a0*/  IMAD.HI.U32 R13, R9, R71, RZ ;  /* 0x00000047090d7227 */ /* 0x000fc800078e00ff */
[----:B------:R-:W-:Y:S02]  /*83b0*/  IMAD.MOV R5, RZ, RZ, -R5 ;  /* 0x000000ffff057224 */ /* 0x000fe400078e0a05 */
[----:B------:R-:W-:Y:S01]  /*83c0*/  @!P0 IMAD.MOV R16, RZ, RZ, -R16 ;  /* 0x000000ffff108224 */ /* 0x000fe200078e0a10 */
[C---:B------:R-:W-:Y:S01]  /*83d0*/  ISETP.GT.U32.AND P0, PT, R8.reuse, R3, PT ;  /* 0x000000030800720c */ /* 0x040fe20003f04070 */
[----:B------:R-:W-:Y:S02]  /*83e0*/  IMAD.MOV R13, RZ, RZ, -R13 ;  /* 0x000000ffff0d7224 */ /* 0x000fe400078e0a0d */
[C---:B------:R-:W-:Y:S01]  /*83f0*/  IMAD R69, R8.reuse, R5, R69 ;  /* 0x0000000508457224 */ /* 0x040fe200078e0245 */
[----:B------:R-:W-:Y:S01]  /*8400*/  STL [R1+0x59c], R16 ;  /* 0x00059c1001007387 */ /* 0x000fe20000100800 */
[C---:B------:R-:W-:Y:S02]  /*8410*/  IMAD R71, R8.reuse, R13, R71 ;  /* 0x0000000d08477224 */ /* 0x040fe400078e0247 */
[----:B------:R-:W-:Y:S01]  /*8420*/  @!P4 IMAD.IADD R21, R21, 0x1, -R8 ;  /* 0x000000011515c824 */ /* 0x000fe200078e0a08 */
[----:B------:R-:W-:Y:S01]  /*8430*/  ISETP.GT.U32.AND P4, PT, R8, R69, PT ;  /* 0x000000450800720c */ /* 0x000fe20003f84070 */
[----:B------:R-:W-:-:S02]  /*8440*/  VIADD R10, R0, 0x9b ;  /* 0x0000009b000a7836 */ /* 0x000fc40000000000 */
[--C-:B------:R-:W-:Y:S01]  /*8450*/  @!P3 IMAD.IADD R12, R12, 0x1, -R8.reuse ;  /* 0x000000010c0cb824 */ /* 0x100fe200078e0a08 */
[----:B------:R-:W-:Y:S01]  /*8460*/  ISETP.GT.U32.AND P3, PT, R8, R71, PT ;  /* 0x000000470800720c */ /* 0x000fe20003f64070 */
[--C-:B------:R-:W-:Y:S01]  /*8470*/  @!P0 IMAD.IADD R3, R3, 0x1, -R8.reuse ;  /* 0x0000000103038824 */ /* 0x100fe200078e0a08 */
[----:B------:R-:W-:Y:S01]  /*8480*/  IABS R68, R10 ;  /* 0x0000000a00447213 */ /* 0x000fe20000000000 */
[----:B------:R-:W-:Y:S01]  /*8490*/  @!P6 IMAD.MOV R7, RZ, RZ, -R7 ;  /* 0x000000ffff07e224 */ /* 0x000fe200078e0a07 */
[----:B------:R-:W-:Y:S01]  /*84a0*/  ISETP.GE.AND P0, PT, R4, RZ, PT ;  /* 0x000000ff0400720c */ /* 0x000fe20003f06270 */
[----:B------:R-:W-:Y:S01]  /*84b0*/  VIADD R4, R0, 0x9c ;  /* 0x0000009c00047836 */ /* 0x000fe20000000000 */
[----:B------:R-:W-:Y:S01]  /*84c0*/  ISETP.GE.AND P6, PT, R6, RZ, PT ;  /* 0x000000ff0600720c */ /* 0x000fe20003fc6270 */
[----:B------:R-:W-:Y:S01]  /*84d0*/  IMAD.HI.U32 R11, R9, R68, RZ ;  /* 0x00000044090b7227 */ /* 0x000fe200078e00ff */
[----:B------:R0:W-:Y:S02]  /*84e0*/  STL [R1+0x5a8], R7 ;  /* 0x0005a80701007387 */ /* 0x0001e40000100800 */
[----:B------:R-:W-:Y:S01]  /*84f0*/  IABS R5, R4 ;  /* 0x0000000400057213 */ /* 0x000fe20000000000 */
[----:B------:R-:W-:-:S02]  /*8500*/  @!P4 IMAD.IADD R69, R69, 0x1, -R8 ;  /* 0x000000014545c824 */ /* 0x000fc400078e0a08 */
[----:B------:R-:W-:Y:S02]  /*8510*/  IMAD.MOV R11, RZ, RZ, -R11 ;  /* 0x000000ffff0b7224 */ /* 0x000fe400078e0a0b */
[----:B------:R-:W-:Y:S01]  /*8520*/  @!P3 IMAD.IADD R71, R71, 0x1, -R8 ;  /* 0x000000014747b824 */ /* 0x000fe200078e0a08 */
[----:B------:R-:W-:Y:S01]  /*8530*/  ISETP.GE.AND P3, PT, R10, RZ, PT ;  /* 0x000000ff0a00720c */ /* 0x000fe20003f66270 */
[----:B------:R-:W-:Y:S01]  /*8540*/  VIADD R6, R0, 0x9d ;  /* 0x0000009d00067836 */ /* 0x000fe20000000000 */
[----:B------:R-:W-:Y:S01]  /*8550*/  ISETP.GT.U32.AND P4, PT, R8, R69, PT ;  /* 0x000000450800720c */ /* 0x000fe20003f84070 */
[----:B------:R-:W-:Y:S02]  /*8560*/  IMAD.MOV.U32 R13, RZ, RZ, R12 ;  /* 0x000000ffff0d7224 */ /* 0x000fe400078e000c */
[----:B------:R-:W-:Y:S01]  /*8570*/  IMAD.HI.U32 R10, R9, R5, RZ ;  /* 0x00000005090a7227 */ /* 0x000fe200078e00ff */
[----:B0-----:R-:W-:-:S03]  /*8580*/  IABS R7, R6 ;  /* 0x0000000600077213 */ /* 0x001fc60000000000 */
[----:B------:R-:W-:Y:S02]  /*8590*/  IMAD R68, R8, R11, R68 ;  /* 0x0000000b08447224 */ /* 0x000fe400078e0244 */
[----:B------:R-:W-:Y:S02]  /*85a0*/  IMAD.MOV.U32 R12, RZ, RZ, R3 ;  /* 0x000000ffff0c7224 */ /* 0x000fe400078e0003 */
[----:B------:R-:W-:Y:S01]  /*85b0*/  @!P2 IMAD.MOV R21, RZ, RZ, -R21 ;  /* 0x000000ffff15a224 */ /* 0x000fe200078e0a15 */
[----:B------:R-:W-:Y:S01]  /*85c0*/  ISETP.GE.AND P2, PT, R4, RZ, PT ;  /* 0x000000ff0400720c */ /* 0x000fe20003f46270 */
[----:B------:R-:W-:Y:S01]  /*85d0*/  @!P1 IMAD.MOV R13, RZ, RZ, -R13 ;  /* 0x000000ffff0d9224 */ /* 0x000fe200078e0a0d */
[C---:B------:R-:W-:Y:S01]  /*85e0*/  ISETP.GT.U32.AND P1, PT, R8.reuse, R71, PT ;  /* 0x000000470800720c */ /* 0x040fe20003f24070 */
[----:B------:R-:W-:Y:S02]  /*85f0*/  IMAD.MOV R4, RZ, RZ, -R10 ;  /* 0x000000ffff047224 */ /* 0x000fe400078e0a0a */
[----:B------:R-:W-:Y:S01]  /*8600*/  @!P5 IMAD.MOV R12, RZ, RZ, -R12 ;  /* 0x000000ffff0cd224 */ /* 0x000fe200078e0a0c */
[C---:B------:R-:W-:Y:S01]  /*8610*/  ISETP.GT.U32.AND P5, PT, R8.reuse, R68, PT ;  /* 0x000000440800720c */ /* 0x040fe20003fa4070 */
[----:B------:R-:W-:Y:S01]  /*8620*/  IMAD R5, R8, R4, R5 ;  /* 0x0000000408057224 */ /* 0x000fe200078e0205 */
[----:B------:R-:W-:Y:S01]  /*8630*/  STL [R1+0x5c8], R13 ;  /* 0x0005c80d01007387 */ /* 0x000fe20000100800 */
[----:B------:R-:W-:-:S03]  /*8640*/  IMAD.HI.U32 R3, R9, R7, RZ ;  /* 0x0000000709037227 */ /* 0x000fc600078e00ff */
[----:B------:R0:W-:Y:S01]  /*8650*/  STL [R1+0x5cc], R12 ;  /* 0x0005cc0c01007387 */ /* 0x0001e20000100800 */
[--C-:B------:R-:W-:Y:S01]  /*8660*/  @!P4 IMAD.IADD R69, R69, 0x1, -R8.reuse ;  /* 0x000000014545c824 */ /* 0x100fe200078e0a08 */
[----:B------:R-:W-:Y:S01]  /*8670*/  ISETP.GT.U32.AND P4, PT, R8, R5, PT ;  /* 0x000000050800720c */ /* 0x000fe20003f84070 */
[----:B------:R-:W-:Y:S02]  /*8680*/  IMAD.MOV R3, RZ, RZ, -R3 ;  /* 0x000000ffff037224 */ /* 0x000fe400078e0a03 */
[--C-:B------:R-:W-:Y:S01]  /*8690*/  @!P1 IMAD.IADD R71, R71, 0x1, -R8.reuse ;  /* 0x0000000147479824 */ /* 0x100fe200078e0a08 */
[----:B------:R-:W-:Y:S01]  /*86a0*/  ISETP.GE.AND P1, PT, R6, RZ, PT ;  /* 0x000000ff0600720c */ /* 0x000fe20003f26270 */
[----:B------:R-:W-:Y:S02]  /*86b0*/  IMAD R7, R8, R3, R7 ;  /* 0x0000000308077224 */ /* 0x000fe400078e0207 */
[--C-:B------:R-:W-:Y:S02]  /*86c0*/  @!P5 IMAD.IADD R68, R68, 0x1, -R8.reuse ;  /* 0x000000014444d824 */ /* 0x100fe400078e0a08 */
[----:B------:R-:W-:Y:S01]  /*86d0*/  @!P6 IMAD.MOV R71, RZ, RZ, -R71 ;  /* 0x000000ffff47e224 */ /* 0x000fe200078e0a47 */
[----:B------:R-:W-:Y:S01]  /*86e0*/  ISETP.GT.U32.AND P6, PT, R8, R7, PT ;  /* 0x000000070800720c */ /* 0x000fe20003fc4070 */
[----:B------:R-:W-:Y:S01]  /*86f0*/  VIADD R10, R0, 0x9f ;  /* 0x0000009f000a7836 */ /* 0x000fe20000000000 */
[----:B------:R-:W-:Y:S01]  /*8700*/  ISETP.GT.U32.AND P5, PT, R8, R68, PT ;  /* 0x000000440800720c */ /* 0x000fe20003fa4070 */
[----:B------:R-:W-:-:S02]  /*8710*/  @!P4 IMAD.IADD R5, R5, 0x1, -R8 ;  /* 0x000000010505c824 */ /* 0x000fc400078e0a08 */
[----:B------:R-:W-:Y:S01]  /*8720*/  VIADD R6, R0, 0x9e ;  /* 0x0000009e00067836 */ /* 0x000fe20000000000 */
[----:B------:R-:W-:Y:S01]  /*8730*/  IABS R11, R10 ;  /* 0x0000000a000b7213 */ /* 0x000fe20000000000 */
[----:B------:R-:W-:Y:S01]  /*8740*/  @!P0 IMAD.MOV R69, RZ, RZ, -R69 ;  /* 0x000000ffff458224 */ /* 0x000fe200078e0a45 */
[----:B------:R-:W-:Y:S01]  /*8750*/  ISETP.GT.U32.AND P4, PT, R8, R5, PT ;  /* 0x000000050800720c */ /* 0x000fe20003f84070 */
[C---:B------:R-:W-:Y:S01]  /*8760*/  VIADD R4, R0.reuse, 0xa0 ;  /* 0x000000a000047836 */ /* 0x040fe20000000000 */
[----:B------:R-:W-:Y:S01]  /*8770*/  IABS R3, R6 ;  /* 0x0000000600037213 */ /* 0x000fe20000000000 */
[----:B------:R-:W-:Y:S01]  /*8780*/  VIADD R66, R0, 0xa1 ;  /* 0x000000a100427836 */ /* 0x000fe20000000000 */
[----:B------:R-:W-:Y:S01]  /*8790*/  ISETP.GE.AND P0, PT, R6, RZ, PT ;  /* 0x000000ff0600720c */ /* 0x000fe20003f06270 */
[----:B------:R-:W-:Y:S01]  /*87a0*/  IMAD.MOV.U32 R6, RZ, RZ, R11 ;  /* 0x000000ffff067224 */ /* 0x000fe200078e000b */
[----:B------:R-:W-:Y:S01]  /*87b0*/  IABS R67, R4 ;  /* 0x0000000400437213 */ /* 0x000fe20000000000 */
[----:B------:R-:W-:-:S02]  /*87c0*/  @!P6 IMAD.IADD R7, R7, 0x1, -R8 ;  /* 0x000000010707e824 */ /* 0x000fc400078e0a08 */
[----:B------:R-:W-:Y:S01]  /*87d0*/  @!P5 IMAD.IADD R68, R68, 0x1, -R8 ;  /* 0x000000014444d824 */ /* 0x000fe200078e0a08 */
[----:B------:R-:W-:Y:S01]  /*87e0*/  ISETP.GE.AND P5, PT, R10, RZ, PT ;  /* 0x000000ff0a00720c */ /* 0x000fe20003fa6270 */
[----:B------:R-:W-:Y:S01]  /*87f0*/  IMAD.HI.U32 R10, R9, R6, RZ ;  /* 0x00000006090a7227 */ /* 0x000fe200078e00ff */
[----:B------:R-:W-:-:S03]  /*8800*/  ISETP.GT.U32.AND P6, PT, R8, R7, PT ;  /* 0x000000070800720c */ /* 0x000fc60003fc4070 */
[----:B0-----:R-:W-:-:S04]  /*8810*/  IMAD.HI.U32 R12, R9, R3, RZ ;  /* 0x00000003090c7227 */ /* 0x001fc800078e00ff */
[----:B------:R-:W-:Y:S02]  /*8820*/  IMAD.MOV R10, RZ, RZ, -R10 ;  /* 0x000000ffff0a7224 */ /* 0x000fe400078e0a0a */
[----:B------:R-:W-:Y:S02]  /*8830*/  @!P4 IMAD.IADD R5, R5, 0x1, -R8 ;  /* 0x000000010505c824 */ /* 0x000fe400078e0a08 */
[----:B------:R-:W-:Y:S02]  /*8840*/  IMAD.MOV R12, RZ, RZ, -R12 ;  /* 0x000000ffff0c7224 */ /* 0x000fe400078e0a0c */
[----:B------:R-:W-:Y:S01]  /*8850*/  @!P3 IMAD.MOV R68, RZ, RZ, -R68 ;  /* 0x000000ffff44b224 */ /* 0x000fe200078e0a44 */
[----:B------:R-:W-:Y:S01]  /*8860*/  ISETP.GE.AND P3, PT, R4, RZ, PT ;  /* 0x000000ff0400720c */ /* 0x000fe20003f66270 */
[----:B------:R-:W-:Y:S02]  /*8870*/  IMAD R4, R8, R10, R6 ;  /* 0x0000000a08047224 */ /* 0x000fe400078e0206 */
[----:B------:R-:W-:-:S02]  /*8880*/  IMAD.MOV.U32 R13, RZ, RZ, R5 ;  /* 0x000000ffff0d7224 */ /* 0x000fc400078e0005 */
[----:B------:R-:W-:Y:S02]  /*8890*/  IMAD R3, R8, R12, R3 ;  /* 0x0000000c08037224 */ /* 0x000fe400078e0203 */
[----:B------:R-:W-:-:S03]  /*88a0*/  IMAD.HI.U32 R11, R9, R67, RZ ;  /* 0x00000043090b7227 */ /* 0x000fc600078e00ff */
[C---:B------:R-:W-:Y:S01]  /*88b0*/  ISETP.GT.U32.AND P4, PT, R8.reuse, R3, PT ;  /* 0x000000030800720c */ /* 0x040fe20003f84070 */
[----:B------:R-:W-:Y:S01]  /*88c0*/  @!P2 IMAD.MOV R13, RZ, RZ, -R13 ;  /* 0x000000ffff0da224 */ /* 0x000fe200078e0a0d */
[----:B------:R-:W-:Y:S01]  /*88d0*/  ISETP.GT.U32.AND P2, PT, R8, R4, PT ;  /* 0x000000040800720c */ /* 0x000fe20003f44070 */
[----:B------:R-:W-:Y:S02]  /*88e0*/  IMAD.MOV R11, RZ, RZ, -R11 ;  /* 0x000000ffff0b7224 */ /* 0x000fe400078e0a0b */
[----:B------:R-:W-:Y:S01]  /*88f0*/  @!P6 IMAD.IADD R7, R7, 0x1, -R8 ;  /* 0x000000010707e824 */ /* 0x000fe200078e0a08 */
[----:B------:R-:W-:Y:S01]  /*8900*/  ISETP.GE.AND P6, PT, R66, RZ, PT ;  /* 0x000000ff4200720c */ /* 0x000fe20003fc6270 */
[----:B------:R-:W-:Y:S01]  /*8910*/  IMAD R67, R8, R11, R67 ;  /* 0x0000000b08437224 */ /* 0x000fe200078e0243 */
[----:B------:R-:W-:Y:S01]  /*8920*/  IABS R66, R66 ;  /* 0x0000004200427213 */ /* 0x000fe20000000000 */
[----:B------:R-:W-:Y:S01]  /*8930*/  IMAD.MOV.U32 R14, RZ, RZ, R7 ;  /* 0x000000ffff0e7224 */ /* 0x000fe200078e0007 */
[----:B------:R0:W-:Y:S01]  /*8940*/  STL [R1+0x5c4], R13 ;  /* 0x0005c40d01007387 */ /* 0x0001e20000100800 */
[----:B------:R-:W-:-:S02]  /*8950*/  VIADD R11, R0, 0xa2 ;  /* 0x000000a2000b7836 */ /* 0x000fc40000000000 */
[----:B------:R-:W-:Y:S01]  /*8960*/  @!P1 IMAD.MOV R14, RZ, RZ, -R14 ;  /* 0x000000ffff0e9224 */ /* 0x000fe200078e0a0e */
[----:B------:R-:W-:Y:S01]  /*8970*/  ISETP.GT.U32.AND P1, PT, R8, R67, PT ;  /* 0x000000430800720c */ /* 0x000fe20003f24070 */
[--C-:B------:R-:W-:Y:S01]  /*8980*/  @!P2 IMAD.IADD R4, R4, 0x1, -R8.reuse ;  /* 0x000000010404a824 */ /* 0x100fe200078e0a08 */
[----:B------:R-:W-:Y:S01]  /*8990*/  IABS R64, R11 ;  /* 0x0000000b00407213 */ /* 0x000fe20000000000 */
[----:B------:R-:W-:Y:S01]  /*89a0*/  @!P4 IMAD.IADD R3, R3, 0x1, -R8 ;  /* 0x000000010303c824 */ /* 0x000fe200078e0a08 */
[----:B------:R1:W-:Y:S01]  /*89b0*/  STL [R1+0x5c0], R14 ;  /* 0x0005c00e01007387 */ /* 0x0003e20000100800 */
[----:B------:R-:W-:Y:S01]  /*89c0*/  VIADD R12, R0, 0xa4 ;  /* 0x000000a4000c7836 */ /* 0x000fe20000000000 */
[C---:B------:R-:W-:Y:S01]  /*89d0*/  ISETP.GT.U32.AND P2, PT, R8.reuse, R4, PT ;  /* 0x000000040800720c */ /* 0x040fe20003f44070 */
[----:B0-----:R-:W-:Y:S01]  /*89e0*/  IMAD.HI.U32 R13, R9, R66, RZ ;  /* 0x00000042090d7227 */ /* 0x001fe200078e00ff */
[----:B------:R-:W-:Y:S02]  /*89f0*/  ISETP.GT.U32.AND P4, PT, R8, R3, PT ;  /* 0x000000030800720c */ /* 0x000fe40003f84070 */
[----:B------:R-:W-:Y:S01]  /*8a00*/  IABS R5, R12 ;  /* 0x0000000c00057213 */ /* 0x000fe20000000000 */
[----:B------:R-:W-:-:S02]  /*8a10*/  IMAD.MOV R13, RZ, RZ, -R13 ;  /* 0x000000ffff0d7224 */ /* 0x000fc400078e0a0d */
[----:B------:R-:W-:Y:S02]  /*8a20*/  @!P1 IMAD.IADD R67, R67, 0x1, -R8 ;  /* 0x0000000143439824 */ /* 0x000fe400078e0a08 */
[----:B------:R-:W-:-:S03]  /*8a30*/  IMAD.HI.U32 R10, R9, R64, RZ ;  /* 0x00000040090a7227 */ /* 0x000fc600078e00ff */
[C---:B------:R-:W-:Y:S01]  /*8a40*/  ISETP.GT.U32.AND P1, PT, R8.reuse, R67, PT ;  /* 0x000000430800720c */ /* 0x040fe20003f24070 */
[----:B------:R-:W-:Y:S02]  /*8a50*/  IMAD R66, R8, R13, R66 ;  /* 0x0000000d08427224 */ /* 0x000fe400078e0242 */
[----:B------:R-:W-:Y:S02]  /*8a60*/  IMAD.MOV R10, RZ, RZ, -R10 ;  /* 0x000000ffff0a7224 */ /* 0x000fe400078e0a0a */
[--C-:B------:R-:W-:Y:S01]  /*8a70*/  @!P2 IMAD.IADD R4, R4, 0x1, -R8.reuse ;  /* 0x000000010404a824 */ /* 0x100fe200078e0a08 */
[C---:B------:R-:W-:Y:S01]  /*8a80*/  ISETP.GT.U32.AND P2, PT, R8.reuse, R66, PT ;  /* 0x000000420800720c */ /* 0x040fe20003f44070 */
[----:B------:R-:W-:Y:S01]  /*8a90*/  @!P4 IMAD.IADD R3, R3, 0x1, -R8 ;  /* 0x000000010303c824 */ /* 0x000fe200078e0a08 */
[----:B------:R-:W-:Y:S01]  /*8aa0*/  ISETP.GE.AND P4, PT, R11, RZ, PT ;  /* 0x000000ff0b00720c */ /* 0x000fe20003f86270 */
[----:B------:R-:W-:Y:S02]  /*8ab0*/  IMAD R64, R8, R10, R64 ;  /* 0x0000000a08407224 */ /* 0x000fe400078e0240 */
[----:B------:R-:W-:-:S04]  /*8ac0*/  IMAD.HI.U32 R10, R9, R5, RZ ;  /* 0x00000005090a7227 */ /* 0x000fc800078e00ff */
[----:B------:R-:W-:Y:S02]  /*8ad0*/  IMAD.MOV.U32 R15, RZ, RZ, R3 ;  /* 0x000000ffff0f7224 */ /* 0x000fe400078e0003 */
[----:B------:R-:W-:Y:S02]  /*8ae0*/  IMAD.MOV R10, RZ, RZ, -R10 ;  /* 0x000000ffff0a7224 */ /* 0x000fe400078e0a0a */
[----:B------:R-:W-:Y:S01]  /*8af0*/  @!P0 IMAD.MOV R15, RZ, RZ, -R15 ;  /* 0x000000ffff0f8224 */ /* 0x000fe200078e0a0f */
[----:B------:R-:W-:Y:S01]  /*8b00*/  ISETP.GT.U32.AND P0, PT, R8, R64, PT ;  /* 0x000000400800720c */ /* 0x000fe20003f04070 */
[----:B------:R-:W-:Y:S02]  /*8b10*/  VIADD R6, R0, 0xa3 ;  /* 0x000000a300067836 */ /* 0x000fe40000000000 */
[----:B------:R-:W-:Y:S01]  /*8b20*/  IMAD R5, R8, R10, R5 ;  /* 0x0000000a08057224 */ /* 0x000fe200078e0205 */
[----:B------:R-:W-:Y:S01]  /*8b30*/  STL [R1+0x5b8], R15 ;  /* 0x0005b80f01007387 */ /* 0x000fe20000100800 */
[--C-:B------:R-:W-:Y:S01]  /*8b40*/  @!P1 IMAD.IADD R67, R67, 0x1, -R8.reuse ;  /* 0x0000000143439824 */ /* 0x100fe200078e0a08 */
[----:B------:R-:W-:Y:S01]  /*8b50*/  IABS R63, R6 ;  /* 0x00000006003f7213 */ /* 0x000fe20000000000 */
[----:B------:R-:W-:-:S02]  /*8b60*/  @!P2 IMAD.IADD R66, R66, 0x1, -R8 ;  /* 0x000000014242a824 */ /* 0x000fc400078e0a08 */
[----:B------:R-:W-:Y:S01]  /*8b70*/  @!P3 IMAD.MOV R67, RZ, RZ, -R67 ;  /* 0x000000ffff43b224 */ /* 0x000fe200078e0a43 */
[C---:B------:R-:W-:Y:S01]  /*8b80*/  ISETP.GT.U32.AND P3, PT, R8.reuse, R5, PT ;  /* 0x000000050800720c */ /* 0x040fe20003f64070 */
[----:B-1----:R-:W-:Y:S01]  /*8b90*/  IMAD.MOV.U32 R14, RZ, RZ, R4 ;  /* 0x000000ffff0e7224 */ /* 0x002fe200078e0004 */
[----:B------:R-:W-:Y:S01]  /*8ba0*/  ISETP.GT.U32.AND P2, PT, R8, R66, PT ;  /* 0x000000420800720c */ /* 0x000fe20003f44070 */
[----:B------:R-:W-:Y:S02]  /*8bb0*/  VIADD R3, R0, 0xa5 ;  /* 0x000000a500037836 */ /* 0x000fe40000000000 */
[----:B------:R-:W-:-:S03]  /*8bc0*/  IMAD.HI.U32 R7, R9, R63, RZ ;  /* 0x0000003f09077227 */ /* 0x000fc600078e00ff */
[----:B------:R-:W-:Y:S01]  /*8bd0*/  IABS R4, R3 ;  /* 0x0000000300047213 */ /* 0x000fe20000000000 */
[----:B------:R-:W-:Y:S01]  /*8be0*/  @!P5 IMAD.MOV R14, RZ, RZ, -R14 ;  /* 0x000000ffff0ed224 */ /* 0x000fe200078e0a0e */
[----:B------:R-:W-:Y:S01]  /*8bf0*/  ISETP.GE.AND P5, PT, R6, RZ, PT ;  /* 0x000000ff0600720c */ /* 0x000fe20003fa6270 */
[--C-:B------:R-:W-:Y:S02]  /*8c00*/  @!P0 IMAD.IADD R64, R64, 0x1, -R8.reuse ;  /* 0x0000000140408824 */ /* 0x100fe400078e0a08 */
[----:B------:R-:W-:Y:S01]  /*8c10*/  IMAD.MOV R7, RZ, RZ, -R7 ;  /* 0x000000ffff077224 */ /* 0x000fe200078e0a07 */
[----:B------:R0:W-:Y:S01]  /*8c20*/  STL [R1+0x5bc], R14 ;  /* 0x0005bc0e01007387 */ /* 0x0001e20000100800 */
[----:B------:R-:W-:Y:S01]  /*8c30*/  VIADD R6, R0, 0xa6 ;  /* 0x000000a600067836 */ /* 0x000fe20000000000 */
[C---:B------:R-:W-:Y:S01]  /*8c40*/  ISETP.GT.U32.AND P0, PT, R8.reuse, R64, PT ;  /* 0x000000400800720c */ /* 0x040fe20003f04070 */
[C---:B------:R-:W-:Y:S02]  /*8c50*/  IMAD R63, R8.reuse, R7, R63 ;  /* 0x00000007083f7224 */ /* 0x040fe400078e023f */
[----:B------:R-:W-:Y:S01]  /*8c60*/  @!P3 IMAD.IADD R5, R5, 0x1, -R8 ;  /* 0x000000010505b824 */ /* 0x000fe200078e0a08 */
[----:B------:R-:W-:Y:S01]  /*8c70*/  IABS R10, R6 ;  /* 0x00000006000a7213 */ /* 0x000fe20000000000 */
[----:B------:R-:W-:Y:S01]  /*8c80*/  IMAD.HI.U32 R13, R9, R4, RZ ;  /* 0x00000004090d7227 */ /* 0x000fe200078e00ff */
[----:B------:R-:W-:-:S02]  /*8c90*/  ISETP.GT.U32.AND P1, PT, R8, R63, PT ;  /* 0x0000003f0800720c */ /* 0x000fc40003f24070 */
[----:B------:R-:W-:Y:S01]  /*8ca0*/  ISETP.GT.U32.AND P3, PT, R8, R5, PT ;  /* 0x000000050800720c */ /* 0x000fe20003f64070 */
[----:B------:R-:W-:Y:S01]  /*8cb0*/  @!P2 IMAD.IADD R66, R66, 0x1, -R8 ;  /* 0x000000014242a824 */ /* 0x000fe200078e0a08 */
[----:B------:R-:W-:Y:S01]  /*8cc0*/  ISETP.GE.AND P2, PT, R12, RZ, PT ;  /* 0x000000ff0c00720c */ /* 0x000fe20003f46270 */
[----:B------:R-:W-:Y:S02]  /*8cd0*/  IMAD.MOV R13, RZ, RZ, -R13 ;  /* 0x000000ffff0d7224 */ /* 0x000fe400078e0a0d */
[----:B------:R-:W-:-:S04]  /*8ce0*/  IMAD.HI.U32 R12, R9, R10, RZ ;  /* 0x0000000a090c7227 */ /* 0x000fc800078e00ff */
[----:B------:R-:W-:Y:S02]  /*8cf0*/  IMAD R4, R8, R13, R4 ;  /* 0x0000000d08047224 */ /* 0x000fe400078e0204 */
[----:B------:R-:W-:Y:S02]  /*8d00*/  IMAD.MOV R12, RZ, RZ, -R12 ;  /* 0x000000ffff0c7224 */ /* 0x000fe400078e0a0c */
[----:B------:R-:W-:Y:S01]  /*8d10*/  @!P6 IMAD.MOV R66, RZ, RZ, -R66 ;  /* 0x000000ffff42e224 */ /* 0x000fe200078e0a42 */
[----:B------:R-:W-:Y:S01]  /*8d20*/  ISETP.GE.AND P6, PT, R3, RZ, PT ;  /* 0x000000ff0300720c */ /* 0x000fe20003fc6270 */
[----:B------:R-:W-:Y:S01]  /*8d30*/  @!P0 IMAD.IADD R64, R64, 0x1, -R8 ;  /* 0x0000000140408824 */ /* 0x000fe200078e0a08 */
[C---:B------:R-:W-:Y:S01]  /*8d40*/  ISETP.GT.U32.AND P0, PT, R8.reuse, R4, PT ;  /* 0x000000040800720c */ /* 0x040fe20003f04070 */
[----:B------:R-:W-:Y:S02]  /*8d50*/  IMAD R3, R8, R12, R10 ;  /* 0x0000000c08037224 */ /* 0x000fe400078e020a */
[----:B------:R-:W-:-:S02]  /*8d60*/  @!P1 IMAD.IADD R63, R63, 0x1, -R8 ;  /* 0x000000013f3f9824 */ /* 0x000fc400078e0a08 */
[----:B------:R-:W-:Y:S01]  /*8d70*/  @!P3 IMAD.IADD R5, R5, 0x1, -R8 ;  /* 0x000000010505b824 */ /* 0x000fe200078e0a08 */
[----:B------:R-:W-:Y:S01]  /*8d80*/  ISETP.GT.U32.AND P3, PT, R8, R3, PT ;  /* 0x000000030800720c */ /* 0x000fe20003f64070 */
[----:B------:R-:W-:Y:S01]  /*8d90*/  VIADD R7, R0, 0xa7 ;  /* 0x000000a700077836 */ /* 0x000fe20000000000 */
[----:B------:R-:W-:Y:S01]  /*8da0*/  ISETP.GT.U32.AND P1, PT, R8, R63, PT ;  /* 0x0000003f0800720c */ /* 0x000fe20003f24070 */
[----:B------:R-:W-:Y:S01]  /*8db0*/  @!P4 IMAD.MOV R64, RZ, RZ, -R64 ;  /* 0x000000ffff40c224 */ /* 0x000fe200078e0a40 */
[----:B------:R-:W-:Y:S01]  /*8dc0*/  ISETP.GE.AND P4, PT, R6, RZ, PT ;  /* 0x000000ff0600720c */ /* 0x000fe20003f86270 */
[----:B------:R-:W-:Y:S01]  /*8dd0*/  VIADD R6, R0, 0xa8 ;  /* 0x000000a800067836 */ /* 0x000fe20000000000 */
[----:B------:R-:W-:Y:S01]  /*8de0*/  IABS R11, R7 ;  /* 0x00000007000b7213 */ /* 0x000fe20000000000 */
[----:B------:R-:W-:Y:S02]  /*8df0*/  @!P0 IMAD.IADD R4, R4, 0x1, -R8 ;  /* 0x0000000104048824 */ /* 0x000fe400078e0a08 */
[----:B0-----:R-:W-:Y:S01]  /*8e00*/  IMAD.MOV.U32 R14, RZ, RZ, R5 ;  /* 0x000000ffff0e7224 */ /* 0x001fe200078e0005 */
[----:B------:R-:W-:Y:S01]  /*8e10*/  IABS R62, R6 ;  /* 0x00000006003e7213 */ /* 0x000fe20000000000 */
[----:B------:R-:W-:Y:S01]  /*8e20*/  IMAD.HI.U32 R13, R9, R11, RZ ;  /* 0x0000000b090d7227 */ /* 0x000fe200078e00ff */
[----:B------:R-:W-:-:S03]  /*8e30*/  ISETP.GT.U32.AND P0, PT, R8, R4, PT ;  /* 0x000000040800720c */ /* 0x000fc60003f04070 */
[--C-:B------:R-:W-:Y:S02]  /*8e40*/  @!P3 IMAD.IADD R3, R3, 0x1, -R8.reuse ;  /* 0x000000010303b824 */ /* 0x100fe400078e0a08 */
[----:B------:R-:W-:Y:S01]  /*8e50*/  @!P1 IMAD.IADD R63, R63, 0x1, -R8 ;  /* 0x000000013f3f9824 */ /* 0x000fe200078e0a08 */
[----:B------:R-:W-:Y:S01]  /*8e60*/  ISETP.GE.AND P1, PT, R7, RZ, PT ;  /* 0x000000ff0700720c */ /* 0x000fe20003f26270 */
[----:B------:R-:W-:Y:S01]  /*8e70*/  IMAD.MOV R13, RZ, RZ, -R13 ;  /* 0x000000ffff0d7224 */ /* 0x000fe200078e0a0d */
[----:B------:R-:W-:Y:S01]  /*8e80*/  ISETP.GT.U32.AND P3, PT, R8, R3, PT ;  /* 0x000000030800720c */ /* 0x000fe20003f64070 */
[----:B------:R-:W-:Y:S02]  /*8e90*/  VIADD R7, R0, 0xa9 ;  /* 0x000000a900077836 */ /* 0x000fe40000000000 */
[----:B------:R-:W-:-:S03]  /*8ea0*/  IMAD.HI.U32 R10, R9, R62, RZ ;  /* 0x0000003e090a7227 */ /* 0x000fc600078e00ff */
[----:B------:R-:W-:Y:S01]  /*8eb0*/  IABS R60, R7 ;  /* 0x00000007003c7213 */ /* 0x000fe20000000000 */
[----:B------:R-:W-:Y:S02]  /*8ec0*/  IMAD R11, R8, R13, R11 ;  /* 0x0000000d080b7224 */ /* 0x000fe400078e020b */
[----:B------:R-:W-:Y:S02]  /*8ed0*/  IMAD.MOV R10, RZ, RZ, -R10 ;  /* 0x000000ffff0a7224 */ /* 0x000fe400078e0a0a */
[----:B------:R-:W-:Y:S01]  /*8ee0*/  @!P0 IMAD.IADD R4, R4, 0x1, -R8 ;  /* 0x0000000104048824 */ /* 0x000fe200078e0a08 */
[C---:B------:R-:W-:Y:S01]  /*8ef0*/  ISETP.GT.U32.AND P0, PT, R8.reuse, R11, PT ;  /* 0x0000000b0800720c */ /* 0x040fe20003f04070 */
[----:B------:R-:W-:Y:S01]  /*8f00*/  @!P2 IMAD.MOV R14, RZ, RZ, -R14 ;  /* 0x000000ffff0ea224 */ /* 0x000fe200078e0a0e */
[----:B------:R-:W-:Y:S01]  /*8f10*/  ISETP.GE.AND P2, PT, R7, RZ, PT ;  /* 0x000000ff0700720c */ /* 0x000fe20003f46270 */
[C---:B------:R-:W-:Y:S02]  /*8f20*/  IMAD R62, R8.reuse, R10, R62 ;  /* 0x0000000a083e7224 */ /* 0x040fe400078e023e */
[----:B------:R-:W-:Y:S01]  /*8f30*/  IMAD.HI.U32 R7, R9, R60, RZ ;  /* 0x0000003c09077227 */ /* 0x000fe200078e00ff */
[----:B------:R-:W-:Y:S03]  /*8f40*/  STL [R1+0x5b4], R14 ;  /* 0x0005b40e01007387 */ /* 0x000fe60000100800 */
[----:B------:R-:W-:Y:S01]  /*8f50*/  @!P3 IMAD.IADD R3, R3, 0x1, -R8 ;  /* 0x000000010303b824 */ /* 0x000fe200078e0a08 */
[----:B------:R-:W-:Y:S01]  /*8f60*/  ISETP.GT.U32.AND P3, PT, R8, R62, PT ;  /* 0x0000003e0800720c */ /* 0x000fe20003f64070 */
[----:B------:R-:W-:-:S02]  /*8f70*/  IMAD.MOV R7, RZ, RZ, -R7 ;  /* 0x000000ffff077224 */ /* 0x000fc400078e0a07 */
[----:B------:R-:W-:Y:S02]  /*8f80*/  IMAD.MOV.U32 R13, RZ, RZ, R4 ;  /* 0x000000ffff0d7224 */ /* 0x000fe400078e0004 */
[----:B------:R-:W-:Y:S02]  /*8f90*/  IMAD R60, R8, R7, R60 ;  /* 0x00000007083c7224 */ /* 0x000fe400078e023c */
[--C-:B------:R-:W-:Y:S02]  /*8fa0*/  @!P0 IMAD.IADD R11, R11, 0x1, -R8.reuse ;  /* 0x000000010b0b8824 */ /* 0x100fe400078e0a08 */
[----:B------:R-:W-:Y:S02]  /*8fb0*/  VIADD R5, R0, 0xaa ;  /* 0x000000aa00057836 */ /* 0x000fe40000000000 */
[----:B------:R-:W-:Y:S01]  /*8fc0*/  @!P6 IMAD.MOV R13, RZ, RZ, -R13 ;  /* 0x000000ffff0de224 */ /* 0x000fe200078e0a0d */
[C---:B------:R-:W-:Y:S01]  /*8fd0*/  ISETP.GT.U32.AND P6, PT, R8.reuse, R60, PT ;  /* 0x0000003c0800720c */ /* 0x040fe20003fc4070 */
[----:B------:R-:W-:Y:S01]  /*8fe0*/  IMAD.MOV.U32 R12, RZ, RZ, R3 ;  /* 0x000000ffff0c7224 */ /* 0x000fe200078e0003 */
[----:B------:R-:W-:Y:S01]  /*8ff0*/  ISETP.GT.U32.AND P0, PT, R8, R11, PT ;  /* 0x0000000b0800720c */ /* 0x000fe20003f04070 */
[----:B------:R-:W-:Y:S01]  /*9000*/  @!P3 IMAD.IADD R62, R62, 0x1, -R8 ;  /* 0x000000013e3eb824 */ /* 0x000fe200078e0a08 */
[----:B------:R-:W-:Y:S01]  /*9010*/  IABS R58, R5 ;  /* 0x00000005003a7213 */ /* 0x000fe20000000000 */
[----:B------:R-:W-:Y:S01]  /*9020*/  @!P5 IMAD.MOV R63, RZ, RZ, -R63 ;  /* 0x000000ffff3fd224 */ /* 0x000fe200078e0a3f */
[----:B------:R-:W-:Y:S01]  /*9030*/  ISETP.GE.AND P5, PT, R6, RZ, PT ;  /* 0x000000ff0600720c */ /* 0x000fe20003fa6270 */
[----:B------:R-:W-:Y:S01]  /*9040*/  @!P4 IMAD.MOV R12, RZ, RZ, -R12 ;  /* 0x000000ffff0cc224 */ /* 0x000fe200078e0a0c */
[----:B------:R-:W-:Y:S01]  /*9050*/  ISETP.GT.U32.AND P3, PT, R8, R62, PT ;  /* 0x0000003e0800720c */ /* 0x000fe20003f64070 */
[----:B------:R-:W-:Y:S01]  /*9060*/  VIADD R6, R0, 0xab ;  /* 0x000000ab00067836 */ /* 0x000fe20000000000 */
[----:B------:R-:W-:Y:S01]  /*9070*/  STL [R1+0x5b0], R13 ;  /* 0x0005b00d01007387 */ /* 0x000fe20000100800 */
[----:B------:R-:W-:Y:S01]  /*9080*/  IMAD.HI.U32 R7, R9, R58, RZ ;  /* 0x0000003a09077227 */ /* 0x000fe200078e00ff */
[----:B------:R-:W-:-:S02]  /*9090*/  ISETP.GE.AND P4, PT, R5, RZ, PT ;  /* 0x000000ff0500720c */ /* 0x000fc40003f86270 */
[----:B------:R0:W-:Y:S01]  /*90a0*/  STL [R1+0x5ac], R12 ;  /* 0x0005ac0c01007387 */ /* 0x0001e20000100800 */
[----:B------:R-:W-:Y:S01]  /*90b0*/  IMAD.MOV R7, RZ, RZ, -R7 ;  /* 0x000000ffff077224 */ /* 0x000fe200078e0a07 */
[----:B------:R-:W-:Y:S01]  /*90c0*/  IABS R56, R6 ;  /* 0x0000000600387213 */ /* 0x000fe20000000000 */
[--C-:B------:R-:W-:Y:S02]  /*90d0*/  @!P6 IMAD.IADD R60, R60, 0x1, -R8.reuse ;  /* 0x000000013c3ce824 */ /* 0x100fe400078e0a08 */
[----:B------:R-:W-:Y:S01]  /*90e0*/  @!P0 IMAD.IADD R11, R11, 0x1, -R8 ;  /* 0x000000010b0b8824 */ /* 0x000fe200078e0a08 */
[----:B------:R-:W-:Y:S01]  /*90f0*/  ISETP.GE.AND P0, PT, R6, RZ, PT ;  /* 0x000000ff0600720c */ /* 0x000fe20003f06270 */
[C---:B------:R-:W-:Y:S01]  /*9100*/  IMAD R58, R8.reuse, R7, R58 ;  /* 0x00000007083a7224 */ /* 0x040fe200078e023a */
[----:B------:R-:W-:Y:S01]  /*9110*/  ISETP.GT.U32.AND P6, PT, R8, R60, PT ;  /* 0x0000003c0800720c */ /* 0x000fe20003fc4070 */
[----:B------:R-:W-:-:S04]  /*9120*/  IMAD.HI.U32 R10, R9, R56, RZ ;  /* 0x00000038090a7227 */ /* 0x000fc800078e00ff */
[C---:B0-----:R-:W-:Y:S02]  /*9130*/  VIADD R12, R0.reuse, 0xac ;  /* 0x000000ac000c7836 */ /* 0x041fe40000000000 */
[----:B------:R-:W-:Y:S02]  /*9140*/  VIADD R13, R0, 0xad ;  /* 0x000000ad000d7836 */ /* 0x000fe40000000000 */
[----:B------:R-:W-:Y:S01]  /*9150*/  @!P3 IMAD.IADD R62, R62, 0x1, -R8 ;  /* 0x000000013e3eb824 */ /* 0x000fe200078e0a08 */
[----:B------:R-:W-:Y:S01]  /*9160*/  IABS R6, R12 ;  /* 0x0000000c00067213 */ /* 0x000fe20000000000 */
[----:B------:R-:W-:Y:S01]  /*9170*/  IMAD.MOV R10, RZ, RZ, -R10 ;  /* 0x000000ffff0a7224 */ /* 0x000fe200078e0a0a */
[----:B------:R-:W-:Y:S01]  /*9180*/  ISETP.GT.U32.AND P3, PT, R8, R58, PT ;  /* 0x0000003a0800720c */ /* 0x000fe20003f64070 */
[----:B------:R-:W-:Y:S01]  /*9190*/  VIADD R14, R0, 0xae ;  /* 0x000000ae000e7836 */ /* 0x000fe20000000000 */
[----:B------:R-:W-:Y:S01]  /*91a0*/  IABS R5, R13 ;  /* 0x0000000d00057213 */ /* 0x000fe20000000000 */
[----:B------:R-:W-:-:S03]  /*91b0*/  IMAD.HI.U32 R4, R9, R6, RZ ;  /* 0x0000000609047227 */ /* 0x000fc600078e00ff */
[----:B------:R-:W-:Y:S01]  /*91c0*/  IABS R16, R14 ;  /* 0x0000000e00107213 */ /* 0x000fe20000000000 */
[----:B------:R-:W-:Y:S02]  /*91d0*/  VIADD R15, R0, 0xaf ;  /* 0x000000af000f7836 */ /* 0x000fe40000000000 */
[----:B------:R-:W-:Y:S02]  /*91e0*/  IMAD R56, R8, R10, R56 ;  /* 0x0000000a08387224 */ /* 0x000fe400078e0238 */
[----:B------:R-:W-:Y:S01]  /*91f0*/  IMAD.MOV R4, RZ, RZ, -R4 ;  /* 0x000000ffff047224 */ /* 0x000fe200078e0a04 */
[----:B------:R-:W-:Y:S01]  /*9200*/  IABS R3, R15 ;  /* 0x0000000f00037213 */ /* 0x000fe20000000000 */
[----:B------:R-:W-:-:S04]  /*9210*/  IMAD.HI.U32 R18, R9, R5, RZ ;  /* 0x0000000509127227 */ /* 0x000fc800078e00ff */
[----:B------:R-:W-:Y:S01]  /*9220*/  @!P6 IMAD.IADD R60, R60, 0x1, -R8 ;  /* 0x000000013c3ce824 */ /* 0x000fe200078e0a08 */
[C---:B------:R-:W-:Y:S01]  /*9230*/  ISETP.GT.U32.AND P6, PT, R8.reuse, R56, PT ;  /* 0x000000380800720c */ /* 0x040fe20003fc4070 */
[----:B------:R-:W-:Y:S02]  /*9240*/  IMAD R6, R8, R4, R6 ;  /* 0x0000000408067224 */ /* 0x000fe400078e0206 */
[----:B------:R-:W-:-:S04]  /*9250*/  IMAD.HI.U32 R17, R9, R16, RZ ;  /* 0x0000001009117227 */ /* 0x000fc800078e00ff */
[----:B------:R-:W-:Y:S02]  /*9260*/  IMAD.MOV R18, RZ, RZ, -R18 ;  /* 0x000000ffff127224 */ /* 0x000fe400078e0a12 */
[----:B------:R-:W-:Y:S01]  /*9270*/  @!P3 IMAD.IADD R58, R58, 0x1, -R8 ;  /* 0x000000013a3ab824 */ /* 0x000fe200078e0a08 */
[----:B------:R-:W-:Y:S01]  /*9280*/  ISETP.GT.U32.AND P3, PT, R8, R6, PT ;  /* 0x000000060800720c */ /* 0x000fe20003f64070 */
[----:B------:R-:W-:-:S04]  /*9290*/  IMAD.HI.U32 R4, R9, R3, RZ ;  /* 0x0000000309047227 */ /* 0x000fc800078e00ff */
[----:B------:R-:W-:Y:S02]  /*92a0*/  IMAD.MOV R17, RZ, RZ, -R17 ;  /* 0x000000ffff117224 */ /* 0x000fe400078e0a11 */
[C---:B------:R-:W-:Y:S02]  /*92b0*/  IMAD R5, R8.reuse, R18, R5 ;  /* 0x0000001208057224 */ /* 0x040fe400078e0205 */
[----:B------:R-:W-:Y:S02]  /*92c0*/  IMAD.MOV R18, RZ, RZ, -R4 ;  /* 0x000000ffff127224 */ /* 0x000fe400078e0a04 */
[----:B------:R-:W-:Y:S02]  /*92d0*/  IMAD R4, R8, R17, R16 ;  /* 0x0000001108047224 */ /* 0x000fe400078e0210 */
[----:B------:R-:W-:Y:S02]  /*92e0*/  IMAD.MOV.U32 R19, RZ, RZ, R11 ;  /* 0x000000ffff137224 */ /* 0x000fe400078e000b */
[----:B------:R-:W-:Y:S01]  /*92f0*/  @!P6 IMAD.IADD R56, R56, 0x1, -R8 ;  /* 0x000000013838e824 */ /* 0x000fe200078e0a08 */
[C---:B------:R-:W-:Y:S01]  /*9300*/  ISETP.GT.U32.AND P6, PT, R8.reuse, R5, PT ;  /* 0x000000050800720c */ /* 0x040fe20003fc4070 */
[----:B------:R-:W-:Y:S01]  /*9310*/  @!P1 IMAD.MOV R19, RZ, RZ, -R19 ;  /* 0x000000ffff139224 */ /* 0x000fe200078e0a13 */
[C---:B------:R-:W-:Y:S01]  /*9320*/  ISETP.GT.U32.AND P1, PT, R8.reuse, R58, PT ;  /* 0x0000003a0800720c */ /* 0x040fe20003f24070 */
[----:B------:R-:W-:Y:S01]  /*9330*/  @!P2 IMAD.MOV R60, RZ, RZ, -R60 ;  /* 0x000000ffff3ca224 */ /* 0x000fe200078e0a3c */
[----:B------:R-:W-:Y:S01]  /*9340*/  ISETP.GT.U32.AND P2, PT, R8, R4, PT ;  /* 0x000000040800720c */ /* 0x000fe20003f44070 */
[----:B------:R-:W-:Y:S01]  /*9350*/  VIADD R7, R0, 0xb0 ;  /* 0x000000b000077836 */ /* 0x000fe20000000000 */
[----:B------:R0:W-:Y:S01]  /*9360*/  STL [R1+0x598], R19 ;  /* 0x0005981301007387 */ /* 0x0001e20000100800 */
[----:B------:R-:W-:Y:S01]  /*9370*/  @!P3 IMAD.IADD R6, R6, 0x1, -R8 ;  /* 0x000000010606b824 */ /* 0x000fe200078e0a08 */
[----:B------:R-:W-:Y:S01]  /*9380*/  ISETP.GT.U32.AND P3, PT, R8, R56, PT ;  /* 0x000000380800720c */ /* 0x000fe20003f64070 */
[----:B------:R-:W-:Y:S01]  /*9390*/  VIADD R11, R0, 0xb2 ;  /* 0x000000b2000b7836 */ /* 0x000fe20000000000 */
[----:B------:R-:W-:Y:S01]  /*93a0*/  IABS R55, R7 ;  /* 0x0000000700377213 */ /* 0x000fe20000000000 */
[----:B------:R-:W-:Y:S01]  /*93b0*/  @!P5 IMAD.MOV R62, RZ, RZ, -R62 ;  /* 0x000000ffff3ed224 */ /* 0x000fe200078e0a3e */
[C---:B------:R-:W-:Y:S01]  /*93c0*/  ISETP.GT.U32.AND P5, PT, R8.reuse, R6, PT ;  /* 0x000000060800720c */ /* 0x040fe20003fa4070 */
[----:B------:R-:W-:Y:S01]  /*93d0*/  IMAD R3, R8, R18, R3 ;  /* 0x0000001208037224 */ /* 0x000fe200078e0203 */
[----:B------:R-:W-:Y:S01]  /*93e0*/  IABS R17, R11 ;  /* 0x0000000b00117213 */ /* 0x000fe20000000000 */
[----:B------:R-:W-:-:S04]  /*93f0*/  IMAD.HI.U32 R10, R9, R55, RZ ;  /* 0x00000037090a7227 */ /* 0x000fc800078e00ff */
[--C-:B------:R-:W-:Y:S02]  /*9400*/  @!P6 IMAD.IADD R5, R5, 0x1, -R8.reuse ;  /* 0x000000010505e824 */ /* 0x100fe400078e0a08 */
[--C-:B------:R-:W-:Y:S01]  /*9410*/  @!P1 IMAD.IADD R58, R58, 0x1, -R8.reuse ;  /* 0x000000013a3a9824 */ /* 0x100fe200078e0a08 */
[----:B------:R-:W-:Y:S01]  /*9420*/  ISETP.GT.U32.AND P1, PT, R8, R3, PT ;  /* 0x000000030800720c */ /* 0x000fe20003f24070 */
[----:B------:R-:W-:Y:S01]  /*9430*/  @!P2 IMAD.IADD R4, R4, 0x1, -R8 ;  /* 0x000000010404a824 */ /* 0x000fe200078e0a08 */
[----:B------:R-:W-:Y:S01]  /*9440*/  ISETP.GT.U32.AND P6, PT, R8, R5, PT ;  /* 0x000000050800720c */ /* 0x000fe20003fc4070 */
[----:B------:R-:W-:Y:S01]  /*9450*/  IMAD.MOV R16, RZ, RZ, -R10 ;  /* 0x000000ffff107224 */ /* 0x000fe200078e0a0a */
[----:B------:R-:W-:Y:S01]  /*9460*/  ISETP.GE.AND P2, PT, R14, RZ, PT ;  /* 0x000000ff0e00720c */ /* 0x000fe20003f46270 */
[----:B------:R-:W-:Y:S01]  /*9470*/  @!P3 IMAD.IADD R56, R56, 0x1, -R8 ;  /* 0x000000013838b824 */ /* 0x000fe200078e0a08 */
[----:B------:R-:W-:Y:S01]  /*9480*/  ISETP.GE.AND P3, PT, R12, RZ, PT ;  /* 0x000000ff0c00720c */ /* 0x000fe20003f66270 */
[----:B------:R-:W-:Y:S01]  /*9490*/  @!P4 IMAD.MOV R58, RZ, RZ, -R58 ;  /* 0x000000ffff3ac224 */ /* 0x000fe200078e0a3a */
[C---:B------:R-:W-:Y:S01]  /*94a0*/  ISETP.GT.U32.AND P4, PT, R8.reuse, R4, PT ;  /* 0x000000040800720c */ /* 0x040fe20003f84070 */
[----:B------:R-:W-:-:S02]  /*94b0*/  IMAD R55, R8, R16, R55 ;  /* 0x0000001008377224 */ /* 0x000fc400078e0237 */
[----:B------:R-:W-:-:S04]  /*94c0*/  IMAD.HI.U32 R12, R9, R17, RZ ;  /* 0x00000011090c7227 */ /* 0x000fc800078e00ff */
[----:B------:R-:W-:Y:S02]  /*94d0*/  VIADD R10, R0, 0xb1 ;  /* 0x000000b1000a7836 */ /* 0x000fe40000000000 */
[----:B------:R-:W-:Y:S01]  /*94e0*/  @!P5 IMAD.IADD R6, R6, 0x1, -R8 ;  /* 0x000000010606d824 */ /* 0x000fe200078e0a08 */
[C---:B------:R-:W-:Y:S01]  /*94f0*/  ISETP.GT.U32.AND P5, PT, R8.reuse, R55, PT ;  /* 0x000000370800720c */ /* 0x040fe20003fa4070 */
[----:B------:R-:W-:Y:S01]  /*9500*/  IMAD.MOV R12, RZ, RZ, -R12 ;  /* 0x000000ffff0c7224 */ /* 0x000fe200078e0a0c */
[----:B------:R-:W-:Y:S01]  /*9510*/  IABS R16, R10 ;  /* 0x0000000a00107213 */ /* 0x000fe20000000000 */
[----:B------:R-:W-:Y:S01]  /*9520*/  @!P6 IMAD.IADD R5, R5, 0x1, -R8 ;  /* 0x000000010505e824 */ /* 0x000fe200078e0a08 */
[----:B------:R-:W-:Y:S01]  /*9530*/  ISETP.GE.AND P6, PT, R13, RZ, PT ;  /* 0x000000ff0d00720c */ /* 0x000fe20003fc6270 */
[----:B------:R-:W-:Y:S02]  /*9540*/  IMAD R53, R8, R12, R17 ;  /* 0x0000000c08357224 */ /* 0x000fe400078e0211 */
[----:B------:R-:W-:-:S04]  /*9550*/  IMAD.HI.U32 R18, R9, R16, RZ ;  /* 0x0000001009127227 */ /* 0x000fc800078e00ff */
[--C-:B------:R-:W-:Y:S01]  /*9560*/  @!P1 IMAD.IADD R3, R3, 0x1, -R8.reuse ;  /* 0x0000000103039824 */ /* 0x100fe200078e0a08 */
[----:B------:R-:W-:Y:S01]  /*9570*/  ISETP.GE.AND P1, PT, R15, RZ, PT ;  /* 0x000000ff0f00720c */ /* 0x000fe20003f26270 */
[----:B------:R-:W-:Y:S01]  /*9580*/  @!P4 IMAD.IADD R4, R4, 0x1, -R8 ;  /* 0x000000010404c824 */ /* 0x000fe200078e0a08 */
[C---:B------:R-:W-:Y:S01]  /*9590*/  ISETP.GT.U32.AND P4, PT, R8.reuse, R53, PT ;  /* 0x000000350800720c */ /* 0x040fe20003f84070 */
[----:B------:R-:W-:Y:S02]  /*95a0*/  IMAD.MOV R18, RZ, RZ, -R18 ;  /* 0x000000ffff127224 */ /* 0x000fe400078e0a12 */
[----:B------:R-:W-:Y:S01]  /*95b0*/  @!P0 IMAD.MOV R56, RZ, RZ, -R56 ;  /* 0x000000ffff388224 */ /* 0x000fe200078e0a38 */
[----:B------:R-:W-:Y:S01]  /*95c0*/  ISETP.GT.U32.AND P0, PT, R8, R3, PT ;  /* 0x000000030800720c */ /* 0x000fe20003f04070 */
[----:B------:R-:W-:Y:S02]  /*95d0*/  VIADD R12, R0, 0xb3 ;  /* 0x000000b3000c7836 */ /* 0x000fe40000000000 */
[----:B------:R-:W-:-:S02]  /*95e0*/  @!P5 IMAD.IADD R55, R55, 0x1, -R8 ;  /* 0x000000013737d824 */ /* 0x000fc400078e0a08 */
[C---:B------:R-:W-:Y:S01]  /*95f0*/  IMAD R54, R8.reuse, R18, R16 ;  /* 0x0000001208367224 */ /* 0x040fe200078e0210 */
[----:B------:R-:W-:Y:S01]  /*9600*/  IABS R52, R12 ;  /* 0x0000000c00347213 */ /* 0x000fe20000000000 */
[----:B------:R-:W-:Y:S01]  /*9610*/  IMAD.MOV.U32 R20, RZ, RZ, R6 ;  /* 0x000000ffff147224 */ /* 0x000fe200078e0006 */
[----:B------:R-:W-:Y:S01]  /*9620*/  ISETP.GT.U32.AND P5, PT, R8, R55, PT ;  /* 0x000000370800720c */ /* 0x000fe20003fa4070 */
[----:B------:R-:W-:Y:S02]  /*9630*/  VIADD R6, R0, 0xb4 ;  /* 0x000000b400067836 */ /* 0x000fe40000000000 */
[----:B0-----:R-:W-:Y:S02]  /*9640*/  IMAD.MOV.U32 R19, RZ, RZ, R5 ;  /* 0x000000ffff137224 */ /* 0x001fe400078e0005 */
[----:B------:R-:W-:Y:S01]  /*9650*/  @!P3 IMAD.MOV R20, RZ, RZ, -R20 ;  /* 0x000000ffff14b224 */ /* 0x000fe200078e0a14 */
[----:B------:R-:W-:Y:S01]  /*9660*/  ISETP.GT.U32.AND P3, PT, R8, R54, PT ;  /* 0x000000360800720c */ /* 0x000fe20003f64070 */
[----:B------:R-:W-:Y:S01]  /*9670*/  @!P6 IMAD.MOV R19, RZ, RZ, -R19 ;  /* 0x000000ffff13e224 */ /* 0x000fe200078e0a13 */
[----:B------:R-:W-:Y:S01]  /*9680*/  ISETP.GE.AND P6, PT, R7, RZ, PT ;  /* 0x000000ff0700720c */ /* 0x000fe20003fc6270 */
[----:B------:R-:W-:Y:S01]  /*9690*/  IMAD.MOV.U32 R14, RZ, RZ, R4 ;  /* 0x000000ffff0e7224 */ /* 0x000fe200078e0004 */
[----:B------:R-:W-:Y:S01]  /*96a0*/  IABS R5, R6 ;  /* 0x0000000600057213 */ /* 0x000fe20000000000 */
[----:B------:R-:W-:Y:S01]  /*96b0*/  @!P4 IMAD.IADD R53, R53, 0x1, -R8 ;  /* 0x000000013535c824 */ /* 0x000fe200078e0a08 */
[----:B------:R-:W-:Y:S01]  /*96c0*/  STL [R1+0x588], R20 ;  /* 0x0005881401007387 */ /* 0x000fe20000100800 */
[----:B------:R-:W-:-:S03]  /*96d0*/  IMAD.HI.U32 R7, R9, R52, RZ ;  /* 0x0000003409077227 */ /* 0x000fc600078e00ff */
[----:B------:R-:W-:Y:S01]  /*96e0*/  STL [R1+0x594], R19 ;  /* 0x0005941301007387 */ /* 0x000fe20000100800 */
[----:B------:R-:W-:Y:S01]  /*96f0*/  @!P0 IMAD.IADD R3, R3, 0x1, -R8 ;  /* 0x0000000103038824 */ /* 0x000fe200078e0a08 */
[----:B------:R-:W-:Y:S01]  /*9700*/  ISETP.GE.AND P0, PT, R10, RZ, PT ;  /* 0x000000ff0a00720c */ /* 0x000fe20003f06270 */
[----:B------:R-:W-:Y:S01]  /*9710*/  @!P2 IMAD.MOV R14, RZ, RZ, -R14 ;  /* 0x000000ffff0ea224 */ /* 0x000fe200078e0a0e */
[----:B------:R-:W-:Y:S01]  /*9720*/  ISETP.GT.U32.AND P2, PT, R8, R53, PT ;  /* 0x000000350800720c */ /* 0x000fe20003f44070 */
[----:B------:R-:W-:-:S03]  /*9730*/  IMAD.HI.U32 R10, R9, R5, RZ ;  /* 0x00000005090a7227 */ /* 0x000fc600078e00ff */
[----:B------:R-:W-:Y:S01]  /*9740*/  STL [R1+0x5a0], R14 ;  /* 0x0005a00e01007387 */ /* 0x000fe20000100800 */
        /* <DEDUP_REMOVED lines=8> */
[----:B------:R-:W-:Y:S01]  /*97d0*/  @!P6 IMAD.MOV R55, RZ, RZ, -R55 ;  /* 0x000000ffff37e224 */ /* 0x000fe200078e0a37 */
[C---:B------:R-:W-:Y:S01]  /*97e0*/  ISETP.GT.U32.AND P6, PT, R8.reuse, R52, PT ;  /* 0x000000340800720c */ /* 0x040fe20003fc4070 */
[----:B------:R-:W-:Y:S01]  /*97f0*/  @!P2 IMAD.IADD R53, R53, 0x1, -R8 ;  /* 0x000000013535a824 */ /* 0x000fe200078e0a08 */
[C---:B------:R-:W-:Y:S01]  /*9800*/  ISETP.GT.U32.AND P4, PT, R8.reuse, R54, PT ;  /* 0x000000360800720c */ /* 0x040fe20003f84070 */
[----:B------:R-:W-:Y:S01]  /*9810*/  IMAD.MOV.U32 R13, RZ, RZ, R3 ;  /* 0x000000ffff0d7224 */ /* 0x000fe200078e0003 */
[----:B------:R-:W-:Y:S01]  /*9820*/  ISETP.GT.U32.AND P2, PT, R8, R11, PT ;  /* 0x0000000b0800720c */ /* 0x000fe20003f44070 */
[----:B------:R-:W-:Y:S02]  /*9830*/  VIADD R7, R0, 0xb5 ;  /* 0x000000b500077836 */ /* 0x000fe40000000000 */
[----:B------:R-:W-:Y:S01]  /*9840*/  @!P1 IMAD.MOV R13, RZ, RZ, -R13 ;  /* 0x000000ffff0d9224 */ /* 0x000fe200078e0a0d */
[----:B------:R-:W-:Y:S01]  /*9850*/  ISETP.GE.AND P1, PT, R6, RZ, PT ;  /* 0x000000ff0600720c */ /* 0x000fe20003f26270 */
[----:B------:R-:W-:-:S02]  /*9860*/  VIADD R6, R0, 0xb6 ;  /* 0x000000b600067836 */ /* 0x000fc40000000000 */
[----:B------:R-:W-:Y:S01]  /*9870*/  VIADD R3, R0, 0xb7 ;  /* 0x000000b700037836 */ /* 0x000fe20000000000 */
[----:B------:R0:W-:Y:S01]  /*9880*/  STL [R1+0x5a4], R13 ;  /* 0x0005a40d01007387 */ /* 0x0001e20000100800 */
[--C-:B------:R-:W-:Y:S01]  /*9890*/  @!P6 IMAD.IADD R52, R52, 0x1, -R8.reuse ;  /* 0x000000013434e824 */ /* 0x100fe200078e0a08 */
[----:B------:R-:W-:Y:S01]  /*98a0*/  IABS R4, R6 ;  /* 0x0000000600047213 */ /* 0x000fe20000000000 */
[--C-:B------:R-:W-:Y:S01]  /*98b0*/  @!P4 IMAD.IADD R54, R54, 0x1, -R8.reuse ;  /* 0x000000013636c824 */ /* 0x100fe200078e0a08 */
[----:B------:R-:W-:Y:S01]  /*98c0*/  ISETP.GE.AND P4, PT, R7, RZ, PT ;  /* 0x000000ff0700720c */ /* 0x000fe20003f86270 */
[----:B------:R-:W-:Y:S01]  /*98d0*/  @!P2 IMAD.IADD R11, R11, 0x1, -R8 ;  /* 0x000000010b0ba824 */ /* 0x000fe200078e0a08 */
[----:B------:R-:W-:Y:S01]  /*98e0*/  IABS R7, R7 ;  /* 0x0000000700077213 */ /* 0x000fe20000000000 */
[----:B------:R-:W-:Y:S01]  /*98f0*/  @!P0 IMAD.MOV R54, RZ, RZ, -R54 ;  /* 0x000000ffff368224 */ /* 0x000fe200078e0a36 */
[----:B------:R-:W-:Y:S01]  /*9900*/  IABS R5, R3 ;  /* 0x0000000300057213 */ /* 0x000fe20000000000 */
[----:B------:R-:W-:Y:S01]  /*9910*/  IMAD.HI.U32 R10, R9, R4, RZ ;  /* 0x00000004090a7227 */ /* 0x000fe200078e00ff */
[----:B------:R-:W-:-:S02]  /*9920*/  ISETP.GT.U32.AND P6, PT, R8, R52, PT ;  /* 0x000000340800720c */ /* 0x000fc40003fc4070 */
[----:B------:R-:W-:Y:S01]  /*9930*/  ISETP.GE.AND P0, PT, R6, RZ, PT ;  /* 0x000000ff0600720c */ /* 0x000fe20003f06270 */
[----:B------:R-:W-:Y:S01]  /*9940*/  IMAD.HI.U32 R12, R9, R7, RZ ;  /* 0x00000007090c7227 */ /* 0x000fe200078e00ff */
[----:B------:R-:W-:-:S03]  /*9950*/  ISETP.GT.U32.AND P2, PT, R8, R11, PT ;  /* 0x0000000b0800720c */ /* 0x000fc60003f44070 */
[----:B------:R-:W-:-:S04]  /*9960*/  IMAD.HI.U32 R6, R9, R5, RZ ;  /* 0x0000000509067227 */ /* 0x000fc800078e00ff */
[----:B------:R-:W-:Y:S02]  /*9970*/  IMAD.MOV R12, RZ, RZ, -R12 ;  /* 0x000000ffff0c7224 */ /* 0x000fe400078e0a0c */
[----:B------:R-:W-:Y:S02]  /*9980*/  IMAD.MOV R10, RZ, RZ, -R10 ;  /* 0x000000ffff0a7224 */ /* 0x000fe400078e0a0a */
[----:B------:R-:W-:Y:S02]  /*9990*/  IMAD.MOV R6, RZ, RZ, -R6 ;  /* 0x000000ffff067224 */ /* 0x000fe400078e0a06 */
[C---:B------:R-:W-:Y:S02]  /*99a0*/  IMAD R7, R8.reuse, R12, R7 ;  /* 0x0000000c08077224 */ /* 0x040fe400078e0207 */
[----:B------:R-:W-:Y:S02]  /*99b0*/  IMAD R4, R8, R10, R4 ;  /* 0x0000000a08047224 */ /* 0x000fe400078e0204 */
[----:B------:R-:W-:Y:S01]  /*99c0*/  @!P6 IMAD.IADD R52, R52, 0x1, -R8 ;  /* 0x000000013434e824 */ /* 0x000fe200078e0a08 */
[C---:B------:R-:W-:Y:S01]  /*99d0*/  ISETP.GT.U32.AND P6, PT, R8.reuse, R7, PT ;  /* 0x000000070800720c */ /* 0x040fe20003fc4070 */
[----:B------:R-:W-:-:S02]  /*99e0*/  IMAD R5, R8, R6, R5 ;  /* 0x0000000608057224 */ /* 0x000fc400078e0205 */
[----:B------:R-:W-:Y:S01]  /*99f0*/  @!P2 IMAD.IADD R11, R11, 0x1, -R8 ;  /* 0x000000010b0ba824 */ /* 0x000fe200078e0a08 */
[C---:B------:R-:W-:Y:S01]  /*9a00*/  ISETP.GT.U32.AND P2, PT, R8.reuse, R4, PT ;  /* 0x000000040800720c */ /* 0x040fe20003f44070 */
[----:B------:R-:W-:Y:S01]  /*9a10*/  @!P3 IMAD.MOV R52, RZ, RZ, -R52 ;  /* 0x000000ffff34b224 */ /* 0x000fe200078e0a34 */
[----:B------:R-:W-:Y:S01]  /*9a20*/  ISETP.GT.U32.AND P3, PT, R8, R5, PT ;  /* 0x000000050800720c */ /* 0x000fe20003f64070 */
[C---:B------:R-:W-:Y:S02]  /*9a30*/  VIADD R10, R0.reuse, 0xb8 ;  /* 0x000000b8000a7836 */ /* 0x040fe40000000000 */
[C---:B------:R-:W-:Y:S02]  /*9a40*/  VIADD R6, R0.reuse, 0xba ;  /* 0x000000ba00067836 */ /* 0x040fe40000000000 */
[----:B------:R-:W-:Y:S01]  /*9a50*/  @!P5 IMAD.MOV R53, RZ, RZ, -R53 ;  /* 0x000000ffff35d224 */ /* 0x000fe200078e0a35 */
[----:B------:R-:W-:Y:S01]  /*9a60*/  IABS R51, R10 ;  /* 0x0000000a00337213 */ /* 0x000fe20000000000 */
[--C-:B------:R-:W-:Y:S01]  /*9a70*/  @!P6 IMAD.IADD R7, R7, 0x1, -R8.reuse ;  /* 0x000000010707e824 */ /* 0x100fe200078e0a08 */
[----:B------:R-:W-:Y:S01]  /*9a80*/  ISETP.GE.AND P5, PT, R3, RZ, PT ;  /* 0x000000ff0300720c */ /* 0x000fe20003fa6270 */
[----:B------:R-:W-:Y:S01]  /*9a90*/  VIADD R3, R0, 0xbb ;  /* 0x000000bb00037836 */ /* 0x000fe20000000000 */
[----:B------:R-:W-:Y:S01]  /*9aa0*/  IABS R48, R6 ;  /* 0x0000000600307213 */ /* 0x000fe20000000000 */
[--C-:B------:R-:W-:Y:S01]  /*9ab0*/  @!P2 IMAD.IADD R4, R4, 0x1, -R8.reuse ;  /* 0x000000010404a824 */ /* 0x100fe200078e0a08 */
[----:B------:R-:W-:Y:S01]  /*9ac0*/  ISETP.GT.U32.AND P6, PT, R8, R7, PT ;  /* 0x000000070800720c */ /* 0x000fe20003fc4070 */
[----:B------:R-:W-:Y:S01]  /*9ad0*/  @!P3 IMAD.IADD R5, R5, 0x1, -R8 ;  /* 0x000000010505b824 */ /* 0x000fe200078e0a08 */
[----:B------:R-:W-:Y:S01]  /*9ae0*/  IABS R46, R3 ;  /* 0x00000003002e7213 */ /* 0x000fe20000000000 */
[----:B------:R-:W-:Y:S01]  /*9af0*/  VIADD R12, R0, 0xb9 ;  /* 0x000000b9000c7836 */ /* 0x000fe20000000000 */
[C---:B------:R-:W-:Y:S01]  /*9b00*/  ISETP.GT.U32.AND P2, PT, R8.reuse, R4, PT ;  /* 0x000000040800720c */ /* 0x040fe20003f44070 */
[----:B0-----:R-:W-:Y:S01]  /*9b10*/  IMAD.HI.U32 R13, R9, R51, RZ ;  /* 0x00000033090d7227 */ /* 0x001fe200078e00ff */
[----:B------:R-:W-:-:S02]  /*9b20*/  ISETP.GT.U32.AND P3, PT, R8, R5, PT ;  /* 0x000000050800720c */ /* 0x000fc40003f64070 */
[----:B------:R-:W-:Y:S01]  /*9b30*/  IABS R50, R12 ;  /* 0x0000000c00327213 */ /* 0x000fe20000000000 */
[----:B------:R-:W-:Y:S02]  /*9b40*/  IMAD.MOV.U32 R14, RZ, RZ, R11 ;  /* 0x000000ffff0e7224 */ /* 0x000fe400078e000b */
[----:B------:R-:W-:Y:S02]  /*9b50*/  IMAD.MOV R13, RZ, RZ, -R13 ;  /* 0x000000ffff0d7224 */ /* 0x000fe400078e0a0d */
[----:B------:R-:W-:-:S04]  /*9b60*/  IMAD.HI.U32 R11, R9, R48, RZ ;  /* 0x00000030090b7227 */ /* 0x000fc800078e00ff */
[----:B------:R-:W-:Y:S01]  /*9b70*/  @!P1 IMAD.MOV R14, RZ, RZ, -R14 ;  /* 0x000000ffff0e9224 */ /* 0x000fe200078e0a0e */
[----:B------:R-:W-:Y:S01]  /*9b80*/  ISETP.GE.AND P1, PT, R10, RZ, PT ;  /* 0x000000ff0a00720c */ /* 0x000fe20003f26270 */
[----:B------:R-:W-:Y:S02]  /*9b90*/  IMAD R51, R8, R13, R51 ;  /* 0x0000000d08337224 */ /* 0x000fe400078e0233 */
[C---:B------:R-:W-:Y:S01]  /*9ba0*/  IMAD.HI.U32 R10, R9.reuse, R46, RZ ;  /* 0x0000002e090a7227 */ /* 0x040fe200078e00ff */
[----:B------:R0:W-:Y:S03]  /*9bb0*/  STL [R1+0x584], R14 ;  /* 0x0005840e01007387 */ /* 0x0001e60000100800 */
[----:B------:R-:W-:-:S04]  /*9bc0*/  IMAD.HI.U32 R13, R9, R50, RZ ;  /* 0x00000032090d7227 */ /* 0x000fc800078e00ff */
[----:B------:R-:W-:Y:S02]  /*9bd0*/  IMAD.MOV R11, RZ, RZ, -R11 ;  /* 0x000000ffff0b7224 */ /* 0x000fe400078e0a0b */
[----:B------:R-:W-:Y:S01]  /*9be0*/  @!P6 IMAD.IADD R7, R7, 0x1, -R8 ;  /* 0x000000010707e824 */ /* 0x000fe200078e0a08 */
[----:B------:R-:W-:Y:S01]  /*9bf0*/  ISETP.GT.U32.AND P6, PT, R8, R51, PT ;  /* 0x000000330800720c */ /* 0x000fe20003fc4070 */
[----:B------:R-:W-:Y:S02]  /*9c00*/  IMAD.MOV R10, RZ, RZ, -R10 ;  /* 0x000000ffff0a7224 */ /* 0x000fe400078e0a0a */
[----:B------:R-:W-:Y:S02]  /*9c10*/  IMAD.MOV R13, RZ, RZ, -R13 ;  /* 0x000000ffff0d7224 */ /* 0x000fe400078e0a0d */
[----:B------:R-:W-:Y:S01]  /*9c20*/  @!P2 IMAD.IADD R4, R4, 0x1, -R8 ;  /* 0x000000010404a824 */ /* 0x000fe200078e0a08 */
[----:B------:R-:W-:Y:S01]  /*9c30*/  ISETP.GE.AND P2, PT, R12, RZ, PT ;  /* 0x000000ff0c00720c */ /* 0x000fe20003f46270 */
[----:B------:R-:W-:-:S02]  /*9c40*/  IMAD R48, R8, R11, R48 ;  /* 0x0000000b08307224 */ /* 0x000fc400078e0230 */
[----:B------:R-:W-:Y:S02]  /*9c50*/  @!P3 IMAD.IADD R5, R5, 0x1, -R8 ;  /* 0x000000010505b824 */ /* 0x000fe400078e0a08 */
[----:B0-----:R-:W-:Y:S01]  /*9c60*/  IMAD.MOV.U32 R14, RZ, RZ, R7 ;  /* 0x000000ffff0e7224 */ /* 0x001fe200078e0007 */
[C---:B------:R-:W-:Y:S01]  /*9c70*/  ISETP.GT.U32.AND P3, PT, R8.reuse, R48, PT ;  /* 0x000000300800720c */ /* 0x040fe20003f64070 */
[C---:B------:R-:W-:Y:S02]  /*9c80*/  IMAD R46, R8.reuse, R10, R46 ;  /* 0x0000000a082e7224 */ /* 0x040fe400078e022e */
[----:B------:R-:W-:Y:S02]  /*9c90*/  IMAD R50, R8, R13, R50 ;  /* 0x0000000d08327224 */ /* 0x000fe400078e0232 */
[----:B------:R-:W-:Y:S02]  /*9ca0*/  IMAD.MOV.U32 R12, RZ, RZ, R4 ;  /* 0x000000ffff0c7224 */ /* 0x000fe400078e0004 */
[----:B------:R-:W-:-:S02]  /*9cb0*/  IMAD.MOV.U32 R10, RZ, RZ, R5 ;  /* 0x000000ffff0a7224 */ /* 0x000fc400078e0005 */
[----:B------:R-:W-:Y:S01]  /*9cc0*/  @!P4 IMAD.MOV R14, RZ, RZ, -R14 ;  /* 0x000000ffff0ec224 */ /* 0x000fe200078e0a0e */
[----:B------:R-:W-:Y:S01]  /*9cd0*/  ISETP.GT.U32.AND P4, PT, R8, R50, PT ;  /* 0x000000320800720c */ /* 0x000fe20003f84070 */
[----:B------:R-:W-:Y:S01]  /*9ce0*/  @!P0 IMAD.MOV R12, RZ, RZ, -R12 ;  /* 0x000000ffff0c8224 */ /* 0x000fe200078e0a0c */
[----:B------:R-:W-:Y:S01]  /*9cf0*/  ISETP.GE.AND P0, PT, R6, RZ, PT ;  /* 0x000000ff0600720c */ /* 0x000fe20003f06270 */
[----:B------:R-:W-:Y:S01]  /*9d00*/  @!P5 IMAD.MOV R10, RZ, RZ, -R10 ;  /* 0x000000ffff0ad224 */ /* 0x000fe200078e0a0a */
[----:B------:R-:W-:Y:S01]  /*9d10*/  ISETP.GT.U32.AND P5, PT, R8, R46, PT ;  /* 0x0000002e0800720c */ /* 0x000fe20003fa4070 */
[----:B------:R-:W-:Y:S01]  /*9d20*/  STL [R1+0x578], R14 ;  /* 0x0005780e01007387 */ /* 0x000fe20000100800 */
[----:B------:R-:W-:Y:S02]  /*9d30*/  VIADD R11, R0, 0xbc ;  /* 0x000000bc000b7836 */ /* 0x000fe40000000000 */
[--C-:B------:R-:W-:Y:S01]  /*9d40*/  @!P6 IMAD.IADD R51, R51, 0x1, -R8.reuse ;  /* 0x000000013333e824 */ /* 0x100fe200078e0a08 */
[----:B------:R0:W-:Y:S01]  /*9d50*/  STL [R1+0x580], R12 ;  /* 0x0005800c01007387 */ /* 0x0001e20000100800 */
[--C-:B------:R-:W-:Y:S01]  /*9d60*/  @!P3 IMAD.IADD R48, R48, 0x1, -R8.reuse ;  /* 0x000000013030b824 */ /* 0x100fe200078e0a08 */
[----:B------:R-:W-:Y:S01]  /*9d70*/  IABS R7, R11 ;  /* 0x0000000b00077213 */ /* 0x000fe20000000000 */
[----:B------:R-:W-:Y:S01]  /*9d80*/  VIADD R6, R0, 0xbe ;  /* 0x000000be00067836 */ /* 0x000fe20000000000 */
[----:B------:R1:W-:Y:S01]  /*9d90*/  STL [R1+0x58c], R10 ;  /* 0x00058c0a01007387 */ /* 0x0003e20000100800 */
[----:B------:R-:W-:Y:S01]  /*9da0*/  ISETP.GT.U32.AND P6, PT, R8, R51, PT ;  /* 0x000000330800720c */ /* 0x000fe20003fc4070 */
[--C-:B------:R-:W-:Y:S01]  /*9db0*/  @!P4 IMAD.IADD R50, R50, 0x1, -R8.reuse ;  /* 0x000000013232c824 */ /* 0x100fe200078e0a08 */
[----:B------:R-:W-:Y:S01]  /*9dc0*/  ISETP.GE.AND P4, PT, R11, RZ, PT ;  /* 0x000000ff0b00720c */ /* 0x000fe20003f86270 */
[----:B------:R-:W-:Y:S01]  /*9dd0*/  @!P5 IMAD.IADD R46, R46, 0x1, -R8 ;  /* 0x000000012e2ed824 */ /* 0x000fe200078e0a08 */
[----:B------:R-:W-:Y:S01]  /*9de0*/  ISETP.GT.U32.AND P5, PT, R8, R48, PT ;  /* 0x000000300800720c */ /* 0x000fe20003fa4070 */
[----:B0-----:R-:W-:Y:S01]  /*9df0*/  VIADD R12, R0, 0xbd ;  /* 0x000000bd000c7836 */ /* 0x001fe20000000000 */
[----:B------:R-:W-:Y:S01]  /*9e00*/  ISETP.GT.U32.AND P3, PT, R8, R50, PT ;  /* 0x000000320800720c */ /* 0x000fe20003f64070 */
[----:B------:R-:W-:Y:S01]  /*9e10*/  IMAD.MOV.U32 R4, RZ, RZ, R7 ;  /* 0x000000ffff047224 */ /* 0x000fe200078e0007 */
[----:B------:R-:W-:Y:S01]  /*9e20*/  IABS R11, R6 ;  /* 0x00000006000b7213 */ /* 0x000fe20000000000 */
[----:B------:R-:W-:Y:S01]  /*9e30*/  VIADD R14, R0, 0xc2 ;  /* 0x000000c2000e7836 */ /* 0x000fe20000000000 */
[----:B-1----:R-:W-:Y:S01]  /*9e40*/  IABS R10, R12 ;  /* 0x0000000c000a7213 */ /* 0x002fe20000000000 */
[----:B------:R-:W-:-:S03]  /*9e50*/  IMAD.HI.U32 R5, R9, R4, RZ ;  /* 0x0000000409057227 */ /* 0x000fc600078e00ff */
[----:B------:R-:W-:Y:S01]  /*9e60*/  IABS R41, R14 ;  /* 0x0000000e00297213 */ /* 0x000fe20000000000 */
[----:B------:R-:W-:-:S04]  /*9e70*/  IMAD.HI.U32 R7, R9, R10, RZ ;  /* 0x0000000a09077227 */ /* 0x000fc800078e00ff */
[----:B------:R-:W-:Y:S02]  /*9e80*/  IMAD.MOV R7, RZ, RZ, -R7 ;  /* 0x000000ffff077224 */ /* 0x000fe400078e0a07 */
[----:B------:R-:W-:Y:S01]  /*9e90*/  @!P6 IMAD.IADD R51, R51, 0x1, -R8 ;  /* 0x000000013333e824 */ /* 0x000fe200078e0a08 */
[----:B------:R-:W-:Y:S01]  /*9ea0*/  ISETP.GE.AND P6, PT, R3, RZ, PT ;  /* 0x000000ff0300720c */ /* 0x000fe20003fc6270 */
[----:B------:R-:W-:Y:S02]  /*9eb0*/  IMAD.MOV R5, RZ, RZ, -R5 ;  /* 0x000000ffff057224 */ /* 0x000fe400078e0a05 */
[C---:B------:R-:W-:Y:S02]  /*9ec0*/  IMAD R10, R8.reuse, R7, R10 ;  /* 0x00000007080a7224 */ /* 0x040fe400078e020a */
[C---:B------:R-:W-:Y:S02]  /*9ed0*/  IMAD R4, R8.reuse, R5, R4 ;  /* 0x0000000508047224 */ /* 0x040fe400078e0204 */
[----:B------:R-:W-:Y:S01]  /*9ee0*/  @!P1 IMAD.MOV R51, RZ, RZ, -R51 ;  /* 0x000000ffff339224 */ /* 0x000fe200078e0a33 */
[----:B------:R-:W-:Y:S01]  /*9ef0*/  ISETP.GT.U32.AND P1, PT, R8, R46, PT ;  /* 0x0000002e0800720c */ /* 0x000fe20003f24070 */
[--C-:B------:R-:W-:Y:S01]  /*9f00*/  @!P5 IMAD.IADD R48, R48, 0x1, -R8.reuse ;  /* 0x000000013030d824 */ /* 0x100fe200078e0a08 */
[----:B------:R-:W-:Y:S01]  /*9f10*/  ISETP.GT.U32.AND P5, PT, R8, R10, PT ;  /* 0x0000000a0800720c */ /* 0x000fe20003fa4070 */
[----:B------:R-:W-:Y:S01]  /*9f20*/  @!P3 IMAD.IADD R50, R50, 0x1, -R8 ;  /* 0x000000013232b824 */ /* 0x000fe200078e0a08 */
[----:B------:R-:W-:Y:S01]  /*9f30*/  ISETP.GT.U32.AND P3, PT, R8, R4, PT ;  /* 0x000000040800720c */ /* 0x000fe20003f64070 */
[----:B------:R-:W-:-:S02]  /*9f40*/  VIADD R5, R0, 0xbf ;  /* 0x000000bf00057836 */ /* 0x000fc40000000000 */
[----:B------:R-:W-:Y:S02]  /*9f50*/  VIADD R3, R0, 0xc0 ;  /* 0x000000c000037836 */ /* 0x000fe40000000000 */
[C---:B------:R-:W-:Y:S01]  /*9f60*/  IMAD.HI.U32 R13, R9.reuse, R11, RZ ;  /* 0x0000000b090d7227 */ /* 0x040fe200078e00ff */
[----:B------:R-:W-:Y:S02]  /*9f70*/  IABS R7, R5 ;  /* 0x0000000500077213 */ /* 0x000fe40000000000 */
[----:B------:R-:W-:Y:S01]  /*9f80*/  IABS R44, R3 ;  /* 0x00000003002c7213 */ /* 0x000fe20000000000 */
[--C-:B------:R-:W-:Y:S01]  /*9f90*/  @!P1 IMAD.IADD R46, R46, 0x1, -R8.reuse ;  /* 0x000000012e2e9824 */ /* 0x100fe200078e0a08 */
[----:B------:R-:W-:Y:S01]  /*9fa0*/  ISETP.GE.AND P1, PT, R12, RZ, PT ;  /* 0x000000ff0c00720c */ /* 0x000fe20003f26270 */
[----:B------:R-:W-:Y:S02]  /*9fb0*/  @!P5 IMAD.IADD R10, R10, 0x1, -R8 ;  /* 0x000000010a0ad824 */ /* 0x000fe400078e0a08 */
[----:B------:R-:W-:-:S03]  /*9fc0*/  IMAD.HI.U32 R12, R9, R7, RZ ;  /* 0x00000007090c7227 */ /* 0x000fc600078e00ff */
[----:B------:R-:W-:Y:S01]  /*9fd0*/  ISETP.GT.U32.AND P5, PT, R8, R10, PT ;  /* 0x0000000a0800720c */ /* 0x000fe20003fa4070 */
[----:B------:R-:W-:Y:S01]  /*9fe0*/  @!P3 IMAD.IADD R4, R4, 0x1, -R8 ;  /* 0x000000010404b824 */ /* 0x000fe200078e0a08 */
[----:B------:R-:W-:Y:S01]  /*9ff0*/  ISETP.GE.AND P3, PT, R6, RZ, PT ;  /* 0x000000ff0600720c */ /* 0x000fe20003f66270 */
[----:B------:R-:W-:-:S04]  /*a000*/  IMAD.HI.U32 R6, R9, R44, RZ ;  /* 0x0000002c09067227 */ /* 0x000fc800078e00ff */
[----:B------:R-:W-:Y:S02]  /*a010*/  IMAD.MOV R12, RZ, RZ, -R12 ;  /* 0x000000ffff0c7224 */ /* 0x000fe400078e0a0c */
[----:B------:R-:W-:Y:S02]  /*a020*/  IMAD.MOV R6, RZ, RZ, -R6 ;  /* 0x000000ffff067224 */ /* 0x000fe400078e0a06 */
[C---:B------:R-:W-:Y:S02]  /*a030*/  IMAD R7, R8.reuse, R12, R7 ;  /* 0x0000000c08077224 */ /* 0x040fe400078e0207 */
[----:B------:R-:W-:Y:S01]  /*a040*/  @!P2 IMAD.MOV R50, RZ, RZ, -R50 ;  /* 0x000000ffff32a224 */ /* 0x000fe200078e0a32 */
[C---:B------:R-:W-:Y:S01]  /*a050*/  ISETP.GT.U32.AND P2, PT, R8.reuse, R4, PT ;  /* 0x000000040800720c */ /* 0x040fe20003f44070 */
[C---:B------:R-:W-:Y:S02]  /*a060*/  IMAD R44, R8.reuse, R6, R44 ;  /* 0x00000006082c7224 */ /* 0x040fe400078e022c */
[----:B------:R-:W-:Y:S01]  /*a070*/  @!P6 IMAD.MOV R46, RZ, RZ, -R46 ;  /* 0x000000ffff2ee224 */ /* 0x000fe200078e0a2e */
[----:B------:R-:W-:Y:S01]  /*a080*/  ISETP.GT.U32.AND P6, PT, R8, R7, PT ;  /* 0x000000070800720c */ /* 0x000fe20003fc4070 */
[----:B------:R-:W-:-:S02]  /*a090*/  IMAD.MOV R13, RZ, RZ, -R13 ;  /* 0x000000ffff0d7224 */ /* 0x000fc400078e0a0d */
[----:B------:R-:W-:Y:S01]  /*a0a0*/  @!P5 IMAD.IADD R10, R10, 0x1, -R8 ;  /* 0x000000010a0ad824 */ /* 0x000fe200078e0a08 */
[----:B------:R-:W-:Y:S01]  /*a0b0*/  ISETP.GT.U32.AND P5, PT, R8, R44, PT ;  /* 0x0000002c0800720c */ /* 0x000fe20003fa4070 */
[----:B------:R-:W-:Y:S02]  /*a0c0*/  VIADD R12, R0, 0xc1 ;  /* 0x000000c1000c7836 */ /* 0x000fe40000000000 */
[----:B------:R-:W-:Y:S02]  /*a0d0*/  IMAD R11, R8, R13, R11 ;  /* 0x0000000d080b7224 */ /* 0x000fe400078e020b */
[----:B------:R-:W-:Y:S01]  /*a0e0*/  @!P0 IMAD.MOV R48, RZ, RZ, -R48 ;  /* 0x000000ffff308224 */ /* 0x000fe200078e0a30 */
[----:B------:R-:W-:Y:S01]  /*a0f0*/  IABS R42, R12 ;  /* 0x0000000c002a7213 */ /* 0x000fe20000000000 */
[--C-:B------:R-:W-:Y:S01]  /*a100*/  @!P2 IMAD.IADD R4, R4, 0x1, -R8.reuse ;  /* 0x000000010404a824 */ /* 0x100fe200078e0a08 */
[----:B------:R-:W-:Y:S01]  /*a110*/  ISETP.GT.U32.AND P0, PT, R8, R11, PT ;  /* 0x0000000b0800720c */ /* 0x000fe20003f04070 */
[----:B------:R-:W-:Y:S01]  /*a120*/  @!P6 IMAD.IADD R7, R7, 0x1, -R8 ;  /* 0x000000010707e824 */ /* 0x000fe200078e0a08 */
[----:B------:R-:W-:Y:S01]  /*a130*/  ISETP.GE.AND P2, PT, R5, RZ, PT ;  /* 0x000000ff0500720c */ /* 0x000fe20003f46270 */
[----:B------:R-:W-:-:S04]  /*a140*/  IMAD.HI.U32 R5, R9, R42, RZ ;  /* 0x0000002a09057227 */ /* 0x000fc800078e00ff */
[----:B------:R-:W-:Y:S02]  /*a150*/  IMAD.MOV.U32 R15, RZ, RZ, R4 ;  /* 0x000000ffff0f7224 */ /* 0x000fe400078e0004 */
[----:B------:R-:W-:Y:S01]  /*a160*/  @!P5 IMAD.IADD R44, R44, 0x1, -R8 ;  /* 0x000000012c2cd824 */ /* 0x000fe200078e0a08 */
[----:B------:R-:W-:Y:S01]  /*a170*/  ISETP.GT.U32.AND P5, PT, R8, R7, PT ;  /* 0x000000070800720c */ /* 0x000fe20003fa4070 */
[----:B------:R-:W-:Y:S02]  /*a180*/  IMAD.MOV R4, RZ, RZ, -R5 ;  /* 0x000000ffff047224 */ /* 0x000fe400078e0a05 */
[----:B------:R-:W-:-:S04]  /*a190*/  IMAD.HI.U32 R5, R9, R41, RZ ;  /* 0x0000002909057227 */ /* 0x000fc800078e00ff */
[--C-:B------:R-:W-:Y:S01]  /*a1a0*/  @!P0 IMAD.IADD R11, R11, 0x1, -R8.reuse ;  /* 0x000000010b0b8824 */ /* 0x100fe200078e0a08 */
[----:B------:R-:W-:Y:S01]  /*a1b0*/  ISETP.GE.AND P0, PT, R3, RZ, PT ;  /* 0x000000ff0300720c */ /* 0x000fe20003f06270 */
[----:B------:R-:W-:Y:S02]  /*a1c0*/  IMAD.MOV R5, RZ, RZ, -R5 ;  /* 0x000000ffff057224 */ /* 0x000fe400078e0a05 */
[----:B------:R-:W-:Y:S01]  /*a1d0*/  @!P4 IMAD.MOV R15, RZ, RZ, -R15 ;  /* 0x000000ffff0fc224 */ /* 0x000fe200078e0a0f */
[C---:B------:R-:W-:Y:S01]  /*a1e0*/  ISETP.GT.U32.AND P6, PT, R8.reuse, R11, PT ;  /* 0x0000000b0800720c */ /* 0x040fe20003fc4070 */
[C---:B------:R-:W-:Y:S01]  /*a1f0*/  IMAD R41, R8.reuse, R5, R41 ;  /* 0x0000000508297224 */ /* 0x040fe200078e0229 */
[C---:B------:R-:W-:Y:S01]  /*a200*/  ISETP.GT.U32.AND P4, PT, R8.reuse, R44, PT ;  /* 0x0000002c0800720c */ /* 0x040fe20003f84070 */
[----:B------:R-:W-:Y:S01]  /*a210*/  @!P5 IMAD.IADD R7, R7, 0x1, -R8 ;  /* 0x000000010707d824 */ /* 0x000fe200078e0a08 */
[----:B------:R0:W-:Y:S01]  /*a220*/  STL [R1+0x570], R15 ;  /* 0x0005700f01007387 */ /* 0x0001e20000100800 */
[C---:B------:R-:W-:Y:S01]  /*a230*/  IMAD R42, R8.reuse, R4, R42 ;  /* 0x00000004082a7224 */ /* 0x040fe200078e022a */
[----:B------:R-:W-:Y:S01]  /*a240*/  ISETP.GT.U32.AND P5, PT, R8, R41, PT ;  /* 0x000000290800720c */ /* 0x000fe20003fa4070 */
[----:B------:R-:W-:-:S02]  /*a250*/  VIADD R4, R0, 0xc4 ;  /* 0x000000c400047836 */ /* 0x000fc40000000000 */
[C---:B------:R-:W-:Y:S02]  /*a260*/  VIADD R5, R0.reuse, 0xc5 ;  /* 0x000000c500057836 */ /* 0x040fe40000000000 */
[----:B------:R-:W-:Y:S01]  /*a270*/  VIADD R3, R0, 0xc3 ;  /* 0x000000c300037836 */ /* 0x000fe20000000000 */
[----:B------:R-:W-:Y:S01]  /*a280*/  IABS R6, R4 ;  /* 0x0000000400067213 */ /* 0x000fe20000000000 */
[--C-:B------:R-:W-:Y:S01]  /*a290*/  @!P6 IMAD.IADD R11, R11, 0x1, -R8.reuse ;  /* 0x000000010b0be824 */ /* 0x100fe200078e0a08 */
[----:B------:R-:W-:Y:S01]  /*a2a0*/  ISETP.GT.U32.AND P6, PT, R8, R42, PT ;  /* 0x0000002a0800720c */ /* 0x000fe20003fc4070 */
[--C-:B------:R-:W-:Y:S01]  /*a2b0*/  @!P4 IMAD.IADD R44, R44, 0x1, -R8.reuse ;  /* 0x000000012c2cc824 */ /* 0x100fe200078e0a08 */
[----:B------:R-:W-:Y:S01]  /*a2c0*/  ISETP.GE.AND P4, PT, R12, RZ, PT ;  /* 0x000000ff0c00720c */ /* 0x000fe20003f86270 */
[----:B------:R-:W-:Y:S01]  /*a2d0*/  IMAD.HI.U32 R13, R9, R6, RZ ;  /* 0x00000006090d7227 */ /* 0x000fe200078e00ff */
[----:B------:R-:W-:Y:S02]  /*a2e0*/  IABS R12, R5 ;  /* 0x00000005000c7213 */ /* 0x000fe40000000000 */
[----:B------:R-:W-:Y:S01]  /*a2f0*/  IABS R40, R3 ;  /* 0x0000000300287213 */ /* 0x000fe20000000000 */
[----:B------:R-:W-:-:S02]  /*a300*/  @!P5 IMAD.IADD R41, R41, 0x1, -R8 ;  /* 0x000000012929d824 */ /* 0x000fc400078e0a08 */
[----:B------:R-:W-:Y:S02]  /*a310*/  IMAD.MOV R13, RZ, RZ, -R13 ;  /* 0x000000ffff0d7224 */ /* 0x000fe400078e0a0d */
[----:B------:R-:W-:Y:S01]  /*a320*/  @!P2 IMAD.MOV R7, RZ, RZ, -R7 ;  /* 0x000000ffff07a224 */ /* 0x000fe200078e0a07 */
[----:B------:R-:W-:Y:S01]  /*a330*/  ISETP.GT.U32.AND P5, PT, R8, R41, PT ;  /* 0x000000290800720c */ /* 0x000fe20003fa4070 */
[----:B------:R-:W-:Y:S01]  /*a340*/  @!P6 IMAD.IADD R42, R42, 0x1, -R8 ;  /* 0x000000012a2ae824 */ /* 0x000fe200078e0a08 */
[----:B------:R-:W-:Y:S01]  /*a350*/  ISETP.GE.AND P6, PT, R14, RZ, PT ;  /* 0x000000ff0e00720c */ /* 0x000fe20003fc6270 */
[----:B0-----:R-:W-:Y:S01]  /*a360*/  IMAD.HI.U32 R15, R9, R40, RZ ;  /* 0x00000028090f7227 */ /* 0x001fe200078e00ff */
[----:B------:R-:W-:-:S03]  /*a370*/  ISETP.GE.AND P2, PT, R3, RZ, PT ;  /* 0x000000ff0300720c */ /* 0x000fc60003f46270 */
[----:B------:R-:W-:-:S04]  /*a380*/  IMAD.HI.U32 R3, R9, R12, RZ ;  /* 0x0000000c09037227 */ /* 0x000fc800078e00ff */
[C---:B------:R-:W-:Y:S02]  /*a390*/  IMAD R6, R8.reuse, R13, R6 ;  /* 0x0000000d08067224 */ /* 0x040fe400078e0206 */
[----:B------:R-:W-:Y:S01]  /*a3a0*/  @!P1 IMAD.MOV R10, RZ, RZ, -R10 ;  /* 0x000000ffff0a9224 */ /* 0x000fe200078e0a0a */
[C---:B------:R-:W-:Y:S01]  /*a3b0*/  ISETP.GT.U32.AND P1, PT, R8.reuse, R42, PT ;  /* 0x0000002a0800720c */ /* 0x040fe20003f24070 */
[----:B------:R-:W-:Y:S02]  /*a3c0*/  IMAD.MOV R3, RZ, RZ, -R3 ;  /* 0x000000ffff037224 */ /* 0x000fe400078e0a03 */
[----:B------:R-:W-:Y:S01]  /*a3d0*/  IMAD.MOV R15, RZ, RZ, -R15 ;  /* 0x000000ffff0f7224 */ /* 0x000fe200078e0a0f */
[----:B------:R0:W-:Y:S01]  /*a3e0*/  STL [R1+0x568], R10 ;  /* 0x0005680a01007387 */ /* 0x0001e20000100800 */
[----:B------:R-:W-:Y:S01]  /*a3f0*/  @!P5 IMAD.IADD R41, R41, 0x1, -R8 ;  /* 0x000000012929d824 */ /* 0x000fe200078e0a08 */
[C---:B------:R-:W-:Y:S01]  /*a400*/  ISETP.GT.U32.AND P5, PT, R8.reuse, R6, PT ;  /* 0x000000060800720c */ /* 0x040fe20003fa4070 */
[----:B------:R-:W-:-:S02]  /*a410*/  IMAD R3, R8, R3, R12 ;  /* 0x0000000308037224 */ /* 0x000fc400078e020c */
[C---:B------:R-:W-:Y:S02]  /*a420*/  IMAD R40, R8.reuse, R15, R40 ;  /* 0x0000000f08287224 */ /* 0x040fe400078e0228 */
[----:B------:R-:W-:Y:S01]  /*a430*/  @!P6 IMAD.MOV R41, RZ, RZ, -R41 ;  /* 0x000000ffff29e224 */ /* 0x000fe200078e0a29 */
[----:B------:R-:W-:Y:S01]  /*a440*/  ISETP.GT.U32.AND P6, PT, R8, R3, PT ;  /* 0x000000030800720c */ /* 0x000fe20003fc4070 */
[----:B------:R-:W-:Y:S01]  /*a450*/  @!P0 IMAD.MOV R44, RZ, RZ, -R44 ;  /* 0x000000ffff2c8224 */ /* 0x000fe200078e0a2c */
[----:B------:R-:W-:Y:S01]  /*a460*/  ISETP.GE.AND P0, PT, R4, RZ, PT ;  /* 0x000000ff0400720c */ /* 0x000fe20003f06270 */
[----:B0-----:R-:W-:Y:S02]  /*a470*/  IMAD.MOV.U32 R10, RZ, RZ, R11 ;  /* 0x000000ffff0a7224 */ /* 0x001fe400078e000b */
[----:B------:R-:W-:Y:S02]  /*a480*/  VIADD R4, R0, 0xc6 ;  /* 0x000000c600047836 */ /* 0x000fe40000000000 */
[----:B------:R-:W-:Y:S01]  /*a490*/  @!P3 IMAD.MOV R10, RZ, RZ, -R10 ;  /* 0x000000ffff0ab224 */ /* 0x000fe200078e0a0a */
[----:B------:R-:W-:Y:S01]  /*a4a0*/  ISETP.GT.U32.AND P3, PT, R8, R40, PT ;  /* 0x000000280800720c */ /* 0x000fe20003f64070 */
[--C-:B------:R-:W-:Y:S01]  /*a4b0*/  @!P1 IMAD.IADD R42, R42, 0x1, -R8.reuse ;  /* 0x000000012a2a9824 */ /* 0x100fe200078e0a08 */
[----:B------:R-:W-:Y:S01]  /*a4c0*/  ISETP.GE.AND P1, PT, R5, RZ, PT ;  /* 0x000000ff0500720c */ /* 0x000fe20003f26270 */
[----:B------:R-:W-:Y:S01]  /*a4d0*/  @!P5 IMAD.IADD R6, R6, 0x1, -R8 ;  /* 0x000000010606d824 */ /* 0x000fe200078e0a08 */
[----:B------:R-:W-:Y:S01]  /*a4e0*/  STL [R1+0x56c], R10 ;  /* 0x00056c0a01007387 */ /* 0x000fe20000100800 */
[----:B------:R-:W-:Y:S01]  /*a4f0*/  @!P4 IMAD.MOV R42, RZ, RZ, -R42 ;  /* 0x000000ffff2ac224 */ /* 0x000fe200078e0a2a */
[----:B------:R-:W-:Y:S01]  /*a500*/  ISETP.GE.AND P4, PT, R4, RZ, PT ;  /* 0x000000ff0400720c */ /* 0x000fe20003f86270 */
[----:B------:R-:W-:Y:S01]  /*a510*/  @!P6 IMAD.IADD R3, R3, 0x1, -R8 ;  /* 0x000000010303e824 */ /* 0x000fe200078e0a08 */
[----:B------:R0:W-:Y:S01]  /*a520*/  STL [R1+0x574], R7 ;  /* 0x0005740701007387 */ /* 0x0001e20000100800 */
[----:B------:R-:W-:Y:S01]  /*a530*/  ISETP.GT.U32.AND P5, PT, R8, R6, PT ;  /* 0x000000060800720c */ /* 0x000fe20003fa4070 */
[----:B------:R-:W-:-:S02]  /*a540*/  VIADD R11, R0, 0xc8 ;  /* 0x000000c8000b7836 */ /* 0x000fc40000000000 */
[----:B------:R-:W-:Y:S01]  /*a550*/  ISETP.GT.U32.AND P6, PT, R8, R3, PT ;  /* 0x000000030800720c */ /* 0x000fe20003fc4070 */
[----:B------:R-:W-:Y:S02]  /*a560*/  @!P3 IMAD.IADD R40, R40, 0x1, -R8 ;  /* 0x000000012828b824 */ /* 0x000fe400078e0a08 */
[----:B------:R-:W-:Y:S01]  /*a570*/  IABS R20, R11 ;  /* 0x0000000b00147213 */ /* 0x000fe20000000000 */
[C---:B------:R-:W-:Y:S01]  /*a580*/  VIADD R117, R0.reuse, 0xd6 ;  /* 0x000000d600757836 */ /* 0x040fe20000000000 */
[----:B0-----:R-:W-:Y:S01]  /*a590*/  IABS R7, R4 ;  /* 0x0000000400077213 */ /* 0x001fe20000000000 */
[----:B------:R-:W-:Y:S01]  /*a5a0*/  VIADD R4, R0, 0xc7 ;  /* 0x000000c700047836 */ /* 0x000fe20000000000 */
[----:B------:R-:W-:Y:S01]  /*a5b0*/  ISETP.GT.U32.AND P3, PT, R8, R40, PT ;  /* 0x000000280800720c */ /* 0x000fe20003f64070 */
[----:B------:R-:W-:-:S03]  /*a5c0*/  IMAD.HI.U32 R13, R9, R20, RZ ;  /* 0x00000014090d7227 */ /* 0x000fc600078e00ff */
[----:B------:R-:W-:Y:S01]  /*a5d0*/  IABS R5, R4 ;  /* 0x0000000400057213 */ /* 0x000fe20000000000 */
[----:B------:R-:W-:-:S04]  /*a5e0*/  IMAD.HI.U32 R10, R9, R7, RZ ;  /* 0x00000007090a7227 */ /* 0x000fc800078e00ff */
[----:B------:R-:W-:Y:S02]  /*a5f0*/  IMAD.MOV R10, RZ, RZ, -R10 ;  /* 0x000000ffff0a7224 */ /* 0x000fe400078e0a0a */
[----:B------:R-:W-:-:S04]  /*a600*/  IMAD.HI.U32 R12, R9, R5, RZ ;  /* 0x00000005090c7227 */ /* 0x000fc800078e00ff */
[----:B------:R-:W-:Y:S02]  /*a610*/  IMAD R7, R8, R10, R7 ;  /* 0x0000000a08077224 */ /* 0x000fe400078e0207 */
[----:B------:R-:W-:Y:S02]  /*a620*/  @!P5 IMAD.IADD R6, R6, 0x1, -R8 ;  /* 0x000000010606d824 */ /* 0x000fe400078e0a08 */
[----:B------:R-:W-:Y:S01]  /*a630*/  IMAD.MOV R12, RZ, RZ, -R12 ;  /* 0x000000ffff0c7224 */ /* 0x000fe200078e0a0c */
[C---:B------:R-:W-:Y:S01]  /*a640*/  ISETP.GT.U32.AND P5, PT, R8.reuse, R7, PT ;  /* 0x000000070800720c */ /* 0x040fe20003fa4070 */
[----:B------:R-:W-:Y:S02]  /*a650*/  IMAD.MOV R13, RZ, RZ, -R13 ;  /* 0x000000ffff0d7224 */ /* 0x000fe400078e0a0d */
[----:B------:R-:W-:Y:S02]  /*a660*/  IMAD R5, R8, R12, R5 ;  /* 0x0000000c08057224 */ /* 0x000fe400078e0205 */
[----:B------:R-:W-:-:S02]  /*a670*/  @!P6 IMAD.IADD R3, R3, 0x1, -R8 ;  /* 0x000000010303e824 */ /* 0x000fc400078e0a08 */
[----:B------:R-:W-:Y:S01]  /*a680*/  @!P3 IMAD.IADD R40, R40, 0x1, -R8 ;  /* 0x000000012828b824 */ /* 0x000fe200078e0a08 */
[----:B------:R-:W-:Y:S01]  /*a690*/  ISETP.GE.AND P3, PT, R4, RZ, PT ;  /* 0x000000ff0400720c */ /* 0x000fe20003f66270 */
[----:B------:R-:W-:Y:S01]  /*a6a0*/  VIADD R4, R0, 0xc9 ;  /* 0x000000c900047836 */ /* 0x000fe20000000000 */
[C---:B------:R-:W-:Y:S01]  /*a6b0*/  ISETP.GT.U32.AND P6, PT, R8.reuse, R5, PT ;  /* 0x000000050800720c */ /* 0x040fe20003fc4070 */
[----:B------:R-:W-:Y:S02]  /*a6c0*/  IMAD R20, R8, R13, R20 ;  /* 0x0000000d08147224 */ /* 0x000fe400078e0214 */
[----:B------:R-:W-:Y:S01]  /*a6d0*/  IMAD.MOV.U32 R12, RZ, RZ, R3 ;  /* 0x000000ffff0c7224 */ /* 0x000fe200078e0003 */
[----:B------:R-:W-:Y:S01]  /*a6e0*/  IABS R10, R4 ;  /* 0x00000004000a7213 */ /* 0x000fe20000000000 */
[----:B------:R-:W-:Y:S02]  /*a6f0*/  IMAD.MOV.U32 R14, RZ, RZ, R6 ;  /* 0x000000ffff0e7224 */ /* 0x000fe400078e0006 */
[----:B------:R-:W-:-:S02]  /*a700*/  @!P5 IMAD.IADD R7, R7, 0x1, -R8 ;  /* 0x000000010707d824 */ /* 0x000fc400078e0a08 */
[----:B------:R-:W-:Y:S01]  /*a710*/  @!P1 IMAD.MOV R12, RZ, RZ, -R12 ;  /* 0x000000ffff0c9224 */ /* 0x000fe200078e0a0c */
[----:B------:R-:W-:Y:S01]  /*a720*/  ISETP.GT.U32.AND P1, PT, R8, R20, PT ;  /* 0x000000140800720c */ /* 0x000fe20003f24070 */
[----:B------:R-:W-:Y:S01]  /*a730*/  @!P0 IMAD.MOV R14, RZ, RZ, -R14 ;  /* 0x000000ffff0e8224 */ /* 0x000fe200078e0a0e */
[----:B------:R-:W-:Y:S01]  /*a740*/  ISETP.GE.AND P0, PT, R4, RZ, PT ;  /* 0x000000ff0400720c */ /* 0x000fe20003f06270 */
[----:B------:R-:W-:Y:S01]  /*a750*/  IMAD.HI.U32 R4, R9, R10, RZ ;  /* 0x0000000a09047227 */ /* 0x000fe200078e00ff */
[----:B------:R-:W-:Y:S02]  /*a760*/  ISETP.GT.U32.AND P5, PT, R8, R7, PT ;  /* 0x000000070800720c */ /* 0x000fe40003fa4070 */
[----:B------:R-:W-:Y:S01]  /*a770*/  STL [R1+0x560], R14 ;  /* 0x0005600e01007387 */ /* 0x000fe20000100800 */
[----:B------:R-:W-:Y:S01]  /*a780*/  @!P2 IMAD.MOV R40, RZ, RZ, -R40 ;  /* 0x000000ffff28a224 */ /* 0x000fe200078e0a28 */
[----:B------:R-:W-:Y:S01]  /*a790*/  ISETP.GE.AND P2, PT, R11, RZ, PT ;  /* 0x000000ff0b00720c */ /* 0x000fe20003f46270 */
[----:B------:R-:W-:Y:S01]  /*a7a0*/  VIADD R11, R0, 0xca ;  /* 0x000000ca000b7836 */ /* 0x000fe20000000000 */
[----:B------:R0:W-:Y:S01]  /*a7b0*/  STL [R1+0x55c], R12 ;  /* 0x00055c0c01007387 */ /* 0x0001e20000100800 */
[----:B------:R-:W-:-:S02]  /*a7c0*/  IMAD.MOV R4, RZ, RZ, -R4 ;  /* 0x000000ffff047224 */ /* 0x000fc400078e0a04 */
[----:B------:R-:W-:Y:S01]  /*a7d0*/  @!P6 IMAD.IADD R5, R5, 0x1, -R8 ;  /* 0x000000010505e824 */ /* 0x000fe200078e0a08 */
[----:B------:R-:W-:Y:S01]  /*a7e0*/  IABS R18, R11 ;  /* 0x0000000b00127213 */ /* 0x000fe20000000000 */
[----:B------:R-:W-:Y:S02]  /*a7f0*/  VIADD R6, R0, 0xcb ;  /* 0x000000cb00067836 */ /* 0x000fe40000000000 */
[C---:B------:R-:W-:Y:S01]  /*a800*/  IMAD R19, R8.reuse, R4, R10 ;  /* 0x0000000408137224 */ /* 0x040fe200078e020a */
[----:B------:R-:W-:Y:S01]  /*a810*/  ISETP.GT.U32.AND P6, PT, R8, R5, PT ;  /* 0x000000050800720c */ /* 0x000fe20003fc4070 */
[--C-:B------:R-:W-:Y:S01]  /*a820*/  @!P1 IMAD.IADD R20, R20, 0x1, -R8.reuse ;  /* 0x0000000114149824 */ /* 0x100fe200078e0a08 */
[----:B------:R-:W-:Y:S01]  /*a830*/  IABS R17, R6 ;  /* 0x0000000600117213 */ /* 0x000fe20000000000 */
[----:B------:R-:W-:Y:S01]  /*a840*/  @!P5 IMAD.IADD R7, R7, 0x1, -R8 ;  /* 0x000000010707d824 */ /* 0x000fe200078e0a08 */
[C---:B------:R-:W-:Y:S01]  /*a850*/  ISETP.GT.U32.AND P5, PT, R8.reuse, R19, PT ;  /* 0x000000130800720c */ /* 0x040fe20003fa4070 */
[----:B------:R-:W-:Y:S01]  /*a860*/  IMAD.HI.U32 R10, R9, R18, RZ ;  /* 0x00000012090a7227 */ /* 0x000fe200078e00ff */
[----:B------:R-:W-:-:S03]  /*a870*/  ISETP.GT.U32.AND P1, PT, R8, R20, PT ;  /* 0x000000140800720c */ /* 0x000fc60003f24070 */
[----:B0-----:R-:W-:Y:S02]  /*a880*/  IMAD.MOV.U32 R12, RZ, RZ, R7 ;  /* 0x000000ffff0c7224 */ /* 0x001fe400078e0007 */
[----:B------:R-:W-:-:S04]  /*a890*/  IMAD.HI.U32 R7, R9, R17, RZ ;  /* 0x0000001109077227 */ /* 0x000fc800078e00ff */
[----:B------:R-:W-:Y:S02]  /*a8a0*/  IMAD.MOV R10, RZ, RZ, -R10 ;  /* 0x000000ffff0a7224 */ /* 0x000fe400078e0a0a */
[----:B------:R-:W-:Y:S01]  /*a8b0*/  @!P4 IMAD.MOV R12, RZ, RZ, -R12 ;  /* 0x000000ffff0cc224 */ /* 0x000fe200078e0a0c */
[----:B------:R-:W-:Y:S01]  /*a8c0*/  ISETP.GE.AND P4, PT, R11, RZ, PT ;  /* 0x000000ff0b00720c */ /* 0x000fe20003f86270 */
[----:B------:R-:W-:Y:S02]  /*a8d0*/  VIADD R3, R0, 0xcc ;  /* 0x000000cc00037836 */ /* 0x000fe40000000000 */
[----:B------:R-:W-:Y:S01]  /*a8e0*/  IMAD.MOV R7, RZ, RZ, -R7 ;  /* 0x000000ffff077224 */ /* 0x000fe200078e0a07 */
[----:B------:R0:W-:Y:S01]  /*a8f0*/  STL [R1+0x554], R12 ;  /* 0x0005540c01007387 */ /* 0x0001e20000100800 */
[----:B------:R-:W-:Y:S01]  /*a900*/  @!P6 IMAD.IADD R5, R5, 0x1, -R8 ;  /* 0x000000010505e824 */ /* 0x000fe200078e0a08 */
[----:B------:R-:W-:Y:S01]  /*a910*/  IABS R4, R3 ;  /* 0x0000000300047213 */ /* 0x000fe20000000000 */
[----:B------:R-:W-:Y:S01]  /*a920*/  IMAD R18, R8, R10, R18 ;  /* 0x0000000a08127224 */ /* 0x000fe200078e0212 */
[----:B------:R-:W-:Y:S01]  /*a930*/  ISETP.GE.AND P6, PT, R6, RZ, PT ;  /* 0x000000ff0600720c */ /* 0x000fe20003fc6270 */
[----:B------:R-:W-:-:S02]  /*a940*/  @!P5 IMAD.IADD R19, R19, 0x1, -R8 ;  /* 0x000000011313d824 */ /* 0x000fc400078e0a08 */
[----:B------:R-:W-:Y:S02]  /*a950*/  IMAD R17, R8, R7, R17 ;  /* 0x0000000708117224 */ /* 0x000fe400078e0211 */
[----:B------:R-:W-:Y:S01]  /*a960*/  @!P1 IMAD.IADD R20, R20, 0x1, -R8 ;  /* 0x0000000114149824 */ /* 0x000fe200078e0a08 */
[C---:B------:R-:W-:Y:S01]  /*a970*/  ISETP.GT.U32.AND P1, PT, R8.reuse, R18, PT ;  /* 0x000000120800720c */ /* 0x040fe20003f24070 */
[----:B0-----:R-:W-:Y:S01]  /*a980*/  IMAD.MOV.U32 R12, RZ, RZ, R5 ;  /* 0x000000ffff0c7224 */ /* 0x001fe200078e0005 */
[----:B------:R-:W-:Y:S01]  /*a990*/  ISETP.GT.U32.AND P5, PT, R8, R19, PT ;  /* 0x000000130800720c */ /* 0x000fe20003fa4070 */
[----:B------:R-:W-:-:S04]  /*a9a0*/  IMAD.HI.U32 R11, R9, R4, RZ ;  /* 0x00000004090b7227 */ /* 0x000fc800078e00ff */
[----:B------:R-:W-:Y:S01]  /*a9b0*/  @!P3 IMAD.MOV R12, RZ, RZ, -R12 ;  /* 0x000000ffff0cb224 */ /* 0x000fe200078e0a0c */
[----:B------:R-:W-:Y:S01]  /*a9c0*/  ISETP.GT.U32.AND P3, PT, R8, R17, PT ;  /* 0x000000110800720c */ /* 0x000fe20003f64070 */
[----:B------:R-:W-:Y:S02]  /*a9d0*/  IMAD.MOV R6, RZ, RZ, -R11 ;  /* 0x000000ffff067224 */ /* 0x000fe400078e0a0b */
[----:B------:R-:W-:Y:S01]  /*a9e0*/  VIADD R5, R0, 0xcd ;  /* 0x000000cd00057836 */ /* 0x000fe20000000000 */
[----:B------:R0:W-:Y:S01]  /*a9f0*/  STL [R1+0x550], R12 ;  /* 0x0005500c01007387 */ /* 0x0001e20000100800 */
[----:B------:R-:W-:Y:S02]  /*aa00*/  IMAD R4, R8, R6, R4 ;  /* 0x0000000608047224 */ /* 0x000fe400078e0204 */
[--C-:B------:R-:W-:Y:S01]  /*aa10*/  @!P1 IMAD.IADD R18, R18, 0x1, -R8.reuse ;  /* 0x0000000112129824 */ /* 0x100fe200078e0a08 */
[----:B------:R-:W-:Y:S01]  /*aa20*/  IABS R10, R5 ;  /* 0x00000005000a7213 */ /* 0x000fe20000000000 */
[--C-:B------:R-:W-:Y:S01]  /*aa30*/  @!P5 IMAD.IADD R19, R19, 0x1, -R8.reuse ;  /* 0x000000011313d824 */ /* 0x100fe200078e0a08 */
[----:B------:R-:W-:Y:S01]  /*aa40*/  ISETP.GT.U32.AND P5, PT, R8, R4, PT ;  /* 0x000000040800720c */ /* 0x000fe20003fa4070 */
[----:B------:R-:W-:Y:S01]  /*aa50*/  VIADD R6, R0, 0xce ;  /* 0x000000ce00067836 */ /* 0x000fe20000000000 */
[----:B------:R-:W-:Y:S01]  /*aa60*/  ISETP.GE.AND P1, PT, R5, RZ, PT ;  /* 0x000000ff0500720c */ /* 0x000fe20003f26270 */
[----:B------:R-:W-:Y:S01]  /*aa70*/  @!P3 IMAD.IADD R17, R17, 0x1, -R8 ;  /* 0x000000011111b824 */ /* 0x000fe200078e0a08 */
[----:B------:R-:W-:Y:S01]  /*aa80*/  ISETP.GT.U32.AND P3, PT, R8, R18, PT ;  /* 0x000000120800720c */ /* 0x000fe20003f64070 */
[----:B------:R-:W-:Y:S01]  /*aa90*/  IMAD.HI.U32 R5, R9, R10, RZ ;  /* 0x0000000a09057227 */ /* 0x000fe200078e00ff */
[----:B------:R-:W-:-:S03]  /*aaa0*/  IABS R7, R6 ;  /* 0x0000000600077213 */ /* 0x000fc60000000000 */
[----:B------:R-:W-:Y:S02]  /*aab0*/  IMAD.MOV R5, RZ, RZ, -R5 ;  /* 0x000000ffff057224 */ /* 0x000fe400078e0a05 */
[----:B------:R-:W-:Y:S01]  /*aac0*/  @!P2 IMAD.MOV R20, RZ, RZ, -R20 ;  /* 0x000000ffff14a224 */ /* 0x000fe200078e0a14 */
[----:B------:R-:W-:Y:S01]  /*aad0*/  ISETP.GE.AND P2, PT, R3, RZ, PT ;  /* 0x000000ff0300720c */ /* 0x000fe20003f46270 */
[----:B------:R-:W-:Y:S02]  /*aae0*/  IMAD R10, R8, R5, R10 ;  /* 0x00000005080a7224 */ /* 0x000fe400078e020a */
[--C-:B------:R-:W-:Y:S01]  /*aaf0*/  @!P5 IMAD.IADD R4, R4, 0x1, -R8.reuse ;  /* 0x000000010404d824 */ /* 0x100fe200078e0a08 */
[----:B------:R-:W-:Y:S01]  /*ab00*/  ISETP.GT.U32.AND P5, PT, R8, R17, PT ;  /* 0x000000110800720c */ /* 0x000fe20003fa4070 */
[----:B------:R-:W-:Y:S01]  /*ab10*/  @!P3 IMAD.IADD R18, R18, 0x1, -R8 ;  /* 0x000000011212b824 */ /* 0x000fe200078e0a08 */
[C---:B------:R-:W-:Y:S01]  /*ab20*/  ISETP.GT.U32.AND P3, PT, R8.reuse, R10, PT ;  /* 0x0000000a0800720c */ /* 0x040fe20003f64070 */
[----:B------:R-:W-:Y:S01]  /*ab30*/  @!P0 IMAD.MOV R19, RZ, RZ, -R19 ;  /* 0x000000ffff138224 */ /* 0x000fe200078e0a13 */
[----:B------:R-:W-:Y:S01]  /*ab40*/  ISETP.GT.U32.AND P0, PT, R8, R4, PT ;  /* 0x000000040800720c */ /* 0x000fe20003f04070 */
[----:B------:R-:W-:-:S02]  /*ab50*/  VIADD R3, R0, 0xcf ;  /* 0x000000cf00037836 */ /* 0x000fc40000000000 */
[----:B------:R-:W-:-:S03]  /*ab60*/  IMAD.HI.U32 R11, R9, R7, RZ ;  /* 0x00000007090b7227 */ /* 0x000fc600078e00ff */
[----:B0-----:R-:W-:Y:S01]  /*ab70*/  IABS R12, R3 ;  /* 0x00000003000c7213 */ /* 0x001fe20000000000 */
[----:B------:R-:W-:Y:S02]  /*ab80*/  VIADD R5, R0, 0xd0 ;  /* 0x000000d000057836 */ /* 0x000fe40000000000 */
[----:B------:R-:W-:Y:S02]  /*ab90*/  IMAD.MOV R11, RZ, RZ, -R11 ;  /* 0x000000ffff0b7224 */ /* 0x000fe400078e0a0b */
[----:B------:R-:W-:Y:S01]  /*aba0*/  @!P3 IMAD.IADD R10, R10, 0x1, -R8 ;  /* 0x000000010a0ab824 */ /* 0x000fe200078e0a08 */
[----:B------:R-:W-:Y:S01]  /*abb0*/  IABS R16, R5 ;  /* 0x0000000500107213 */ /* 0x000fe20000000000 */
[----:B------:R-:W-:Y:S01]  /*abc0*/  IMAD.HI.U32 R13, R9, R12, RZ ;  /* 0x0000000c090d7227 */ /* 0x000fe200078e00ff */
[----:B------:R-:W-:-:S03]  /*abd0*/  ISETP.GE.AND P3, PT, R3, RZ, PT ;  /* 0x000000ff0300720c */ /* 0x000fc60003f66270 */
[----:B------:R-:W-:Y:S02]  /*abe0*/  IMAD R7, R8, R11, R7 ;  /* 0x0000000b08077224 */ /* 0x000fe400078e0207 */
[----:B------:R-:W-:Y:S01]  /*abf0*/  @!P0 IMAD.IADD R4, R4, 0x1, -R8 ;  /* 0x0000000104048824 */ /* 0x000fe200078e0a08 */
[----:B------:R-:W-:Y:S01]  /*ac00*/  ISETP.GE.AND P0, PT, R6, RZ, PT ;  /* 0x000000ff0600720c */ /* 0x000fe20003f06270 */
[----:B------:R-:W-:Y:S01]  /*ac10*/  @!P4 IMAD.MOV R18, RZ, RZ, -R18 ;  /* 0x000000ffff12c224 */ /* 0x000fe200078e0a12 */
[----:B------:R-:W-:Y:S01]  /*ac20*/  ISETP.GT.U32.AND P4, PT, R8, R10, PT ;  /* 0x0000000a0800720c */ /* 0x000fe20003f84070 */
[----:B------:R-:W-:Y:S02]  /*ac30*/  VIADD R11, R0, 0xd1 ;  /* 0x000000d1000b7836 */ /* 0x000fe40000000000 */
[----:B------:R-:W-:Y:S02]  /*ac40*/  IMAD.MOV R13, RZ, RZ, -R13 ;  /* 0x000000ffff0d7224 */ /* 0x000fe400078e0a0d */
[----:B------:R-:W-:Y:S01]  /*ac50*/  IMAD.HI.U32 R6, R9, R16, RZ ;  /* 0x0000001009067227 */ /* 0x000fe200078e00ff */
[----:B------:R-:W-:-:S03]  /*ac60*/  IABS R15, R11 ;  /* 0x0000000b000f7213 */ /* 0x000fc60000000000 */
[----:B------:R-:W-:Y:S01]  /*ac70*/  @!P5 IMAD.IADD R17, R17, 0x1, -R8 ;  /* 0x000000011111d824 */ /* 0x000fe200078e0a08 */
[C---:B------:R-:W-:Y:S01]  /*ac80*/  ISETP.GT.U32.AND P5, PT, R8.reuse, R7, PT ;  /* 0x000000070800720c */ /* 0x040fe20003fa4070 */
[C---:B------:R-:W-:Y:S02]  /*ac90*/  IMAD R3, R8.reuse, R13, R12 ;  /* 0x0000000d08037224 */ /* 0x040fe400078e020c */
[----:B------:R-:W-:Y:S02]  /*aca0*/  IMAD.MOV R12, RZ, RZ, -R6 ;  /* 0x000000ffff0c7224 */ /* 0x000fe400078e0a06 */
[----:B------:R-:W-:Y:S01]  /*acb0*/  @!P6 IMAD.MOV R17, RZ, RZ, -R17 ;  /* 0x000000ffff11e224 */ /* 0x000fe200078e0a11 */
[C---:B------:R-:W-:Y:S01]  /*acc0*/  ISETP.GT.U32.AND P6, PT, R8.reuse, R3, PT ;  /* 0x000000030800720c */ /* 0x040fe20003fc4070 */
[----:B------:R-:W-:Y:S02]  /*acd0*/  IMAD R16, R8, R12, R16 ;  /* 0x0000000c08107224 */ /* 0x000fe400078e0210 */
[----:B------:R-:W-:-:S04]  /*ace0*/  IMAD.HI.U32 R6, R9, R15, RZ ;  /* 0x0000000f09067227 */ /* 0x000fc800078e00ff */
[----:B------:R-:W-:Y:S01]  /*acf0*/  @!P4 IMAD.IADD R10, R10, 0x1, -R8 ;  /* 0x000000010a0ac824 */ /* 0x000fe200078e0a08 */
[C---:B------:R-:W-:Y:S01]  /*ad00*/  ISETP.GT.U32.AND P4, PT, R8.reuse, R16, PT ;  /* 0x000000100800720c */ /* 0x040fe20003f84070 */
[----:B------:R-:W-:Y:S02]  /*ad10*/  IMAD.MOV.U32 R14, RZ, RZ, R4 ;  /* 0x000000ffff0e7224 */ /* 0x000fe400078e0004 */
[----:B------:R-:W-:Y:S02]  /*ad20*/  IMAD.MOV R6, RZ, RZ, -R6 ;  /* 0x000000ffff067224 */ /* 0x000fe400078e0a06 */
[----:B------:R-:W-:Y:S02]  /*ad30*/  @!P5 IMAD.IADD R7, R7, 0x1, -R8 ;  /* 0x000000010707d824 */ /* 0x000fe400078e0a08 */
[----:B------:R-:W-:Y:S01]  /*ad40*/  @!P2 IMAD.MOV R14, RZ, RZ, -R14 ;  /* 0x000000ffff0ea224 */ /* 0x000fe200078e0a0e */
[----:B------:R-:W-:Y:S01]  /*ad50*/  ISETP.GE.AND P2, PT, R5, RZ, PT ;  /* 0x000000ff0500720c */ /* 0x000fe20003f46270 */
[C---:B------:R-:W-:Y:S01]  /*ad60*/  IMAD R15, R8.reuse, R6, R15 ;  /* 0x00000006080f7224 */ /* 0x040fe200078e020f */
[----:B------:R-:W-:Y:S01]  /*ad70*/  ISETP.GT.U32.AND P5, PT, R8, R7, PT ;  /* 0x000000070800720c */ /* 0x000fe20003fa4070 */
[----:B------:R-:W-:Y:S01]  /*ad80*/  VIADD R6, R0, 0xd2 ;  /* 0x000000d200067836 */ /* 0x000fe20000000000 */
[----:B------:R0:W-:Y:S01]  /*ad90*/  STL [R1+0x54c], R14 ;  /* 0x00054c0e01007387 */ /* 0x0001e20000100800 */
[--C-:B------:R-:W-:Y:S01]  /*ada0*/  @!P6 IMAD.IADD R3, R3, 0x1, -R8.reuse ;  /* 0x000000010303e824 */ /* 0x100fe200078e0a08 */
[----:B------:R-:W-:Y:S01]  /*adb0*/  ISETP.GE.AND P6, PT, R11, RZ, PT ;  /* 0x000000ff0b00720c */ /* 0x000fe20003fc6270 */
[----:B------:R-:W-:-:S02]  /*adc0*/  @!P4 IMAD.IADD R16, R16, 0x1, -R8 ;  /* 0x000000011010c824 */ /* 0x000fc400078e0a08 */
[----:B------:R-:W-:Y:S01]  /*add0*/  VIADD R5, R0, 0xd3 ;  /* 0x000000d300057836 */ /* 0x000fe20000000000 */
[----:B------:R-:W-:Y:S01]  /*ade0*/  ISETP.GT.U32.AND P4, PT, R8, R3, PT ;  /* 0x000000030800720c */ /* 0x000fe20003f84070 */
[----:B------:R-:W-:Y:S02]  /*adf0*/  IMAD.MOV.U32 R22, RZ, RZ, R10 ;  /* 0x000000ffff167224 */ /* 0x000fe400078e000a */
[----:B------:R-:W-:Y:S01]  /*ae00*/  VIADD R4, R0, 0xd4 ;  /* 0x000000d400047836 */ /* 0x000fe20000000000 */
[----:B0-----:R-:W-:Y:S01]  /*ae10*/  IABS R14, R6 ;  /* 0x00000006000e7213 */ /* 0x001fe20000000000 */
[----:B------:R-:W-:Y:S01]  /*ae20*/  @!P5 IMAD.IADD R7, R7, 0x1, -R8 ;  /* 0x000000010707d824 */ /* 0x000fe200078e0a08 */
[C---:B------:R-:W-:Y:S01]  /*ae30*/  ISETP.GT.U32.AND P5, PT, R8.reuse, R15, PT ;  /* 0x0000000f0800720c */ /* 0x040fe20003fa4070 */
[----:B------:R-:W-:Y:S01]  /*ae40*/  @!P1 IMAD.MOV R22, RZ, RZ, -R22 ;  /* 0x000000ffff169224 */ /* 0x000fe200078e0a16 */
[----:B------:R-:W-:Y:S01]  /*ae50*/  IABS R13, R5 ;  /* 0x00000005000d7213 */ /* 0x000fe20000000000 */
[----:B------:R-:W-:Y:S01]  /*ae60*/  IMAD.HI.U32 R12, R9, R14, RZ ;  /* 0x0000000e090c7227 */ /* 0x000fe200078e00ff */
[----:B------:R-:W-:-:S02]  /*ae70*/  ISETP.GT.U32.AND P1, PT, R8, R16, PT ;  /* 0x000000100800720c */ /* 0x000fc40003f24070 */
[----:B------:R-:W-:Y:S01]  /*ae80*/  IABS R11, R4 ;  /* 0x00000004000b7213 */ /* 0x000fe20000000000 */
[----:B------:R-:W-:Y:S01]  /*ae90*/  IMAD.MOV R12, RZ, RZ, -R12 ;  /* 0x000000ffff0c7224 */ /* 0x000fe200078e0a0c */
[----:B------:R0:W-:Y:S01]  /*aea0*/  STL [R1+0x548], R22 ;  /* 0x0005481601007387 */ /* 0x0001e20000100800 */
[----:B------:R-:W-:Y:S02]  /*aeb0*/  @!P4 IMAD.IADD R3, R3, 0x1, -R8 ;  /* 0x000000010303c824 */ /* 0x000fe400078e0a08 */
[C---:B------:R-:W-:Y:S02]  /*aec0*/  IMAD R14, R8.reuse, R12, R14 ;  /* 0x0000000c080e7224 */ /* 0x040fe400078e020e */
[----:B------:R-:W-:Y:S02]  /*aed0*/  @!P5 IMAD.IADD R15, R15, 0x1, -R8 ;  /* 0x000000010f0fd824 */ /* 0x000fe400078e0a08 */
[----:B------:R-:W-:Y:S01]  /*aee0*/  IMAD.HI.U32 R10, R9, R13, RZ ;  /* 0x0000000d090a7227 */ /* 0x000fe200078e00ff */
[----:B------:R-:W-:-:S02]  /*aef0*/  ISETP.GT.U32.AND P4, PT, R8, R14, PT ;  /* 0x0000000e0800720c */ /* 0x000fc40003f84070 */
[----:B------:R-:W-:Y:S01]  /*af00*/  ISETP.GT.U32.AND P5, PT, R8, R15, PT ;  /* 0x0000000f0800720c */ /* 0x000fe20003fa4070 */
[----:B------:R-:W-:Y:S02]  /*af10*/  IMAD.MOV R10, RZ, RZ, -R10 ;  /* 0x000000ffff0a7224 */ /* 0x000fe400078e0a0a */
[----:B------:R-:W-:Y:S02]  /*af20*/  IMAD.MOV.U32 R12, RZ, RZ, R3 ;  /* 0x000000ffff0c7224 */ /* 0x000fe400078e0003 */
[----:B------:R-:W-:Y:S01]  /*af30*/  @!P1 IMAD.IADD R16, R16, 0x1, -R8 ;  /* 0x0000000110109824 */ /* 0x000fe200078e0a08 */
[----:B------:R-:W-:Y:S01]  /*af40*/  ISETP.GE.AND P1, PT, R5, RZ, PT ;  /* 0x000000ff0500720c */ /* 0x000fe20003f26270 */
[----:B------:R-:W-:Y:S02]  /*af50*/  IMAD R13, R8, R10, R13 ;  /* 0x0000000a080d7224 */ /* 0x000fe400078e020d */
[----:B------:R-:W-:Y:S02]  /*af60*/  @!P3 IMAD.MOV R12, RZ, RZ, -R12 ;  /* 0x000000ffff0cb224 */ /* 0x000fe400078e0a0c */
[----:B------:R-:W-:-:S02]  /*af70*/  @!P4 IMAD.IADD R14, R14, 0x1, -R8 ;  /* 0x000000010e0ec824 */ /* 0x000fc400078e0a08 */
[----:B0-----:R-:W-:Y:S02]  /*af80*/  IMAD.MOV.U32 R22, RZ, RZ, R7 ;  /* 0x000000ffff167224 */ /* 0x001fe400078e0007 */
[----:B------:R-:W-:Y:S01]  /*af90*/  IMAD.HI.U32 R7, R9, R11, RZ ;  /* 0x0000000b09077227 */ /* 0x000fe200078e00ff */
[----:B------:R-:W-:-:S03]  /*afa0*/  ISETP.GT.U32.AND P3, PT, R8, R14, PT ;  /* 0x0000000e0800720c */ /* 0x000fc60003f64070 */
[----:B------:R-:W-:Y:S01]  /*afb0*/  @!P2 IMAD.MOV R16, RZ, RZ, -R16 ;  /* 0x000000ffff10a224 */ /* 0x000fe200078e0a10 */
[----:B------:R-:W-:Y:S01]  /*afc0*/  ISETP.GT.U32.AND P2, PT, R8, R13, PT ;  /* 0x0000000d0800720c */ /* 0x000fe20003f44070 */
[----:B------:R-:W-:Y:S02]  /*afd0*/  IMAD.MOV R7, RZ, RZ, -R7 ;  /* 0x000000ffff077224 */ /* 0x000fe400078e0a07 */
[--C-:B------:R-:W-:Y:S01]  /*afe0*/  @!P5 IMAD.IADD R15, R15, 0x1, -R8.reuse ;  /* 0x000000010f0fd824 */ /* 0x100fe200078e0a08 */
[----:B------:R-:W-:Y:S01]  /*aff0*/  ISETP.GE.AND P5, PT, R4, RZ, PT ;  /* 0x000000ff0400720c */ /* 0x000fe20003fa6270 */
[----:B------:R-:W-:Y:S02]  /*b000*/  IMAD R4, R8, R7, R11 ;  /* 0x0000000708047224 */ /* 0x000fe400078e020b */
[----:B------:R-:W-:Y:S02]  /*b010*/  VIADD R5, R0, 0xd5 ;  /* 0x000000d500057836 */ /* 0x000fe40000000000 */
[----:B------:R-:W-:Y:S01]  /*b020*/  @!P3 IMAD.IADD R14, R14, 0x1, -R8 ;  /* 0x000000010e0eb824 */ /* 0x000fe200078e0a08 */
[----:B------:R-:W-:Y:S01]  /*b030*/  ISETP.GT.U32.AND P3, PT, R8, R4, PT ;  /* 0x000000040800720c */ /* 0x000fe20003f64070 */
[----:B------:R-:W-:Y:S01]  /*b040*/  @!P0 IMAD.MOV R22, RZ, RZ, -R22 ;  /* 0x000000ffff168224 */ /* 0x000fe200078e0a16 */
[----:B------:R-:W-:Y:S01]  /*b050*/  ISETP.GE.AND P0, PT, R6, RZ, PT ;  /* 0x000000ff0600720c */ /* 0x000fe20003f06270 */
[C---:B------:R-:W-:Y:S01]  /*b060*/  VIADD R6, R0.reuse, 0xd7 ;  /* 0x000000d700067836 */ /* 0x040fe20000000000 */
[----:B------:R-:W-:Y:S01]  /*b070*/  ISETP.GE.AND P4, PT, R5, RZ, PT ;  /* 0x000000ff0500720c */ /* 0x000fe20003f86270 */
[--C-:B------:R-:W-:Y:S01]  /*b080*/  @!P2 IMAD.IADD R13, R13, 0x1, -R8.reuse ;  /* 0x000000010d0da824 */ /* 0x100fe200078e0a08 */
[----:B------:R-:W-:Y:S01]  /*b090*/  IABS R5, R5 ;  /* 0x0000000500057213 */ /* 0x000fe20000000000 */
[----:B------:R-:W-:Y:S01]  /*b0a0*/  STL [R1+0x544], R22 ;  /* 0x0005441601007387 */ /* 0x000fe20000100800 */
[----:B------:R-:W-:Y:S01]  /*b0b0*/  IABS R7, R6 ;  /* 0x0000000600077213 */ /* 0x000fe20000000000 */
[----:B------:R-:W-:Y:S01]  /*b0c0*/  VIADD R3, R0, 0xd8 ;  /* 0x000000d800037836 */ /* 0x000fe20000000000 */
[----:B------:R-:W-:Y:S01]  /*b0d0*/  ISETP.GT.U32.AND P2, PT, R8, R13, PT ;  /* 0x0000000d0800720c */ /* 0x000fe20003f44070 */
[----:B------:R0:W-:Y:S01]  /*b0e0*/  STL [R1+0x540], R12 ;  /* 0x0005400c01007387 */ /* 0x0001e20000100800 */
[----:B------:R-:W-:Y:S01]  /*b0f0*/  @!P6 IMAD.MOV R15, RZ, RZ, -R15 ;  /* 0x000000ffff0fe224 */ /* 0x000fe200078e0a0f */
[----:B------:R-:W-:Y:S01]  /*b100*/  ISETP.GE.AND P6, PT, R117, RZ, PT ;  /* 0x000000ff7500720c */ /* 0x000fe20003fc6270 */
[----:B------:R-:W-:Y:S01]  /*b110*/  @!P3 IMAD.IADD R4, R4, 0x1, -R8 ;  /* 0x000000010404b824 */ /* 0x000fe200078e0a08 */
[----:B------:R1:W-:Y:S01]  /*b120*/  STL [R1+0x238], R6 ;  /* 0x0002380601007387 */ /* 0x0003e20000100800 */
[----:B------:R-:W-:Y:S01]  /*b130*/  IABS R117, R117 ;  /* 0x0000007500757213 */ /* 0x000fe20000000000 */
[----:B------:R-:W-:Y:S01]  /*b140*/  @!P0 IMAD.MOV R14, RZ, RZ, -R14 ;  /* 0x000000ffff0e8224 */ /* 0x000fe200078e0a0e */
[----:B------:R-:W-:Y:S01]  /*b150*/  ISETP.GE.AND P0, PT, R3, RZ, PT ;  /* 0x000000ff0300720c */ /* 0x000fe20003f06270 */
[----:B------:R-:W-:Y:S01]  /*b160*/  IMAD.HI.U32 R10, R9, R7, RZ ;  /* 0x00000007090a7227 */ /* 0x000fe200078e00ff */
[----:B------:R-:W-:-:S02]  /*b170*/  ISETP.GT.U32.AND P3, PT, R8, R4, PT ;  /* 0x000000040800720c */ /* 0x000fc40003f64070 */
[----:B0-----:R-:W-:Y:S01]  /*b180*/  IABS R12, R3 ;  /* 0x00000003000c7213 */ /* 0x001fe20000000000 */
[----:B------:R-:W-:-:S04]  /*b190*/  IMAD.HI.U32 R11, R9, R117, RZ ;  /* 0x00000075090b7227 */ /* 0x000fc800078e00ff */
[----:B-1----:R-:W-:-:S04]  /*b1a0*/  IMAD.HI.U32 R6, R9, R5, RZ ;  /* 0x0000000509067227 */ /* 0x002fc800078e00ff */
[----:B------:R-:W-:Y:S02]  /*b1b0*/  IMAD.MOV R6, RZ, RZ, -R6 ;  /* 0x000000ffff067224 */ /* 0x000fe400078e0a06 */
[----:B------:R-:W-:Y:S02]  /*b1c0*/  @!P2 IMAD.IADD R13, R13, 0x1, -R8 ;  /* 0x000000010d0da824 */ /* 0x000fe400078e0a08 */
[----:B------:R-:W-:Y:S02]  /*b1d0*/  IMAD R3, R8, R6, R5 ;  /* 0x0000000608037224 */ /* 0x000fe400078e0205 */
[----:B------:R-:W-:Y:S02]  /*b1e0*/  IMAD.MOV R11, RZ, RZ, -R11 ;  /* 0x000000ffff0b7224 */ /* 0x000fe400078e0a0b */
[----:B------:R-:W-:Y:S01]  /*b1f0*/  VIADD R5, R0, 0xd9 ;  /* 0x000000d900057836 */ /* 0x000fe20000000000 */
[C---:B------:R-:W-:Y:S01]  /*b200*/  ISETP.GT.U32.AND P2, PT, R8.reuse, R3, PT ;  /* 0x000000030800720c */ /* 0x040fe20003f44070 */
[----:B------:R-:W-:-:S02]  /*b210*/  IMAD R117, R8, R11, R117 ;  /* 0x0000000b08757224 */ /* 0x000fc400078e0275 */
[----:B------:R-:W-:Y:S01]  /*b220*/  @!P3 IMAD.IADD R4, R4, 0x1, -R8 ;  /* 0x000000010404b824 */ /* 0x000fe200078e0a08 */
[----:B------:R-:W-:Y:S01]  /*b230*/  IABS R11, R5 ;  /* 0x00000005000b7213 */ /* 0x000fe20000000000 */
[----:B------:R-:W-:Y:S01]  /*b240*/  IMAD.MOV R10, RZ, RZ, -R10 ;  /* 0x000000ffff0a7224 */ /* 0x000fe200078e0a0a */
[----:B------:R-:W-:Y:S01]  /*b250*/  ISETP.GT.U32.AND P3, PT, R8, R117, PT ;  /* 0x000000750800720c */ /* 0x000fe20003f64070 */
[----:B------:R-:W-:-:S04]  /*b260*/  IMAD.HI.U32 R6, R9, R12, RZ ;  /* 0x0000000c09067227 */ /* 0x000fc800078e00ff */
[----:B------:R-:W-:Y:S02]  /*b270*/  @!P1 IMAD.MOV R13, RZ, RZ, -R13 ;  /* 0x000000ffff0d9224 */ /* 0x000fe400078e0a0d */
[----:B------:R-:W-:Y:S02]  /*b280*/  @!P2 IMAD.IADD R3, R3, 0x1, -R8 ;  /* 0x000000010303a824 */ /* 0x000fe400078e0a08 */
[C---:B------:R-:W-:Y:S02]  /*b290*/  IMAD R26, R8.reuse, R10, R7 ;  /* 0x0000000a081a7224 */ /* 0x040fe400078e0207 */
[----:B------:R-:W-:Y:S01]  /*b2a0*/  IMAD.MOV R6, RZ, RZ, -R6 ;  /* 0x000000ffff067224 */ /* 0x000fe200078e0a06 */
[C---:B------:R-:W-:Y:S01]  /*b2b0*/  ISETP.GT.U32.AND P1, PT, R8.reuse, R3, PT ;  /* 0x000000030800720c */ /* 0x040fe20003f24070 */
[----:B------:R-:W-:Y:S01]  /*b2c0*/  IMAD.HI.U32 R23, R9, R11, RZ ;  /* 0x0000000b09177227 */ /* 0x000fe200078e00ff */
[----:B------:R-:W-:-:S03]  /*b2d0*/  ISETP.GT.U32.AND P2, PT, R8, R26, PT ;  /* 0x0000001a0800720c */ /* 0x000fc60003f44070 */
[----:B------:R-:W-:Y:S02]  /*b2e0*/  VIADD R7, R0, 0xda ;  /* 0x000000da00077836 */ /* 0x000fe40000000000 */
[C---:B------:R-:W-:Y:S02]  /*b2f0*/  IMAD R12, R8.reuse, R6, R12 ;  /* 0x00000006080c7224 */ /* 0x040fe400078e020c */
[----:B------:R-:W-:Y:S01]  /*b300*/  IMAD.MOV.U32 R24, RZ, RZ, R4 ;  /* 0x000000ffff187224 */ /* 0x000fe200078e0004 */
[----:B------:R-:W-:Y:S01]  /*b310*/  IABS R6, R7 ;  /* 0x0000000700067213 */ /* 0x000fe20000000000 */
[----:B------:R-:W-:Y:S02]  /*b320*/  IMAD.MOV R23, RZ, RZ, -R23 ;  /* 0x000000ffff177224 */ /* 0x000fe400078e0a17 */
[----:B------:R-:W-:Y:S02]  /*b330*/  @!P3 IMAD.IADD R117, R117, 0x1, -R8 ;  /* 0x000000017575b824 */ /* 0x000fe400078e0a08 */
[----:B------:R-:W-:Y:S01]  /*b340*/  @!P5 IMAD.MOV R24, RZ, RZ, -R24 ;  /* 0x000000ffff18d224 */ /* 0x000fe200078e0a18 */
[C---:B------:R-:W-:Y:S01]  /*b350*/  ISETP.GT.U32.AND P5, PT, R8.reuse, R12, PT ;  /* 0x0000000c0800720c */ /* 0x040fe20003fa4070 */
[C---:B------:R-:W-:Y:S01]  /*b360*/  IMAD R11, R8.reuse, R23, R11 ;  /* 0x00000017080b7224 */ /* 0x040fe200078e020b */
[C---:B------:R-:W-:Y:S01]  /*b370*/  ISETP.GT.U32.AND P3, PT, R8.reuse, R117, PT ;  /* 0x000000750800720c */ /* 0x040fe20003f64070 */
[----:B------:R-:W-:Y:S01]  /*b380*/  IMAD.HI.U32 R10, R9, R6, RZ ;  /* 0x00000006090a7227 */ /* 0x000fe200078e00ff */
[----:B------:R0:W-:Y:S03]  /*b390*/  STL [R1+0x53c], R24 ;  /* 0x00053c1801007387 */ /* 0x0001e60000100800 */
[----:B------:R-:W-:Y:S01]  /*b3a0*/  @!P1 IMAD.IADD R3, R3, 0x1, -R8 ;  /* 0x0000000103039824 */ /* 0x000fe200078e0a08 */
[----:B------:R-:W-:Y:S01]  /*b3b0*/  ISETP.GT.U32.AND P1, PT, R8, R11, PT ;  /* 0x0000000b0800720c */ /* 0x000fe20003f24070 */
[----:B------:R-:W-:-:S02]  /*b3c0*/  VIADD R22, R0, 0xdb ;  /* 0x000000db00167836 */ /* 0x000fc40000000000 */
[----:B------:R-:W-:Y:S02]  /*b3d0*/  IMAD.MOV R10, RZ, RZ, -R10 ;  /* 0x000000ffff0a7224 */ /* 0x000fe400078e0a0a */
[----:B------:R-:W-:Y:S01]  /*b3e0*/  @!P2 IMAD.IADD R26, R26, 0x1, -R8 ;  /* 0x000000011a1aa824 */ /* 0x000fe200078e0a08 */
[----:B------:R-:W-:Y:S01]  /*b3f0*/  IABS R4, R22 ;  /* 0x0000001600047213 */ /* 0x000fe20000000000 */
[----:B0-----:R-:W-:Y:S01]  /*b400*/  IMAD.MOV.U32 R24, RZ, RZ, R3 ;  /* 0x000000ffff187224 */ /* 0x001fe200078e0003 */
[----:B------:R-:W-:Y:S01]  /*b410*/  ISETP.GE.AND P2, PT, R5, RZ, PT ;  /* 0x000000ff0500720c */ /* 0x000fe20003f46270 */
[C---:B------:R-:W-:Y:S02]  /*b420*/  IMAD R5, R8.reuse, R10, R6 ;  /* 0x0000000a08057224 */ /* 0x040fe400078e0206 */
[----:B------:R-:W-:Y:S01]  /*b430*/  @!P4 IMAD.MOV R24, RZ, RZ, -R24 ;  /* 0x000000ffff18c224 */ /* 0x000fe200078e0a18 */
[----:B------:R-:W-:Y:S01]  /*b440*/  ISETP.GT.U32.AND P4, PT, R8, R26, PT ;  /* 0x0000001a0800720c */ /* 0x000fe20003f84070 */
[----:B------:R-:W-:-:S02]  /*b450*/  @!P5 IMAD.IADD R12, R12, 0x1, -R8 ;  /* 0x000000010c0cd824 */ /* 0x000fc400078e0a08 */
[----:B------:R-:W-:Y:S01]  /*b460*/  IMAD.HI.U32 R3, R9, R4, RZ ;  /* 0x0000000409037227 */ /* 0x000fe200078e00ff */
[----:B------:R0:W-:Y:S02]  /*b470*/  STL [R1+0x538], R24 ;  /* 0x0005381801007387 */ /* 0x0001e40000100800 */
[C---:B------:R-:W-:Y:S01]  /*b480*/  ISETP.GT.U32.AND P5, PT, R8.reuse, R12, PT ;  /* 0x0000000c0800720c */ /* 0x040fe20003fa4070 */
[--C-:B------:R-:W-:Y:S01]  /*b490*/  @!P3 IMAD.IADD R117, R117, 0x1, -R8.reuse ;  /* 0x000000017575b824 */ /* 0x100fe200078e0a08 */
[----:B------:R-:W-:Y:S01]  /*b4a0*/  ISETP.GT.U32.AND P3, PT, R8, R5, PT ;  /* 0x000000050800720c */ /* 0x000fe20003f64070 */
[----:B------:R-:W-:Y:S02]  /*b4b0*/  @!P1 IMAD.IADD R11, R11, 0x1, -R8 ;  /* 0x000000010b0b9824 */ /* 0x000fe400078e0a08 */
[----:B------:R-:W-:Y:S02]  /*b4c0*/  IMAD.MOV R3, RZ, RZ, -R3 ;  /* 0x000000ffff037224 */ /* 0x000fe400078e0a03 */
[----:B------:R-:W-:Y:S01]  /*b4d0*/  VIADD R10, R0, 0xe0 ;  /* 0x000000e0000a7836 */ /* 0x000fe20000000000 */
[C---:B------:R-:W-:Y:S01]  /*b4e0*/  ISETP.GT.U32.AND P1, PT, R8.reuse, R11, PT ;  /* 0x0000000b0800720c */ /* 0x040fe20003f24070 */
[----:B------:R-:W-:-:S02]  /*b4f0*/  IMAD R4, R8, R3, R4 ;  /* 0x0000000308047224 */ /* 0x000fc400078e0204 */
[--C-:B------:R-:W-:Y:S01]  /*b500*/  @!P4 IMAD.IADD R26, R26, 0x1, -R8.reuse ;  /* 0x000000011a1ac824 */ /* 0x100fe200078e0a08 */
[----:B0-----:R-:W-:Y:S01]  /*b510*/  IABS R24, R10 ;  /* 0x0000000a00187213 */ /* 0x001fe20000000000 */
[----:B------:R-:W-:Y:S01]  /*b520*/  VIADD R3, R0, 0xe1 ;  /* 0x000000e100037836 */ /* 0x000fe20000000000 */
[----:B------:R-:W-:Y:S01]  /*b530*/  ISETP.GT.U32.AND P4, PT, R8, R4, PT ;  /* 0x000000040800720c */ /* 0x000fe20003f84070 */
[--C-:B------:R-:W-:Y:S01]  /*b540*/  @!P3 IMAD.IADD R5, R5, 0x1, -R8.reuse ;  /* 0x000000010505b824 */ /* 0x100fe200078e0a08 */
[----:B------:R0:W-:Y:S01]  /*b550*/  STL [R1+0x208], R26 ;  /* 0x0002081a01007387 */ /* 0x0001e20000100800 */
[--C-:B------:R-:W-:Y:S01]  /*b560*/  @!P5 IMAD.IADD R12, R12, 0x1, -R8.reuse ;  /* 0x000000010c0cd824 */ /* 0x100fe200078e0a08 */
[----:B------:R-:W-:Y:S01]  /*b570*/  ISETP.GE.AND P5, PT, R7, RZ, PT ;  /* 0x000000ff0700720c */ /* 0x000fe20003fa6270 */
[----:B------:R-:W-:Y:S01]  /*b580*/  IMAD.HI.U32 R7, R9, R24, RZ ;  /* 0x0000001809077227 */ /* 0x000fe200078e00ff */
[----:B------:R-:W-:Y:S02]  /*b590*/  IABS R25, R3 ;  /* 0x0000000300197213 */ /* 0x000fe40000000000 */
[----:B------:R-:W-:Y:S01]  /*b5a0*/  ISETP.GT.U32.AND P3, PT, R8, R5, PT ;  /* 0x000000050800720c */ /* 0x000fe20003f64070 */
[----:B------:R-:W-:Y:S01]  /*b5b0*/  @!P1 IMAD.IADD R11, R11, 0x1, -R8 ;  /* 0x000000010b0b9824 */ /* 0x000fe200078e0a08 */
[----:B------:R-:W-:Y:S01]  /*b5c0*/  ISETP.GE.AND P1, PT, R22, RZ, PT ;  /* 0x000000ff1600720c */ /* 0x000fe20003f26270 */
[----:B------:R-:W-:-:S02]  /*b5d0*/  IMAD.MOV R22, RZ, RZ, -R7 ;  /* 0x000000ffff167224 */ /* 0x000fc400078e0a07 */
[----:B------:R-:W-:-:S04]  /*b5e0*/  IMAD.HI.U32 R7, R9, R25, RZ ;  /* 0x0000001909077227 */ /* 0x000fc800078e00ff */
[----:B------:R-:W-:Y:S01]  /*b5f0*/  @!P4 IMAD.IADD R4, R4, 0x1, -R8 ;  /* 0x000000010404c824 */ /* 0x000fe200078e0a08 */
[----:B------:R-:W-:Y:S01]  /*b600*/  ISETP.GE.AND P4, PT, R10, RZ, PT ;  /* 0x000000ff0a00720c */ /* 0x000fe20003f86270 */
[----:B------:R-:W-:Y:S02]  /*b610*/  IMAD R24, R8, R22, R24 ;  /* 0x0000001608187224 */ /* 0x000fe400078e0218 */
[----:B------:R-:W-:Y:S02]  /*b620*/  IMAD.MOV R10, RZ, RZ, -R7 ;  /* 0x000000ffff0a7224 */ /* 0x000fe400078e0a07 */
[----:B------:R-:W-:Y:S02]  /*b630*/  VIADD R6, R0, 0xe2 ;  /* 0x000000e200067836 */ /* 0x000fe40000000000 */
[----:B------:R-:W-:Y:S01]  /*b640*/  @!P3 IMAD.IADD R5, R5, 0x1, -R8 ;  /* 0x000000010505b824 */ /* 0x000fe200078e0a08 */
[C---:B------:R-:W-:Y:S01]  /*b650*/  ISETP.GT.U32.AND P3, PT, R8.reuse, R24, PT ;  /* 0x000000180800720c */ /* 0x040fe20003f64070 */
[----:B------:R-:W-:Y:S01]  /*b660*/  IMAD R25, R8, R10, R25 ;  /* 0x0000000a08197224 */ /* 0x000fe200078e0219 */
[----:B0-----:R-:W-:Y:S01]  /*b670*/  IABS R26, R6 ;  /* 0x00000006001a7213 */ /* 0x001fe20000000000 */
[----:B------:R-:W-:-:S02]  /*b680*/  @!P5 IMAD.MOV R5, RZ, RZ, -R5 ;  /* 0x000000ffff05d224 */ /* 0x000fc400078e0a05 */
[----:B------:R-:W-:Y:S01]  /*b690*/  @!P2 IMAD.MOV R11, RZ, RZ, -R11 ;  /* 0x000000ffff0ba224 */ /* 0x000fe200078e0a0b */
[----:B------:R-:W-:Y:S01]  /*b6a0*/  ISETP.GT.U32.AND P5, PT, R8, R25, PT ;  /* 0x000000190800720c */ /* 0x000fe20003fa4070 */
[----:B------:R-:W-:Y:S01]  /*b6b0*/  IMAD.HI.U32 R7, R9, R26, RZ ;  /* 0x0000001a09077227 */ /* 0x000fe200078e00ff */
[----:B------:R-:W-:-:S03]  /*b6c0*/  ISETP.GE.AND P2, PT, R3, RZ, PT ;  /* 0x000000ff0300720c */ /* 0x000fc60003f46270 */
[----:B------:R-:W-:Y:S02]  /*b6d0*/  IMAD.MOV R3, RZ, RZ, -R7 ;  /* 0x000000ffff037224 */ /* 0x000fe400078e0a07 */
[----:B------:R-:W-:Y:S02]  /*b6e0*/  VIADD R7, R0, 0xe3 ;  /* 0x000000e300077836 */ /* 0x000fe40000000000 */
[----:B------:R-:W-:Y:S02]  /*b6f0*/  @!P3 IMAD.IADD R24, R24, 0x1, -R8 ;  /* 0x000000011818b824 */ /* 0x000fe400078e0a08 */
[----:B------:R-:W-:Y:S01]  /*b700*/  @!P0 IMAD.MOV R12, RZ, RZ, -R12 ;  /* 0x000000ffff0c8224 */ /* 0x000fe200078e0a0c */
[----:B------:R-:W-:Y:S01]  /*b710*/  IABS R27, R7 ;  /* 0x00000007001b7213 */ /* 0x000fe20000000000 */
[----:B------:R-:W-:Y:S01]  /*b720*/  @!P5 IMAD.IADD R25, R25, 0x1, -R8 ;  /* 0x000000011919d824 */ /* 0x000fe200078e0a08 */
[C---:B------:R-:W-:Y:S01]  /*b730*/  ISETP.GT.U32.AND P3, PT, R8.reuse, R24, PT ;  /* 0x000000180800720c */ /* 0x040fe20003f64070 */
[C---:B------:R-:W-:Y:S01]  /*b740*/  IMAD R26, R8.reuse, R3, R26 ;  /* 0x00000003081a7224 */ /* 0x040fe200078e021a */
[C---:B------:R-:W-:Y:S01]  /*b750*/  ISETP.GT.U32.AND P0, PT, R8.reuse, R4, PT ;  /* 0x000000040800720c */ /* 0x040fe20003f04070 */
[----:B------:R-:W-:Y:S01]  /*b760*/  IMAD.HI.U32 R22, R9, R27, RZ ;  /* 0x0000001b09167227 */ /* 0x000fe200078e00ff */
[----:B------:R-:W-:-:S03]  /*b770*/  ISETP.GT.U32.AND P5, PT, R8, R25, PT ;  /* 0x000000190800720c */ /* 0x000fc60003fa4070 */
[----:B------:R-:W-:Y:S02]  /*b780*/  IMAD.MOV R22, RZ, RZ, -R22 ;  /* 0x000000ffff167224 */ /* 0x000fe400078e0a16 */
[----:B------:R-:W-:Y:S02]  /*b790*/  VIADD R23, R0, 0xe9 ;  /* 0x000000e900177836 */ /* 0x000fe40000000000 */
[----:B------:R-:W-:Y:S02]  /*b7a0*/  IMAD R27, R8, R22, R27 ;  /* 0x00000016081b7224 */ /* 0x000fe400078e021b */
[--C-:B------:R-:W-:Y:S01]  /*b7b0*/  @!P3 IMAD.IADD R24, R24, 0x1, -R8.reuse ;  /* 0x000000011818b824 */ /* 0x100fe200078e0a08 */
[----:B------:R-:W-:Y:S01]  /*b7c0*/  ISETP.GT.U32.AND P3, PT, R8, R26, PT ;  /* 0x0000001a0800720c */ /* 0x000fe20003f64070 */
[--C-:B------:R-:W-:Y:S01]  /*b7d0*/  @!P0 IMAD.IADD R4, R4, 0x1, -R8.reuse ;  /* 0x0000000104048824 */ /* 0x100fe200078e0a08 */
[----:B------:R-:W-:Y:S01]  /*b7e0*/  ISETP.GE.AND P0, PT, R6, RZ, PT ;  /* 0x000000ff0600720c */ /* 0x000fe20003f06270 */
[----:B------:R-:W-:Y:S01]  /*b7f0*/  @!P5 IMAD.IADD R25, R25, 0x1, -R8 ;  /* 0x000000011919d824 */ /* 0x000fe200078e0a08 */
[----:B------:R-:W-:Y:S01]  /*b800*/  ISETP.GT.U32.AND P5, PT, R8, R27, PT ;  /* 0x0000001b0800720c */ /* 0x000fe20003fa4070 */
[C---:B------:R-:W-:Y:S01]  /*b810*/  VIADD R6, R0.reuse, 0xe8 ;  /* 0x000000e800067836 */ /* 0x040fe20000000000 */
[----:B------:R-:W-:Y:S01]  /*b820*/  IABS R29, R23 ;  /* 0x00000017001d7213 */ /* 0x000fe20000000000 */
[----:B------:R-:W-:-:S02]  /*b830*/  VIADD R23, R0, 0xea ;  /* 0x000000ea00177836 */ /* 0x000fc40000000000 */
[----:B------:R-:W-:Y:S01]  /*b840*/  VIADD R22, R0, 0xeb ;  /* 0x000000eb00167836 */ /* 0x000fe20000000000 */
[----:B------:R-:W-:Y:S01]  /*b850*/  IABS R28, R6 ;  /* 0x00000006001c7213 */ /* 0x000fe20000000000 */
[----:B------:R-:W-:Y:S01]  /*b860*/  IMAD.HI.U32 R3, R9, R29, RZ ;  /* 0x0000001d09037227 */ /* 0x000fe200078e00ff */
[----:B------:R-:W-:Y:S02]  /*b870*/  STL [R1+0x20c], R23 ;  /* 0x00020c1701007387 */ /* 0x000fe40000100800 */
[----:B------:R-:W-:Y:S01]  /*b880*/  IABS R31, R22 ;  /* 0x00000016001f7213 */ /* 0x000fe20000000000 */
[--C-:B------:R-:W-:Y:S01]  /*b890*/  @!P3 IMAD.IADD R26, R26, 0x1, -R8.reuse ;  /* 0x000000011a1ab824 */ /* 0x100fe200078e0a08 */
[----:B------:R0:W-:Y:S01]  /*b8a0*/  STL [R1+0x204], R22 ;  /* 0x0002041601007387 */ /* 0x0001e20000100800 */
[----:B------:R-:W-:Y:S02]  /*b8b0*/  @!P5 IMAD.IADD R27, R27, 0x1, -R8 ;  /* 0x000000011b1bd824 */ /* 0x000fe400078e0a08 */
[----:B------:R-:W-:Y:S01]  /*b8c0*/  IMAD.HI.U32 R10, R9, R28, RZ ;  /* 0x0000001c090a7227 */ /* 0x000fe200078e00ff */
[----:B------:R-:W-:-:S02]  /*b8d0*/  ISETP.GT.U32.AND P3, PT, R8, R26, PT ;  /* 0x0000001a0800720c */ /* 0x000fc40003f64070 */
[C---:B------:R-:W-:Y:S01]  /*b8e0*/  ISETP.GT.U32.AND P5, PT, R8.reuse, R27, PT ;  /* 0x0000001b0800720c */ /* 0x040fe20003fa4070 */
[----:B------:R-:W-:Y:S02]  /*b8f0*/  IMAD.MOV R10, RZ, RZ, -R10 ;  /* 0x000000ffff0a7224 */ /* 0x000fe400078e0a0a */
[----:B------:R-:W-:Y:S02]  /*b900*/  IMAD.MOV R3, RZ, RZ, -R3 ;  /* 0x000000ffff037224 */ /* 0x000fe400078e0a03 */
[C---:B------:R-:W-:Y:S01]  /*b910*/  IMAD R28, R8.reuse, R10, R28 ;  /* 0x0000000a081c7224 */ /* 0x040fe200078e021c */
[----:B------:R-:W-:Y:S01]  /*b920*/  SHF.R.U32.HI R10, RZ, 0x6, R30 ;  /* 0x00000006ff0a7819 */ /* 0x000fe2000001161e */
[----:B------:R-:W-:Y:S01]  /*b930*/  IMAD R29, R8, R3, R29 ;  /* 0x00000003081d7224 */ /* 0x000fe200078e021d */
[----:B------:R-:W-:Y:S01]  /*b940*/  IABS R30, R23 ;  /* 0x00000017001e7213 */ /* 0x000fe20000000000 */
[----:B------:R-:W-:Y:S01]  /*b950*/  IMAD.HI.U32 R3, R9, R31, RZ ;  /* 0x0000001f09037227 */ /* 0x000fe200078e00ff */
[----:B------:R-:W-:-:S03]  /*b960*/  SGXT.U32 R10, R10, 0x1 ;  /* 0x000000010a0a781a */ /* 0x000fc60000000000 */
[--C-:B------:R-:W-:Y:S01]  /*b970*/  @!P3 IMAD.IADD R26, R26, 0x1, -R8.reuse ;  /* 0x000000011a1ab824 */ /* 0x100fe200078e0a08 */
[C---:B------:R-:W-:Y:S01]  /*b980*/  ISETP.GT.U32.AND P3, PT, R8.reuse, R28, PT ;  /* 0x0000001c0800720c */ /* 0x040fe20003f64070 */
[----:B------:R-:W-:Y:S01]  /*b990*/  @!P5 IMAD.IADD R27, R27, 0x1, -R8 ;  /* 0x000000011b1bd824 */ /* 0x000fe200078e0a08 */
[----:B------:R-:W-:Y:S01]  /*b9a0*/  ISETP.GT.U32.AND P5, PT, R8, R29, PT ;  /* 0x0000001d0800720c */ /* 0x000fe20003fa4070 */
[----:B0-----:R-:W-:-:S04]  /*b9b0*/  IMAD.HI.U32 R22, R9, R30, RZ ;  /* 0x0000001e09167227 */ /* 0x001fc800078e00ff */
[----:B------:R-:W-:Y:S02]  /*b9c0*/  IMAD.MOV R22, RZ, RZ, -R22 ;  /* 0x000000ffff167224 */ /* 0x000fe400078e0a16 */
[----:B------:R-:W-:Y:S02]  /*b9d0*/  IMAD.MOV R3, RZ, RZ, -R3 ;  /* 0x000000ffff037224 */ /* 0x000fe400078e0a03 */
[----:B------:R-:W-:Y:S02]  /*b9e0*/  IMAD R30, R8, R22, R30 ;  /* 0x00000016081e7224 */ /* 0x000fe400078e021e */
[--C-:B------:R-:W-:Y:S02]  /*b9f0*/  @!P3 IMAD.IADD R28, R28, 0x1, -R8.reuse ;  /* 0x000000011c1cb824 */ /* 0x100fe400078e0a08 */
[----:B------:R-:W-:Y:S02]  /*ba00*/  @!P5 IMAD.IADD R29, R29, 0x1, -R8 ;  /* 0x000000011d1dd824 */ /* 0x000fe400078e0a08 */
[C---:B------:R-:W-:Y:S01]  /*ba10*/  IMAD R31, R8.reuse, R3, R31 ;  /* 0x00000003081f7224 */ /* 0x040fe200078e021f */
[----:B------:R-:W-:Y:S01]  /*ba20*/  ISETP.GT.U32.AND P3, PT, R8, R28, PT ;  /* 0x0000001c0800720c */ /* 0x000fe20003f64070 */
[----:B------:R-:W-:Y:S01]  /*ba30*/  VIADD R32, R0, 0xf0 ;  /* 0x000000f000207836 */ /* 0x000fe20000000000 */
[----:B------:R-:W-:Y:S01]  /*ba40*/  ISETP.GT.U32.AND P5, PT, R8, R29, PT ;  /* 0x0000001d0800720c */ /* 0x000fe20003fa4070 */
[----:B------:R-:W-:-:S02]  /*ba50*/  VIADD R23, R0, 0xf1 ;  /* 0x000000f100177836 */ /* 0x000fc40000000000 */
[----:B------:R-:W-:Y:S01]  /*ba60*/  IMAD R141, R10, UR8, RZ ;  /* 0x000000080a8d7c24 */ /* 0x000fe2000f8e02ff */
[----:B------:R0:W-:Y:S01]  /*ba70*/  STL [R1+0x210], R32 ;  /* 0x0002102001007387 */ /* 0x0001e20000100800 */
[----:B------:R-:W-:Y:S01]  /*ba80*/  VIADD R10, R0, 0xf3 ;  /* 0x000000f3000a7836 */ /* 0x000fe20000000000 */
[----:B------:R-:W-:Y:S01]  /*ba90*/  IABS R33, R23 ;  /* 0x0000001700217213 */ /* 0x000fe20000000000 */
[----:B------:R-:W-:Y:S01]  /*baa0*/  @!P1 IMAD.MOV R4, RZ, RZ, -R4 ;  /* 0x000000ffff049224 */ /* 0x000fe200078e0a04 */
[----:B------:R1:W-:Y:S01]  /*bab0*/  STL [R1+0x214], R23 ;  /* 0x0002141701007387 */ /* 0x0003e20000100800 */
[----:B------:R-:W-:Y:S01]  /*bac0*/  IMAD R143, R143, 0x2, R141 ;  /* 0x000000028f8f7824 */ /* 0x000fe200078e028d */
[----:B------:R-:W-:Y:S01]  /*bad0*/  IABS R35, R10 ;  /* 0x0000000a00237213 */ /* 0x000fe20000000000 */
[--C-:B------:R-:W-:Y:S01]  /*bae0*/  @!P3 IMAD.IADD R28, R28, 0x1, -R8.reuse ;  /* 0x000000011c1cb824 */ /* 0x100fe200078e0a08 */
[C---:B------:R-:W-:Y:S01]  /*baf0*/  ISETP.GT.U32.AND P3, PT, R8.reuse, R30, PT ;  /* 0x0000001e0800720c */ /* 0x040fe20003f64070 */
[----:B------:R-:W-:Y:S01]  /*bb00*/  @!P5 IMAD.IADD R29, R29, 0x1, -R8 ;  /* 0x000000011d1dd824 */ /* 0x000fe200078e0a08 */
[----:B------:R-:W-:Y:S01]  /*bb10*/  ISETP.GT.U32.AND P5, PT, R8, R31, PT ;  /* 0x0000001f0800720c */ /* 0x000fe20003fa4070 */
[----:B------:R-:W-:Y:S01]  /*bb20*/  IMAD.HI.U32 R3, R9, R33, RZ ;  /* 0x0000002109037227 */ /* 0x000fe200078e00ff */
[----:B0-----:R-:W-:-:S03]  /*bb30*/  IABS R32, R32 ;  /* 0x0000002000207213 */ /* 0x001fc60000000000 */
[----:B------:R-:W-:Y:S02]  /*bb40*/  IMAD.MOV R3, RZ, RZ, -R3 ;  /* 0x000000ffff037224 */ /* 0x000fe400078e0a03 */
[----:B------:R-:W-:-:S04]  /*bb50*/  IMAD.HI.U32 R22, R9, R32, RZ ;  /* 0x0000002009167227 */ /* 0x000fc800078e00ff */
[--C-:B------:R-:W-:Y:S02]  /*bb60*/  @!P3 IMAD.IADD R30, R30, 0x1, -R8.reuse ;  /* 0x000000011e1eb824 */ /* 0x100fe400078e0a08 */
[----:B------:R-:W-:Y:S02]  /*bb70*/  @!P5 IMAD.IADD R31, R31, 0x1, -R8 ;  /* 0x000000011f1fd824 */ /* 0x000fe400078e0a08 */
[----:B------:R-:W-:Y:S01]  /*bb80*/  IMAD.MOV R22, RZ, RZ, -R22 ;  /* 0x000000ffff167224 */ /* 0x000fe200078e0a16 */
[C---:B------:R-:W-:Y:S01]  /*bb90*/  ISETP.GT.U32.AND P3, PT, R8.reuse, R30, PT ;  /* 0x0000001e0800720c */ /* 0x040fe20003f64070 */
[C---:B------:R-:W-:Y:S01]  /*bba0*/  IMAD R33, R8.reuse, R3, R33 ;  /* 0x0000000308217224 */ /* 0x040fe200078e0221 */
[C---:B------:R-:W-:Y:S01]  /*bbb0*/  ISETP.GT.U32.AND P5, PT, R8.reuse, R31, PT ;  /* 0x0000001f0800720c */ /* 0x040fe20003fa4070 */
[----:B------:R-:W-:Y:S02]  /*bbc0*/  IMAD R32, R8, R22, R32 ;  /* 0x0000001608207224 */ /* 0x000fe400078e0220 */
[----:B------:R-:W-:-:S04]  /*bbd0*/  IMAD.HI.U32 R3, R9, R35, RZ ;  /* 0x0000002309037227 */ /* 0x000fc800078e00ff */
[----:B-1----:R-:W-:Y:S02]  /*bbe0*/  VIADD R23, R0, 0xf2 ;  /* 0x000000f200177836 */ /* 0x002fe40000000000 */
[----:B------:R-:W-:Y:S02]  /*bbf0*/  IMAD.MOV R3, RZ, RZ, -R3 ;  /* 0x000000ffff037224 */ /* 0x000fe400078e0a03 */
[--C-:B------:R-:W-:Y:S01]  /*bc00*/  @!P3 IMAD.IADD R30, R30, 0x1, -R8.reuse ;  /* 0x000000011e1eb824 */ /* 0x100fe200078e0a08 */
[C---:B------:R-:W-:Y:S01]  /*bc10*/  ISETP.GT.U32.AND P3, PT, R8.reuse, R32, PT ;  /* 0x000000200800720c */ /* 0x040fe20003f64070 */
[----:B------:R-:W-:Y:S01]  /*bc20*/  @!P5 IMAD.IADD R31, R31, 0x1, -R8 ;  /* 0x000000011f1fd824 */ /* 0x000fe200078e0a08 */
[C---:B------:R-:W-:Y:S01]  /*bc30*/  ISETP.GT.U32.AND P5, PT, R8.reuse, R33, PT ;  /* 0x000000210800720c */ /* 0x040fe20003fa4070 */
[----:B------:R-:W-:Y:S01]  /*bc40*/  IMAD R35, R8, R3, R35 ;  /* 0x0000000308237224 */ /* 0x000fe200078e0223 */
[----:B------:R-:W-:Y:S01]  /*bc50*/  IABS R34, R23 ;  /* 0x0000001700227213 */ /* 0x000fe20000000000 */
[----:B------:R-:W-:Y:S01]  /*bc60*/  STL [R1+0x220], R23 ;  /* 0x0002201701007387 */ /* 0x000fe20000100800 */
[----:B------:R-:W-:-:S02]  /*bc70*/  IMAD R145, R145, 0x2, R143 ;  /* 0x0000000291917824 */ /* 0x000fc400078e028f */
[----:B-----5:R-:W-:Y:S01]  /*bc80*/  IMAD R2, R2, UR23, RZ ;  /* 0x0000001702027c24 */ /* 0x020fe2000f8e02ff */
[----:B------:R0:W-:Y:S01]  /*bc90*/  STL [R1+0x224], R10 ;  /* 0x0002240a01007387 */ /* 0x0001e20000100800 */
[----:B------:R-:W-:-:S04]  /*bca0*/  IMAD.HI.U32 R22, R9, R34, RZ ;  /* 0x0000002209167227 */ /* 0x000fc800078e00ff */
[--C-:B------:R-:W-:Y:S02]  /*bcb0*/  @!P3 IMAD.IADD R32, R32, 0x1, -R8.reuse ;  /* 0x000000012020b824 */ /* 0x100fe400078e0a08 */
[----:B------:R-:W-:Y:S02]  /*bcc0*/  @!P5 IMAD.IADD R33, R33, 0x1, -R8 ;  /* 0x000000012121d824 */ /* 0x000fe400078e0a08 */
[----:B------:R-:W-:Y:S01]  /*bcd0*/  IMAD.MOV R22, RZ, RZ, -R22 ;  /* 0x000000ffff167224 */ /* 0x000fe200078e0a16 */
[----:B------:R-:W-:Y:S01]  /*bce0*/  ISETP.GT.U32.AND P5, PT, R8, R32, PT ;  /* 0x000000200800720c */ /* 0x000fe20003fa4070 */
[----:B0-----:R-:W-:Y:S01]  /*bcf0*/  VIADD R10, R0, 0xf8 ;  /* 0x000000f8000a7836 */ /* 0x001fe20000000000 */
[C---:B------:R-:W-:Y:S01]  /*bd00*/  ISETP.GT.U32.AND P1, PT, R8.reuse, R33, PT ;  /* 0x000000210800720c */ /* 0x040fe20003f24070 */
[C---:B------:R-:W-:Y:S02]  /*bd10*/  IMAD R34, R8.reuse, R22, R34 ;  /* 0x0000001608227224 */ /* 0x040fe400078e0222 */
[----:B------:R-:W-:Y:S01]  /*bd20*/  IMAD.HI.U32 R22, R9, R39, RZ ;  /* 0x0000002709167227 */ /* 0x000fe200078e00ff */
[----:B------:R-:W-:Y:S01]  /*bd30*/  IABS R36, R10 ;  /* 0x0000000a00247213 */ /* 0x000fe20000000000 */
[----:B------:R0:W-:Y:S01]  /*bd40*/  STL [R1+0x22c], R10 ;  /* 0x00022c0a01007387 */ /* 0x0001e20000100800 */
[----:B------:R-:W-:Y:S01]  /*bd50*/  ISETP.GT.U32.AND P3, PT, R8, R34, PT ;  /* 0x000000220800720c */ /* 0x000fe20003f64070 */
[----:B------:R-:W-:-:S02]  /*bd60*/  IMAD R147, R147, 0x2, R145 ;  /* 0x0000000293937824 */ /* 0x000fc400078e0291 */
[----:B------:R-:W-:-:S04]  /*bd70*/  IMAD.HI.U32 R3, R9, R36, RZ ;  /* 0x0000002409037227 */ /* 0x000fc800078e00ff */
[--C-:B------:R-:W-:Y:S01]  /*bd80*/  @!P5 IMAD.IADD R32, R32, 0x1, -R8.reuse ;  /* 0x000000012020d824 */ /* 0x100fe200078e0a08 */
[----:B------:R-:W-:Y:S01]  /*bd90*/  ISETP.GT.U32.AND P5, PT, R8, R35, PT ;  /* 0x000000230800720c */ /* 0x000fe20003fa4070 */
[----:B------:R-:W-:Y:S02]  /*bda0*/  IMAD.MOV R3, RZ, RZ, -R3 ;  /* 0x000000ffff037224 */ /* 0x000fe400078e0a03 */
[----:B0-----:R-:W-:Y:S02]  /*bdb0*/  VIADD R10, R0, 0xf9 ;  /* 0x000000f9000a7836 */ /* 0x001fe40000000000 */
[----:B------:R-:W-:Y:S02]  /*bdc0*/  @!P3 IMAD.IADD R34, R34, 0x1, -R8 ;  /* 0x000000012222b824 */ /* 0x000fe400078e0a08 */
[----:B------:R-:W-:Y:S01]  /*bdd0*/  IMAD R36, R8, R3, R36 ;  /* 0x0000000308247224 */ /* 0x000fe200078e0224 */
[----:B------:R-:W-:Y:S01]  /*bde0*/  IABS R37, R10 ;  /* 0x0000000a00257213 */ /* 0x000fe20000000000 */
[----:B------:R-:W-:Y:S01]  /*bdf0*/  VIADD R3, R0, 0xfb ;  /* 0x000000fb00037836 */ /* 0x000fe20000000000 */
[----:B------:R-:W-:Y:S01]  /*be00*/  ISETP.GT.U32.AND P3, PT, R8, R34, PT ;  /* 0x000000220800720c */ /* 0x000fe20003f64070 */
[----:B------:R-:W-:Y:S01]  /*be10*/  STL [R1+0x228], R10 ;  /* 0x0002280a01007387 */ /* 0x000fe20000100800 */
[--C-:B------:R-:W-:Y:S01]  /*be20*/  @!P1 IMAD.IADD R33, R33, 0x1, -R8.reuse ;  /* 0x0000000121219824 */ /* 0x100fe200078e0a08 */
[----:B------:R-:W-:Y:S01]  /*be30*/  ISETP.GE.AND P1, PT, R7, RZ, PT ;  /* 0x000000ff0700720c */ /* 0x000fe20003f26270 */
[----:B------:R-:W-:Y:S01]  /*be40*/  @!P5 IMAD.IADD R35, R35, 0x1, -R8 ;  /* 0x000000012323d824 */ /* 0x000fe200078e0a08 */
[----:B------:R-:W-:Y:S01]  /*be50*/  IABS R23, R3 ;  /* 0x0000000300177213 */ /* 0x000fe20000000000 */
[----:B------:R-:W-:-:S02]  /*be60*/  IMAD.MOV R7, RZ, RZ, -R22 ;  /* 0x000000ffff077224 */ /* 0x000fc400078e0a16 */
[----:B------:R-:W-:Y:S01]  /*be70*/  IMAD R149, R149, 0x2, R147 ;  /* 0x0000000295957824 */ /* 0x000fe200078e0293 */
[----:B------:R-:W-:Y:S01]  /*be80*/  ISETP.GT.U32.AND P5, PT, R8, R35, PT ;  /* 0x000000230800720c */ /* 0x000fe20003fa4070 */
[----:B------:R-:W-:Y:S02]  /*be90*/  @!P4 IMAD.MOV R24, RZ, RZ, -R24 ;  /* 0x000000ffff18c224 */ /* 0x000fe400078e0a18 */
[----:B------:R-:W-:Y:S02]  /*bea0*/  IMAD R151, R151, 0x2, R149 ;  /* 0x0000000297977824 */ /* 0x000fe400078e0295 */
[----:B------:R-:W-:Y:S01]  /*beb0*/  @!P3 IMAD.IADD R34, R34, 0x1, -R8 ;  /* 0x000000012222b824 */ /* 0x000fe200078e0a08 */
[----:B------:R-:W-:Y:S01]  /*bec0*/  ISETP.GE.AND P3, PT, R6, RZ, PT ;  /* 0x000000ff0600720c */ /* 0x000fe20003f66270 */
[----:B------:R-:W-:Y:S02]  /*bed0*/  VIADD R6, R0, 0xfa ;  /* 0x000000fa00067836 */ /* 0x000fe40000000000 */
[----:B------:R-:W-:-:S02]  /*bee0*/  IMAD R153, R153, 0x2, R151 ;  /* 0x0000000299997824 */ /* 0x000fc400078e0297 */
[----:B------:R-:W-:Y:S01]  /*bef0*/  @!P2 IMAD.MOV R25, RZ, RZ, -R25 ;  /* 0x000000ffff19a224 */ /* 0x000fe200078e0a19 */
[----:B------:R0:W-:Y:S01]  /*bf00*/  STL [R1+0x230], R6 ;  /* 0x0002300601007387 */ /* 0x0001e20000100800 */
[----:B------:R-:W-:Y:S01]  /*bf10*/  @!P5 IMAD.IADD R35, R35, 0x1, -R8 ;  /* 0x000000012323d824 */ /* 0x000fe200078e0a08 */
[----:B------:R-:W-:Y:S01]  /*bf20*/  ISETP.GT.U32.AND P5, PT, R8, R36, PT ;  /* 0x000000240800720c */ /* 0x000fe20003fa4070 */
[----:B------:R-:W-:Y:S01]  /*bf30*/  IMAD R155, R155, 0x4, R153 ;  /* 0x000000049b9b7824 */ /* 0x000fe200078e0299 */
[----:B------:R1:W-:Y:S01]  /*bf40*/  STL [R1+0x234], R3 ;  /* 0x0002340301007387 */ /* 0x0003e20000100800 */
[----:B------:R-:W-:Y:S01]  /*bf50*/  IABS R22, R6 ;  /* 0x0000000600167213 */ /* 0x000fe20000000000 */
[----:B------:R-:W-:Y:S02]  /*bf60*/  IMAD.U32 R160, RZ, RZ, UR4 ;  /* 0x00000004ffa07e24 */ /* 0x000fe4000f8e00ff */
[----:B------:R-:W-:Y:S02]  /*bf70*/  IMAD R157, R157, 0x2, R155 ;  /* 0x000000029d9d7824 */ /* 0x000fe400078e029b */
[----:B0-----:R-:W-:-:S04]  /*bf80*/  IMAD.HI.U32 R6, R9, R22, RZ ;  /* 0x0000001609067227 */ /* 0x001fc800078e00ff */
[----:B-1----:R-:W-:-:S04]  /*bf90*/  IMAD.HI.U32 R3, R9, R37, RZ ;  /* 0x0000002509037227 */ /* 0x002fc800078e00ff */
[----:B------:R-:W-:Y:S02]  /*bfa0*/  @!P5 IMAD.IADD R36, R36, 0x1, -R8 ;  /* 0x000000012424d824 */ /* 0x000fe400078e0a08 */
[----:B------:R-:W-:Y:S02]  /*bfb0*/  IMAD.MOV R3, RZ, RZ, -R3 ;  /* 0x000000ffff037224 */ /* 0x000fe400078e0a03 */
[----:B------:R-:W-:Y:S01]  /*bfc0*/  IMAD.MOV R6, RZ, RZ, -R6 ;  /* 0x000000ffff067224 */ /* 0x000fe200078e0a06 */
[----:B------:R-:W-:Y:S01]  /*bfd0*/  BAR.SYNC.DEFER_BLOCKING 0x0 ;  /* 0x0000000000007b1d */ /* 0x000fe20000010000 */
[C---:B------:R-:W-:Y:S01]  /*bfe0*/  ISETP.GT.U32.AND P5, PT, R8.reuse, R36, PT ;  /* 0x000000240800720c */ /* 0x040fe20003fa4070 */
[C---:B------:R-:W-:Y:S02]  /*bff0*/  IMAD R37, R8.reuse, R3, R37 ;  /* 0x0000000308257224 */ /* 0x040fe400078e0225 */
[----:B------:R-:W-:Y:S02]  /*c000*/  IMAD R22, R8, R6, R22 ;  /* 0x0000000608167224 */ /* 0x000fe400078e0216 */
[----:B------:R-:W-:-:S04]  /*c010*/  IMAD.HI.U32 R3, R9, R23, RZ ;  /* 0x0000001709037227 */ /* 0x000fc800078e00ff */
[----:B------:R-:W-:Y:S02]  /*c020*/  IMAD.MOV R3, RZ, RZ, -R3 ;  /* 0x000000ffff037224 */ /* 0x000fe400078e0a03 */
[----:B------:R-:W-:Y:S02]  /*c030*/  IMAD R159, R159, 0x2, R157 ;  /* 0x000000029f9f7824 */ /* 0x000fe400078e029d */
[----:B------:R-:W-:Y:S01]  /*c040*/  @!P5 IMAD.IADD R36, R36, 0x1, -R8 ;  /* 0x000000012424d824 */ /* 0x000fe200078e0a08 */
[C---:B------:R-:W-:Y:S01]  /*c050*/  ISETP.GT.U32.AND P5, PT, R8.reuse, R37, PT ;  /* 0x000000250800720c */ /* 0x040fe20003fa4070 */
[C---:B------:R-:W-:Y:S02]  /*c060*/  IMAD R23, R8.reuse, R3, R23 ;  /* 0x0000000308177224 */ /* 0x040fe400078e0217 */
[----:B------:R-:W-:Y:S01]  /*c070*/  IMAD R161, R161, 0x2, R159 ;  /* 0x00000002a1a17824 */ /* 0x000fe200078e029f */
[----:B------:R-:W0:Y:S01]  /*c080*/  LDC R3, c[0x0][0x3a0] ;  /* 0x0000e800ff037b82 */ /* 0x000e220000000800 */
[----:B------:R-:W-:-:S02]  /*c090*/  IMAD R39, R8, R7, R39 ;  /* 0x0000000708277224 */ /* 0x000fc400078e0227 */
[----:B------:R-:W-:Y:S02]  /*c0a0*/  IMAD R163, R163, 0x2, R161 ;  /* 0x00000002a3a37824 */ /* 0x000fe400078e02a1 */
[----:B------:R-:W-:Y:S02]  /*c0b0*/  IMAD.U32 R7, RZ, RZ, UR8 ;  /* 0x00000008ff077e24 */ /* 0x000fe4000f8e00ff */
[----:B------:R-:W-:Y:S02]  /*c0c0*/  IMAD R165, R165, 0x2, R163 ;  /* 0x00000002a5a57824 */ /* 0x000fe400078e02a3 */
[----:B------:R-:W-:Y:S02]  /*c0d0*/  @!P5 IMAD.IADD R37, R37, 0x1, -R8 ;  /* 0x000000012525d824 */ /* 0x000fe400078e0a08 */
[----:B------:R-:W-:Y:S02]  /*c0e0*/  IMAD R134, R134, 0x2, R165 ;  /* 0x0000000286867824 */ /* 0x000fe400078e02a5 */
[----:B------:R-:W-:Y:S01]  /*c0f0*/  @!P0 IMAD.MOV R26, RZ, RZ, -R26 ;  /* 0x000000ffff1a8224 */ /* 0x000fe200078e0a1a */
[----:B------:R-:W-:Y:S01]  /*c100*/  ISETP.GT.U32.AND P5, PT, R8, R37, PT ;  /* 0x000000250800720c */ /* 0x000fe20003fa4070 */
[----:B------:R-:W-:-:S02]  /*c110*/  IMAD R130, R130, 0x4, R134 ;  /* 0x0000000482827824 */ /* 0x000fc400078e0286 */
[----:B------:R-:W-:Y:S02]  /*c120*/  @!P1 IMAD.MOV R27, RZ, RZ, -R27 ;  /* 0x000000ffff1b9224 */ /* 0x000fe400078e0a1b */
[----:B------:R-:W-:-:S04]  /*c130*/  IMAD R128, R128, 0x2, R130 ;  /* 0x0000000280807824 */ /* 0x000fc800078e0282 */
[----:B------:R-:W-:-:S04]  /*c140*/  IMAD R126, R126, 0x2, R128 ;  /* 0x000000027e7e7824 */ /* 0x000fc800078e0280 */
[----:B------:R-:W-:Y:S01]  /*c150*/  @!P5 IMAD.IADD R37, R37, 0x1, -R8 ;  /* 0x000000012525d824 */ /* 0x000fe200078e0a08 */
[----:B------:R-:W-:Y:S01]  /*c160*/  ISETP.GT.U32.AND P5, PT, R8, R22, PT ;  /* 0x000000160800720c */ /* 0x000fe20003fa4070 */
[----:B------:R-:W-:-:S04]  /*c170*/  IMAD R124, R124, 0x2, R126 ;  /* 0x000000027c7c7824 */ /* 0x000fc800078e027e */
        /* <DEDUP_REMOVED lines=9> */
[----:B------:R-:W-:-:S03]  /*c210*/  IMAD R110, R110, 0x2, R112 ;  /* 0x000000026e6e7824 */ /* 0x000fc600078e0270 */
[----:B------:R-:W-:Y:S01]  /*c220*/  ISETP.GT.U32.AND P4, PT, R8, R23, PT ;  /* 0x000000170800720c */ /* 0x000fe20003f84070 */
[----:B------:R-:W-:-:S04]  /*c230*/  IMAD R108, R108, 0x2, R110 ;  /* 0x000000026c6c7824 */ /* 0x000fc800078e026e */
[----:B------:R-:W-:-:S04]  /*c240*/  IMAD R106, R106, 0x2, R108 ;  /* 0x000000026a6a7824 */ /* 0x000fc800078e026c */
[----:B------:R-:W-:Y:S01]  /*c250*/  @!P5 IMAD.IADD R22, R22, 0x1, -R8 ;  /* 0x000000011616d824 */ /* 0x000fe200078e0a08 */
[----:B------:R-:W-:Y:S01]  /*c260*/  IADD3 R6, P5, PT, R2, UR16, RZ ;  /* 0x0000001002067c10 */ /* 0x000fe2000ffbe0ff */
[----:B------:R-:W-:Y:S02]  /*c270*/  IMAD R104, R104, 0x2, R106 ;  /* 0x0000000268687824 */ /* 0x000fe400078e026a */
[----:B------:R-:W-:Y:S01]  /*c280*/  @!P4 IMAD.IADD R23, R23, 0x1, -R8 ;  /* 0x000000011717c824 */ /* 0x000fe200078e0a08 */
[----:B------:R-:W-:Y:S01]  /*c290*/  LEA.HI.X.SX32 R2, R2, UR17, 0x1, P5 ;  /* 0x0000001102027c11 */ /* 0x000fe2000a8f0eff */
[----:B------:R-:W-:Y:S01]  /*c2a0*/  IMAD R102, R102, 0x2, R104 ;  /* 0x0000000266667824 */ /* 0x000fe200078e0268 */
[-C--:B------:R-:W-:Y:S02]  /*c2b0*/  IADD3 R144, P5, PT, R143, R6.reuse, RZ ;  /* 0x000000068f907210 */ /* 0x080fe40007fbe0ff */
[----:B------:R-:W-:Y:S01]  /*c2c0*/  IADD3 R146, P2, PT, R145, R6, RZ ;  /* 0x0000000691927210 */ /* 0x000fe20007f5e0ff */
[----:B------:R-:W-:Y:S01]  /*c2d0*/  IMAD R98, R98, 0x4, R102 ;  /* 0x0000000462627824 */ /* 0x000fe200078e0266 */
[----:B------:R-:W-:-:S02]  /*c2e0*/  LEA.HI.X.SX32 R143, R143, R2, 0x1, P5 ;  /* 0x000000028f8f7211 */ /* 0x000fc400028f0eff */
[-C--:B------:R-:W-:Y:S01]  /*c2f0*/  IADD3 R150, P5, PT, R149, R6.reuse, RZ ;  /* 0x0000000695967210 */ /* 0x080fe20007fbe0ff */
[----:B------:R-:W-:Y:S01]  /*c300*/  IMAD R96, R96, 0x2, R98 ;  /* 0x0000000260607824 */ /* 0x000fe200078e0262 */
[----:B------:R-:W-:Y:S02]  /*c310*/  IADD3 R142, P4, PT, R141, R6, RZ ;  /* 0x000000068d8e7210 */ /* 0x000fe40007f9e0ff */
[-C--:B------:R-:W-:Y:S01]  /*c320*/  LEA.HI.X.SX32 R149, R149, R2.reuse, 0x1, P5 ;  /* 0x0000000295957211 */ /* 0x080fe200028f0eff */
[----:B------:R-:W-:Y:S01]  /*c330*/  IMAD R94, R94, 0x2, R96 ;  /* 0x000000025e5e7824 */ /* 0x000fe200078e0260 */
[----:B------:R-:W-:Y:S01]  /*c340*/  IADD3 R10, P5, PT, R6, UR4, RZ ;  /* 0x00000004060a7c10 */ /* 0x000fe2000ffbe0ff */
[----:B------:R-:W-:Y:S01]  /*c350*/  UIMAD UR4, UR27, UR8, URZ ;  /* 0x000000081b0472a4 */ /* 0x000fe2000f8e02ff */
[-C--:B------:R-:W-:Y:S01]  /*c360*/  LEA.HI.X.SX32 R145, R145, R2.reuse, 0x1, P2 ;  /* 0x0000000291917211 */ /* 0x080fe200010f0eff */
[----:B------:R-:W-:Y:S01]  /*c370*/  IMAD R92, R92, 0x2, R94 ;  /* 0x000000025c5c7824 */ /* 0x000fe200078e025e */
[----:B------:R-:W-:Y:S01]  /*c380*/  LEA.HI.X.SX32 R141, R141, R2, 0x1, P4 ;  /* 0x000000028d8d7211 */ /* 0x000fe200020f0eff */
[----:B------:R1:W-:Y:S01]  /*c390*/  STL [R1+0x960], R10 ;  /* 0x0009600a01007387 */ /* 0x0003e20000100800 */
[-C--:B------:R-:W-:Y:S01]  /*c3a0*/  IADD3 R152, P2, PT, R151, R6.reuse, RZ ;  /* 0x0000000697987210 */ /* 0x080fe20007f5e0ff */
[----:B------:R-:W-:Y:S01]  /*c3b0*/  IMAD R90, R90, 0x2, R92 ;  /* 0x000000025a5a7824 */ /* 0x000fe200078e025c */
[----:B------:R-:W-:-:S02]  /*c3c0*/  IADD3 R148, P4, PT, R147, R6, RZ ;  /* 0x0000000693947210 */ /* 0x000fc40007f9e0ff */
[-C--:B------:R-:W-:Y:S01]  /*c3d0*/  LEA.HI.X.SX32 R151, R151, R2.reuse, 0x1, P2 ;  /* 0x0000000297977211 */ /* 0x080fe200010f0eff */
[----:B------:R-:W-:Y:S01]  /*c3e0*/  IMAD R88, R88, 0x2, R90 ;  /* 0x0000000258587824 */ /* 0x000fe200078e025a */
[----:B------:R-:W-:Y:S02]  /*c3f0*/  LEA.HI.X.SX32 R147, R147, R2, 0x1, P4 ;  /* 0x0000000293937211 */ /* 0x000fe400020f0eff */
[----:B------:R-:W-:Y:S01]  /*c400*/  IADD3 R156, P2, PT, R155, R6, RZ ;  /* 0x000000069b9c7210 */ /* 0x000fe20007f5e0ff */
[----:B------:R-:W-:Y:S01]  /*c410*/  IMAD R86, R86, 0x2, R88 ;  /* 0x0000000256567824 */ /* 0x000fe200078e0258 */
[----:B-1----:R-:W-:Y:S02]  /*c420*/  LEA.HI.X.SX32 R10, R160, R2, 0x1, P5 ;  /* 0x00000002a00a7211 */ /* 0x002fe400028f0eff */
[-C--:B------:R-:W-:Y:S01]  /*c430*/  IADD3 R160, P5, PT, R159, R6.reuse, RZ ;  /* 0x000000069fa07210 */ /* 0x080fe20007fbe0ff */
[----:B------:R-:W-:Y:S01]  /*c440*/  IMAD R82, R82, 0x4, R86 ;  /* 0x0000000452527824 */ /* 0x000fe200078e0256 */
[----:B------:R-:W-:Y:S01]  /*c450*/  IADD3 R154, P4, PT, R153, R6, RZ ;  /* 0x00000006999a7210 */ /* 0x000fe20007f9e0ff */
[----:B------:R1:W-:Y:S01]  /*c460*/  STL [R1+0x95c], R10 ;  /* 0x00095c0a01007387 */ /* 0x0003e20000100800 */
[-C--:B------:R-:W-:Y:S01]  /*c470*/  LEA.HI.X.SX32 R159, R159, R2.reuse, 0x1, P5 ;  /* 0x000000029f9f7211 */ /* 0x080fe200028f0eff */
[----:B------:R-:W-:Y:S01]  /*c480*/  IMAD R80, R80, 0x2, R82 ;  /* 0x0000000250507824 */ /* 0x000fe200078e0252 */
[----:B------:R-:W-:-:S02]  /*c490*/  LEA.HI.X.SX32 R155, R155, R2, 0x1, P2 ;  /* 0x000000029b9b7211 */ /* 0x000fc400010f0eff */
[----:B------:R-:W-:Y:S01]  /*c4a0*/  LEA.HI.X.SX32 R153, R153, R2, 0x1, P4 ;  /* 0x0000000299997211 */ /* 0x000fe200020f0eff */
[----:B------:R-:W-:Y:S01]  /*c4b0*/  IMAD R78, R78, 0x2, R80 ;  /* 0x000000024e4e7824 */ /* 0x000fe200078e0250 */
[-C--:B------:R-:W-:Y:S02]  /*c4c0*/  IADD3 R162, P2, PT, R161, R6.reuse, RZ ;  /* 0x00000006a1a27210 */ /* 0x080fe40007f5e0ff */
[-C--:B------:R-:W-:Y:S01]  /*c4d0*/  IADD3 R158, P4, PT, R157, R6.reuse, RZ ;  /* 0x000000069d9e7210 */ /* 0x080fe20007f9e0ff */
[----:B------:R-:W-:Y:S01]  /*c4e0*/  IMAD R76, R76, 0x2, R78 ;  /* 0x000000024c4c7824 */ /* 0x000fe200078e024e */
[----:B-1----:R-:W-:Y:S02]  /*c4f0*/  IADD3 R10, P5, PT, R165, R6, RZ ;  /* 0x00000006a50a7210 */ /* 0x002fe40007fbe0ff */
[-C--:B------:R-:W-:Y:S01]  /*c500*/  LEA.HI.X.SX32 R161, R161, R2.reuse, 0x1, P2 ;  /* 0x00000002a1a17211 */ /* 0x080fe200010f0eff */
[----:B------:R-:W-:Y:S01]  /*c510*/  IMAD R74, R74, 0x2, R76 ;  /* 0x000000024a4a7824 */ /* 0x000fe200078e024c */
[----:B------:R-:W-:Y:S01]  /*c520*/  LEA.HI.X.SX32 R157, R157, R2, 0x1, P4 ;  /* 0x000000029d9d7211 */ /* 0x000fe200020f0eff */
[----:B------:R1:W-:Y:S01]  /*c530*/  STL [R1], R10 ;  /* 0x0000000a01007387 */ /* 0x0003e20000100800 */
[----:B------:R-:W-:Y:S01]  /*c540*/  IADD3 R164, P4, PT, R163, R6, RZ ;  /* 0x00000006a3a47210 */ /* 0x000fe20007f9e0ff */
[----:B------:R-:W-:Y:S01]  /*c550*/  IMAD R72, R72, 0x2, R74 ;  /* 0x0000000248487824 */ /* 0x000fe200078e024a */
[----:B------:R-:W-:-:S02]  /*c560*/  LEA.HI.X.SX32 R165, R165, R2, 0x1, P5 ;  /* 0x00000002a5a57211 */ /* 0x000fc400028f0eff */
[----:B------:R-:W-:Y:S01]  /*c570*/  LEA.HI.X.SX32 R163, R163, R2, 0x1, P4 ;  /* 0x00000002a3a37211 */ /* 0x000fe200020f0eff */
[----:B------:R-:W-:Y:S01]  /*c580*/  IMAD R70, R70, 0x2, R72 ;  /* 0x0000000246467824 */ /* 0x000fe200078e0248 */
[----:B-1----:R-:W-:-:S03]  /*c590*/  IADD3 R10, P2, PT, R134, R6, RZ ;  /* 0x00000006860a7210 */ /* 0x002fc60007f5e0ff */
[----:B------:R-:W-:Y:S02]  /*c5a0*/  IMAD R47, R47, 0x4, R70 ;  /* 0x000000042f2f7824 */ /* 0x000fe400078e0246 */
[----:B------:R1:W-:Y:S02]  /*c5b0*/  STL [R1+0x8], R10 ;  /* 0x0000080a01007387 */ /* 0x0003e40000100800 */
[----:B------:R-:W-:-:S04]  /*c5c0*/  IMAD R65, R65, 0x2, R47 ;  /* 0x0000000241417824 */ /* 0x000fc800078e022f */
[----:B------:R-:W-:-:S04]  /*c5d0*/  IMAD R45, R45, 0x2, R65 ;  /* 0x000000022d2d7824 */ /* 0x000fc800078e0241 */
[----:B------:R-:W-:Y:S01]  /*c5e0*/  IMAD R61, R61, 0x2, R45 ;  /* 0x000000023d3d7824 */ /* 0x000fe200078e022d */
[----:B-1----:R-:W-:-:S03]  /*c5f0*/  IADD3 R10, P4, PT, R6, UR6, RZ ;  /* 0x00000006060a7c10 */ /* 0x002fc6000ff9e0ff */
[----:B------:R-:W-:Y:S02]  /*c600*/  IMAD R59, R59, 0x2, R61 ;  /* 0x000000023b3b7824 */ /* 0x000fe400078e023d */
[----:B------:R1:W-:Y:S02]  /*c610*/  STL [R1+0x968], R10 ;  /* 0x0009680a01007387 */ /* 0x0003e40000100800 */
[----:B------:R-:W-:-:S04]  /*c620*/  IMAD R57, R57, 0x2, R59 ;  /* 0x0000000239397824 */ /* 0x000fc800078e023b */
[----:B------:R-:W-:Y:S01]  /*c630*/  IMAD R43, R43, 0x2, R57 ;  /* 0x000000022b2b7824 */ /* 0x000fe200078e0239 */
[----:B-1----:R-:W-:-:S03]  /*c640*/  IADD3 R10, P5, PT, R130, R6, RZ ;  /* 0x00000006820a7210 */ /* 0x002fc60007fbe0ff */
[----:B------:R-:W-:Y:S02]  /*c650*/  IMAD R7, R7, 0x4, R43 ;  /* 0x0000000407077824 */ /* 0x000fe400078e022b */
[----:B------:R1:W-:Y:S02]  /*c660*/  STL [R1+0x10], R10 ;  /* 0x0000100a01007387 */ /* 0x0003e40000100800 */
[----:B------:R-:W-:Y:S01]  /*c670*/  IMAD R49, R49, 0x2, R7 ;  /* 0x0000000231317824 */ /* 0x000fe200078e0207 */
[----:B-1----:R-:W-:Y:S01]  /*c680*/  LEA.HI.X.SX32 R10, R134, R2, 0x1, P2 ;  /* 0x00000002860a7211 */ /* 0x002fe200010f0eff */
[----:B------:R-:W-:Y:S01]  /*c690*/  IMAD.U32 R134, RZ, RZ, UR4 ;  /* 0x00000004ff867e24 */ /* 0x000fe2000f8e00ff */
[----:B------:R-:W-:-:S03]  /*c6a0*/  UIMAD UR4, UR28, UR8, URZ ;  /* 0x000000081c0472a4 */ /* 0x000fc6000f8e02ff */
[----:B------:R1:W-:Y:S01]  /*c6b0*/  STL [R1+0x4], R10 ;  /* 0x0000040a01007387 */ /* 0x0003e20000100800 */
[----:B------:R-:W-:Y:S02]  /*c6c0*/  LEA.HI.X.SX32 R134, R134, R2, 0x1, P4 ;  /* 0x0000000286867211 */ /* 0x000fe400020f0eff */
[----:B-1----:R-:W-:-:S05]  /*c6d0*/  IADD3 R10, P2, PT, R128, R6, RZ ;  /* 0x00000006800a7210 */ /* 0x002fca0007f5e0ff */
[----:B------:R1:W-:Y:S04]  /*c6e0*/  STL [R1+0x18], R10 ;  /* 0x0000180a01007387 */ /* 0x0003e80000100800 */
[----:B------:R2:W-:Y:S01]  /*c6f0*/  STL [R1+0x964], R134 ;  /* 0x0009648601007387 */ /* 0x0005e20000100800 */
[----:B-1----:R-:W1:Y:S01]  /*c700*/  S2R R10, SR_TID.X ;  /* 0x00000000000a7919 */ /* 0x002e620000002100 */
[----:B--2---:R-:W-:-:S05]  /*c710*/  IADD3 R134, P4, PT, R126, R6, RZ ;  /* 0x000000067e867210 */ /* 0x004fca0007f9e0ff */
[----:B------:R2:W-:Y:S02]  /*c720*/  STL [R1+0x20], R134 ;  /* 0x0000208601007387 */ /* 0x0005e40000100800 */
[----:B--2---:R-:W-:Y:S02]  /*c730*/  LEA.HI.X.SX32 R134, R130, R2, 0x1, P5 ;  /* 0x0000000282867211 */ /* 0x004fe400028f0eff */
[----:B------:R-:W-:-:S03]  /*c740*/  IADD3 R130, P5, PT, R124, R6, RZ ;  /* 0x000000067c827210 */ /* 0x000fc60007fbe0ff */
[----:B------:R2:W-:Y:S04]  /*c750*/  STL [R1+0xc], R134 ;  /* 0x00000c8601007387 */ /* 0x0005e80000100800 */
[----:B------:R3:W-:Y:S01]  /*c760*/  STL [R1+0x28], R130 ;  /* 0x0000288201007387 */ /* 0x0007e20000100800 */
[----:B-1----:R-:W-:Y:S02]  /*c770*/  SHF.R.U32.HI R10, RZ, 0x6, R10 ;  /* 0x00000006ff0a7819 */ /* 0x002fe4000001160a */
[----:B--2---:R-:W-:Y:S02]  /*c780*/  LEA.HI.X.SX32 R134, R128, R2, 0x1, P2 ;  /* 0x0000000280867211 */ /* 0x004fe400010f0eff */
[----:B------:R-:W-:Y:S02]  /*c790*/  IADD3 R128, P2, PT, R122, R6, RZ ;  /* 0x000000067a807210 */ /* 0x000fe40007f5e0ff */
[----:B---3--:R-:W-:Y:S01]  /*c7a0*/  LEA.HI.X.SX32 R130, R126, R2, 0x1, P4 ;  /* 0x000000027e827211 */ /* 0x008fe200020f0eff */
[----:B------:R1:W-:Y:S01]  /*c7b0*/  STL [R1+0x14], R134 ;  /* 0x0000148601007387 */ /* 0x0003e20000100800 */
[----:B------:R-:W-:-:S02]  /*c7c0*/  IADD3 R126, P4, PT, R120, R6, RZ ;  /* 0x00000006787e7210 */ /* 0x000fc40007f9e0ff */
[----:B------:R-:W-:Y:S01]  /*c7d0*/  LEA.HI.X.SX32 R122, R122, R2, 0x1, P2 ;  /* 0x000000027a7a7211 */ /* 0x000fe200010f0eff */
[----:B------:R2:W-:Y:S01]  /*c7e0*/  STL [R1+0x30], R128 ;  /* 0x0000308001007387 */ /* 0x0005e20000100800 */
[----:B------:R-:W-:-:S03]  /*c7f0*/  SGXT.U32 R10, R10, 0x1 ;  /* 0x000000010a0a781a */ /* 0x000fc60000000000 */
[----:B------:R3:W-:Y:S01]  /*c800*/  STL [R1+0x1c], R130 ;  /* 0x00001c8201007387 */ /* 0x0007e20000100800 */
[----:B-1----:R-:W-:-:S03]  /*c810*/  IADD3 R134, P2, PT, R6, UR12, RZ ;  /* 0x0000000c06867c10 */ /* 0x002fc6000ff5e0ff */
[----:B------:R1:W-:Y:S01]  /*c820*/  STL [R1+0x38], R126 ;  /* 0x0000387e01007387 */ /* 0x0003e20000100800 */
[----:B--2---:R-:W-:Y:S02]  /*c830*/  LEA.HI.X.SX32 R128, R124, R2, 0x1, P5 ;  /* 0x000000027c807211 */ /* 0x004fe400028f0eff */
[C---:B------:R-:W-:Y:S01]  /*c840*/  IADD3 R124, P5, PT, R118.reuse, R6, RZ ;  /* 0x00000006767c7210 */ /* 0x040fe20007fbe0ff */
[----:B---3--:R-:W-:Y:S01]  /*c850*/  IMAD.U32 R130, RZ, RZ, UR4 ;  /* 0x00000004ff827e24 */ /* 0x008fe2000f8e00ff */
[----:B------:R-:W-:Y:S02]  /*c860*/  UIMAD UR4, UR29, UR8, URZ ;  /* 0x000000081d0472a4 */ /* 0x000fe4000f8e02ff */
[-C--:B------:R-:W-:Y:S01]  /*c870*/  LEA.HI.X.SX32 R118, R118, R2.reuse, 0x1, P5 ;  /* 0x0000000276767211 */ /* 0x080fe200028f0eff */
[----:B------:R-:W-:Y:S01]  /*c880*/  STL [R1+0x40], R124 ;  /* 0x0000407c01007387 */ /* 0x000fe20000100800 */
[----:B------:R-:W-:-:S03]  /*c890*/  LEA.HI.X.SX32 R130, R130, R2, 0x1, P2 ;  /* 0x0000000282827211 */ /* 0x000fc600010f0eff */
[----:B------:R-:W-:Y:S01]  /*c8a0*/  STL [R1+0x24], R128 ;  /* 0x0000248001007387 */ /* 0x000fe20000100800 */
[----:B-1----:R-:W-:Y:S01]  /*c8b0*/  IMAD.U32 R126, RZ, RZ, UR4 ;  /* 0x00000004ff7e7e24 */ /* 0x002fe2000f8e00ff */
[----:B------:R-:W-:Y:S02]  /*c8c0*/  UIMAD UR4, UR30, UR8, URZ ;  /* 0x000000081e0472a4 */ /* 0x000fe4000f8e02ff */
[----:B------:R1:W-:Y:S02]  /*c8d0*/  STL [R1+0x2c], R122 ;  /* 0x00002c7a01007387 */ /* 0x0003e40000100800 */
[----:B-1----:R-:W-:Y:S02]  /*c8e0*/  LEA.HI.X.SX32 R122, R120, R2, 0x1, P4 ;  /* 0x00000002787a7211 */ /* 0x002fe400020f0eff */
[----:B------:R-:W-:-:S03]  /*c8f0*/  IADD3 R120, P4, PT, R114, R6, RZ ;  /* 0x0000000672787210 */ /* 0x000fc60007f9e0ff */
[----:B------:R1:W-:Y:S01]  /*c900*/  STL [R1+0x34], R122 ;  /* 0x0000347a01007387 */ /* 0x0003e20000100800 */
[----:B------:R-:W-:-:S03]  /*c910*/  LEA.HI.X.SX32 R114, R114, R2, 0x1, P4 ;  /* 0x0000000272727211 */ /* 0x000fc600020f0eff */
[----:B------:R2:W-:Y:S04]  /*c920*/  STL [R1+0x48], R120 ;  /* 0x0000487801007387 */ /* 0x0005e80000100800 */
[----:B------:R-:W-:Y:S01]  /*c930*/  STL [R1+0x970], R134 ;  /* 0x0009708601007387 */ /* 0x000fe20000100800 */
[----:B-1----:R-:W-:-:S03]  /*c940*/  IADD3 R122, P4, PT, R108, R6, RZ ;  /* 0x000000066c7a7210 */ /* 0x002fc60007f9e0ff */
[----:B------:R1:W-:Y:S01]  /*c950*/  STL [R1+0x3c], R118 ;  /* 0x00003c7601007387 */ /* 0x0003e20000100800 */
[----:B--2---:R-:W-:Y:S02]  /*c960*/  IADD3 R120, P5, PT, R112, R6, RZ ;  /* 0x0000000670787210 */ /* 0x004fe40007fbe0ff */
[----:B------:R-:W-:Y:S02]  /*c970*/  LEA.HI.X.SX32 R124, R108, R2, 0x1, P4 ;  /* 0x000000026c7c7211 */ /* 0x000fe400020f0eff */
[-C--:B------:R-:W-:Y:S01]  /*c980*/  IADD3 R108, P4, PT, R102, R6.reuse, RZ ;  /* 0x00000006666c7210 */ /* 0x080fe20007f9e0ff */
[----:B------:R-:W-:Y:S01]  /*c990*/  STL [R1+0x50], R120 ;  /* 0x0000507801007387 */ /* 0x000fe20000100800 */
[----:B-1----:R-:W-:Y:S02]  /*c9a0*/  IADD3 R118, P2, PT, R110, R6, RZ ;  /* 0x000000066e767210 */ /* 0x002fe40007f5e0ff */
[----:B------:R-:W-:-:S03]  /*c9b0*/  LEA.HI.X.SX32 R102, R102, R2, 0x1, P4 ;  /* 0x0000000266667211 */ /* 0x000fc600020f0eff */
[----:B------:R1:W-:Y:S04]  /*c9c0*/  STL [R1+0x58], R118 ;  /* 0x0000587601007387 */ /* 0x0003e80000100800 */
[----:B------:R-:W-:Y:S04]  /*c9d0*/  STL [R1+0x96c], R130 ;  /* 0x00096c8201007387 */ /* 0x000fe80000100800 */
[----:B------:R2:W-:Y:S01]  /*c9e0*/  STL [R1+0x44], R114 ;  /* 0x0000447201007387 */ /* 0x0005e20000100800 */
[-C--:B-1----:R-:W-:Y:S02]  /*c9f0*/  LEA.HI.X.SX32 R118, R112, R2.reuse, 0x1, P5 ;  /* 0x0000000270767211 */ /* 0x082fe400028f0eff */
[----:B------:R-:W-:-:S02]  /*ca00*/  LEA.HI.X.SX32 R112, R110, R2, 0x1, P2 ;  /* 0x000000026e707211 */ /* 0x000fc400010f0eff */
[-C--:B------:R-:W-:Y:S01]  /*ca10*/  IADD3 R110, P2, PT, R104, R6.reuse, RZ ;  /* 0x00000006686e7210 */ /* 0x080fe20007f5e0ff */
[----:B------:R1:W-:Y:S01]  /*ca20*/  STL [R1+0x4c], R118 ;  /* 0x00004c7601007387 */ /* 0x0003e20000100800 */
[----:B--2---:R-:W-:-:S03]  /*ca30*/  IADD3 R114, P5, PT, R106, R6, RZ ;  /* 0x000000066a727210 */ /* 0x004fc60007fbe0ff */
[----:B------:R-:W-:Y:S01]  /*ca40*/  STL [R1+0x60], R122 ;  /* 0x0000607a01007387 */ /* 0x000fe20000100800 */
[----:B------:R-:W-:-:S03]  /*ca50*/  LEA.HI.X.SX32 R106, R106, R2, 0x1, P5 ;  /* 0x000000026a6a7211 */ /* 0x000fc600028f0eff */
[----:B------:R2:W-:Y:S01]  /*ca60*/  STL [R1+0x68], R114 ;  /* 0x0000687201007387 */ /* 0x0005e20000100800 */
[----:B-1----:R-:W-:-:S03]  /*ca70*/  IADD3 R118, P5, PT, R6, UR13, RZ ;  /* 0x0000000d06767c10 */ /* 0x002fc6000ffbe0ff */
[----:B------:R1:W-:Y:S01]  /*ca80*/  STL [R1+0x54], R112 ;  /* 0x0000547001007387 */ /* 0x0003e20000100800 */
[----:B------:R-:W-:Y:S01]  /*ca90*/  LEA.HI.X.SX32 R120, R126, R2, 0x1, P5 ;  /* 0x000000027e787211 */ /* 0x000fe200028f0eff */
[----:B------:R-:W-:Y:S02]  /*caa0*/  IMAD.U32 R126, RZ, RZ, UR4 ;  /* 0x00000004ff7e7e24 */ /* 0x000fe4000f8e00ff */
[----:B------:R-:W-:Y:S01]  /*cab0*/  STL [R1+0x70], R110 ;  /* 0x0000706e01007387 */ /* 0x000fe20000100800 */
[----:B------:R-:W-:Y:S02]  /*cac0*/  UIMAD UR4, UR31, UR8, URZ ;  /* 0x000000081f0472a4 */ /* 0x000fe4000f8e02ff */
[----:B--2---:R-:W-:Y:S01]  /*cad0*/  IMAD.U32 R114, RZ, RZ, UR8 ;  /* 0x00000008ff727e24 */ /* 0x004fe2000f8e00ff */
[----:B------:R-:W-:Y:S01]  /*cae0*/  STL [R1+0x78], R108 ;  /* 0x0000786c01007387 */ /* 0x000fe20000100800 */
[----:B-1----:R-:W-:-:S03]  /*caf0*/  IMAD.U32 R112, RZ, RZ, UR8 ;  /* 0x00000008ff707e24 */ /* 0x002fc6000f8e00ff */
[----:B------:R-:W-:Y:S04]  /*cb00*/  STL [R1+0x5c], R124 ;  /* 0x00005c7c01007387 */ /* 0x000fe80000100800 */
        /* <DEDUP_REMOVED lines=27> */
[----:B------:R-:W-:Y:S01]  /*ccc0*/  STL [R1+0x8c], R96 ;  /* 0x00008c6001007387 */ /* 0x000fe20000100800 */
[-C--:B------:R-:W-:Y:S01]  /*ccd0*/  LEA.HI.X.SX32 R104, R126, R2.reuse, 0x1, P4 ;  /* 0x000000027e687211 */ /* 0x080fe200020f0eff */
[----:B------:R-:W-:Y:S02]  /*cce0*/  IMAD.U32 R126, RZ, RZ, UR4 ;  /* 0x00000004ff7e7e24 */ /* 0x000fe4000f8e00ff */
[----:B------:R-:W-:Y:S01]  /*ccf0*/  STL [R1+0xa8], R94 ;  /* 0x0000a85e01007387 */ /* 0x000fe20000100800 */
[----:B------:R-:W-:Y:S01]  /*cd00*/  UIMAD UR4, UR32, UR8, URZ ;  /* 0x00000008200472a4 */ /* 0x000fe2000f8e02ff */
[----:B--2---:R-:W-:Y:S02]  /*cd10*/  VIADD R98, R0, 0xe9 ;  /* 0x000000e900627836 */ /* 0x004fe40000000000 */
[----:B------:R-:W-:Y:S04]  /*cd20*/  STL [R1+0xb0], R92 ;  /* 0x0000b05c01007387 */ /* 0x000fe80000100800 */
[----:B------:R-:W-:Y:S04]  /*cd30*/  STL [R1+0x94], R108 ;  /* 0x0000946c01007387 */ /* 0x000fe80000100800 */
[----:B------:R1:W-:Y:S02]  /*cd40*/  STL [R1+0x9c], R90 ;  /* 0x00009c5a01007387 */ /* 0x0003e40000100800 */
[----:B-1----:R-:W-:-:S02]  /*cd50*/  LEA.HI.X.SX32 R90, R88, R2, 0x1, P5 ;  /* 0x00000002585a7211 */ /* 0x002fc400028f0eff */
        /* <DEDUP_REMOVED lines=12> */
[-C--:B------:R-:W-:Y:S02]  /*ce20*/  LEA.HI.X.SX32 R70, R70, R2.reuse, 0x1, P5 ;  /* 0x0000000246467211 */ /* 0x080fe400028f0eff */
[----:B------:R-:W-:Y:S01]  /*ce30*/  ISETP.GT.U32.AND P5, PT, R8, R39, PT ;  /* 0x000000270800720c */ /* 0x000fe20003fa4070 */
[----:B------:R1:W-:Y:S04]  /*ce40*/  STL [R1+0xc8], R86 ;  /* 0x0000c85601007387 */ /* 0x0003e80000100800 */
[----:B------:R-:W-:Y:S04]  /*ce50*/  STL [R1+0x97c], R104 ;  /* 0x00097c6801007387 */ /* 0x000fe80000100800 */
[----:B------:R2:W-:Y:S01]  /*ce60*/  STL [R1+0xb4], R82 ;  /* 0x0000b45201007387 */ /* 0x0005e20000100800 */
[----:B-1----:R-:W-:-:S02]  /*ce70*/  LEA.HI.X.SX32 R86, R80, R2, 0x1, P2 ;  /* 0x0000000250567211 */ /* 0x002fc400010f0eff */
[----:B------:R-:W-:Y:S01]  /*ce80*/  LEA.HI.X.SX32 R80, R78, R2, 0x1, P4 ;  /* 0x000000024e507211 */ /* 0x000fe200020f0eff */
[----:B------:R-:W-:Y:S01]  /*ce90*/  @!P5 IMAD.IADD R39, R39, 0x1, -R8 ;  /* 0x000000012727d824 */ /* 0x000fe200078e0a08 */
[-C--:B------:R-:W-:Y:S01]  /*cea0*/  IADD3 R78, P4, PT, R72, R6.reuse, RZ ;  /* 0x00000006484e7210 */ /* 0x080fe20007f9e0ff */
[----:B------:R1:W-:Y:S01]  /*ceb0*/  STL [R1+0xbc], R86 ;  /* 0x0000bc5601007387 */ /* 0x0003e20000100800 */
[----:B--2---:R-:W-:-:S03]  /*cec0*/  IADD3 R82, P2, PT, R74, R6, RZ ;  /* 0x000000064a527210 */ /* 0x004fc60007f5e0ff */
[----:B------:R-:W-:Y:S01]  /*ced0*/  STL [R1+0xd0], R90 ;  /* 0x0000d05a01007387 */ /* 0x000fe20000100800 */
[----:B------:R-:W-:-:S03]  /*cee0*/  LEA.HI.X.SX32 R74, R74, R2, 0x1, P2 ;  /* 0x000000024a4a7211 */ /* 0x000fc600010f0eff */
[----:B------:R-:W-:Y:S01]  /*cef0*/  STL [R1+0xd8], R82 ;  /* 0x0000d85201007387 */ /* 0x000fe20000100800 */
[----:B-1----:R-:W-:-:S03]  /*cf00*/  IADD3 R86, P2, PT, R6, UR20, RZ ;  /* 0x0000001406567c10 */ /* 0x002fc6000ff5e0ff */
[----:B------:R-:W-:Y:S01]  /*cf10*/  STL [R1+0xc4], R80 ;  /* 0x0000c45001007387 */ /* 0x000fe20000100800 */
[-C--:B------:R-:W-:Y:S01]  /*cf20*/  LEA.HI.X.SX32 R88, R126, R2.reuse, 0x1, P2 ;  /* 0x000000027e587211 */ /* 0x080fe200010f0eff */
[----:B------:R-:W-:Y:S02]  /*cf30*/  IMAD.U32 R126, RZ, RZ, UR8 ;  /* 0x00000008ff7e7e24 */ /* 0x000fe4000f8e00ff */
[----:B------:R-:W-:Y:S04]  /*cf40*/  STL [R1+0xe0], R78 ;  /* 0x0000e04e01007387 */ /* 0x000fe80000100800 */
[----:B------:R-:W-:Y:S04]  /*cf50*/  STL [R1+0xe8], R76 ;  /* 0x0000e84c01007387 */ /* 0x000fe80000100800 */
[----:B------:R-:W-:Y:S04]  /*cf60*/  STL [R1+0xcc], R92 ;  /* 0x0000cc5c01007387 */ /* 0x000fe80000100800 */
[----:B------:R1:W-:Y:S02]  /*cf70*/  STL [R1+0xd4], R74 ;  /* 0x0000d44a01007387 */ /* 0x0003e40000100800 */
[----:B-1----:R-:W-:-:S02]  /*cf80*/  LEA.HI.X.SX32 R74, R72, R2, 0x1, P4 ;  /* 0x00000002484a7211 */ /* 0x002fc400020f0eff */
[----:B------:R-:W-:-:S03]  /*cf90*/  IADD3 R72, P4, PT, R47, R6, RZ ;  /* 0x000000062f487210 */ /* 0x000fc60007f9e0ff */
[----:B------:R-:W-:Y:S01]  /*cfa0*/  STL [R1+0xdc], R74 ;  /* 0x0000dc4a01007387 */ /* 0x000fe20000100800 */
[----:B------:R-:W-:-:S03]  /*cfb0*/  LEA.HI.X.SX32 R47, R47, R2, 0x1, P4 ;  /* 0x000000022f2f7211 */ /* 0x000fc600020f0eff */
[----:B------:R-:W-:Y:S04]  /*cfc0*/  STL [R1+0xf0], R72 ;  /* 0x0000f04801007387 */ /* 0x000fe80000100800 */
[----:B------:R-:W-:Y:S04]  /*cfd0*/  STL [R1+0x988], R86 ;  /* 0x0009885601007387 */ /* 0x000fe80000100800 */
[----:B------:R1:W-:Y:S02]  /*cfe0*/  STL [R1+0xe4], R70 ;  /* 0x0000e44601007387 */ /* 0x0003e40000100800 */
[----:B-1----:R-:W-:-:S04]  /*cff0*/  IADD3 R70, P2, PT, R65, R6, RZ ;  /* 0x0000000641467210 */ /* 0x002fc80007f5e0ff */
[----:B------:R-:W-:Y:S01]  /*d000*/  LEA.HI.X.SX32 R65, R65, R2, 0x1, P2 ;  /* 0x0000000241417211 */ /* 0x000fe200010f0eff */
[----:B------:R1:W-:Y:S04]  /*d010*/  STL [R1+0xf8], R70 ;  /* 0x0000f84601007387 */ /* 0x0003e80000100800 */
[----:B------:R-:W-:Y:S04]  /*d020*/  STL [R1+0x984], R88 ;  /* 0x0009845801007387 */ /* 0x000fe80000100800 */
[----:B------:R2:W-:Y:S01]  /*d030*/  STL [R1+0xec], R47 ;  /* 0x0000ec2f01007387 */ /* 0x0005e20000100800 */
[----:B-1----:R-:W-:-:S04]  /*d040*/  IADD3 R70, P4, PT, R45, R6, RZ ;  /* 0x000000062d467210 */ /* 0x002fc80007f9e0ff */
[----:B------:R-:W-:Y:S01]  /*d050*/  LEA.HI.X.SX32 R72, R45, R2, 0x1, P4 ;  /* 0x000000022d487211 */ /* 0x000fe200020f0eff */
[----:B------:R1:W-:Y:S01]  /*d060*/  STL [R1+0x100], R70 ;  /* 0x0001004601007387 */ /* 0x0003e20000100800 */
[----:B--2---:R-:W-:-:S03]  /*d070*/  IMAD R47, R126, 0x2, R49 ;  /* 0x000000027e2f7824 */ /* 0x004fc600078e0231 */
[----:B------:R2:W-:Y:S01]  /*d080*/  STL [R1+0xf4], R65 ;  /* 0x0000f44101007387 */ /* 0x0005e20000100800 */
[----:B------:R-:W-:-:S03]  /*d090*/  IMAD R45, R126, 0x2, R47 ;  /* 0x000000027e2d7824 */ /* 0x000fc600078e022f */
[----:B------:R3:W-:Y:S01]  /*d0a0*/  STL [R1+0xfc], R72 ;  /* 0x0000fc4801007387 */ /* 0x0007e20000100800 */
[----:B------:R-:W-:Y:S01]  /*d0b0*/  IMAD.U32 R126, RZ, RZ, UR4 ;  /* 0x00000004ff7e7e24 */ /* 0x000fe2000f8e00ff */
[-C--:B-1----:R-:W-:Y:S01]  /*d0c0*/  IADD3 R70, P2, PT, R61, R6.reuse, RZ ;  /* 0x000000063d467210 */ /* 0x082fe20007f5e0ff */
[----:B------:R-:W-:Y:S01]  /*d0d0*/  UIMAD UR4, UR11, UR8, URZ ;  /* 0x000000080b0472a4 */ /* 0x000fe2000f8e02ff */
[----:B--2---:R-:W-:-:S03]  /*d0e0*/  IADD3 R65, P4, PT, R59, R6, RZ ;  /* 0x000000063b417210 */ /* 0x004fc60007f9e0ff */
[----:B------:R-:W-:Y:S01]  /*d0f0*/  STL [R1+0x108], R70 ;  /* 0x0001084601007387 */ /* 0x000fe20000100800 */
[----:B------:R-:W-:Y:S01]  /*d100*/  LEA.HI.X.SX32 R61, R61, R2, 0x1, P2 ;  /* 0x000000023d3d7211 */ /* 0x000fe200010f0eff */
[----:B------:R-:W-:Y:S01]  /*d110*/  IMAD.U32 R110, RZ, RZ, UR4 ;  /* 0x00000004ff6e7e24 */ /* 0x000fe2000f8e00ff */
[C---:B---3--:R-:W-:Y:S01]  /*d120*/  IADD3 R72, P2, PT, R57.reuse, R6, RZ ;  /* 0x0000000639487210 */ /* 0x048fe20007f5e0ff */
[----:B------:R1:W-:Y:S01]  /*d130*/  STL [R1+0x110], R65 ;  /* 0x0001104101007387 */ /* 0x0003e20000100800 */
[----:B------:R-:W-:Y:S02]  /*d140*/  USHF.L.U32 UR4, UR14, 0x15, URZ ;  /* 0x000000150e047899 */ /* 0x000fe400080006ff */
[----:B------:R-:W-:Y:S01]  /*d150*/  LEA.HI.X.SX32 R57, R57, R2, 0x1, P2 ;  /* 0x0000000239397211 */ /* 0x000fe200010f0eff */
[----:B------:R-:W-:Y:S01]  /*d160*/  STL [R1+0x118], R72 ;  /* 0x0001184801007387 */ /* 0x000fe20000100800 */
[----:B------:R-:W-:-:S03]  /*d170*/  ULOP3.LUT UR12, UR4, 0x600000, URZ, 0xc0, !UPT ;  /* 0x00600000040c7892 */ /* 0x000fc6000f8ec0ff */
[----:B------:R-:W-:Y:S01]  /*d180*/  STL [R1+0x104], R61 ;  /* 0x0001043d01007387 */ /* 0x000fe20000100800 */
[----:B------:R-:W-:Y:S01]  /*d190*/  UMOV UR4, 0x1 ;  /* 0x0000000100047882 */ /* 0x000fe20000000000 */
[----:B-1----:R-:W-:Y:S02]  /*d1a0*/  LEA.HI.X.SX32 R65, R59, R2, 0x1, P4 ;  /* 0x000000023b417211 */ /* 0x002fe400020f0eff */
[----:B------:R-:W-:-:S03]  /*d1b0*/  IADD3 R59, P4, PT, R43, R6, RZ ;  /* 0x000000062b3b7210 */ /* 0x000fc60007f9e0ff */
[----:B------:R1:W-:Y:S01]  /*d1c0*/  STL [R1+0x10c], R65 ;  /* 0x00010c4101007387 */ /* 0x0003e20000100800 */
[----:B------:R-:W-:-:S03]  /*d1d0*/  LEA.HI.X.SX32 R43, R43, R2, 0x1, P4 ;  /* 0x000000022b2b7211 */ /* 0x000fc600020f0eff */
[----:B------:R-:W-:Y:S04]  /*d1e0*/  STL [R1+0x120], R59 ;  /* 0x0001203b01007387 */ /* 0x000fe80000100800 */
[----:B------:R2:W-:Y:S01]  /*d1f0*/  STL [R1+0x114], R57 ;  /* 0x0001143901007387 */ /* 0x0005e20000100800 */
[----:B-1----:R-:W-:-:S03]  /*d200*/  IADD3 R65, P2, PT, R6, UR21, RZ ;  /* 0x0000001506417c10 */ /* 0x002fc6000ff5e0ff */
[----:B------:R1:W-:Y:S04]  /*d210*/  STL [R1+0x11c], R43 ;  /* 0x00011c2b01007387 */ /* 0x0003e80000100800 */
[----:B------:R-:W-:Y:S01]  /*d220*/  STL [R1+0x990], R65 ;  /* 0x0009904101007387 */ /* 0x000fe20000100800 */
[----:B--2---:R-:W-:-:S04]  /*d230*/  IADD3 R57, P4, PT, R7, R6, RZ ;  /* 0x0000000607397210 */ /* 0x004fc80007f9e0ff */
[----:B------:R-:W-:Y:S01]  /*d240*/  LEA.HI.X.SX32 R7, R7, R2, 0x1, P4 ;  /* 0x0000000207077211 */ /* 0x000fe200020f0eff */
[----:B------:R2:W-:Y:S01]  /*d250*/  STL [R1+0x128], R57 ;  /* 0x0001283901007387 */ /* 0x0005e20000100800 */
[----:B-1----:R-:W-:Y:S01]  /*d260*/  IMAD R43, R114, 0x2, R45 ;  /* 0x00000002722b7824 */ /* 0x002fe200078e022d */
[----:B------:R-:W-:Y:S02]  /*d270*/  IADD3 R114, P4, PT, R47, R6, RZ ;  /* 0x000000062f727210 */ /* 0x000fe40007f9e0ff */
[----:B--2---:R-:W-:Y:S01]  /*d280*/  LEA.HI.X.SX32 R57, R126, R2, 0x1, P2 ;  /* 0x000000027e397211 */ /* 0x004fe200010f0eff */
[----:B------:R-:W-:Y:S01]  /*d290*/  IMAD.U32 R126, RZ, RZ, UR8 ;  /* 0x00000008ff7e7e24 */ /* 0x000fe2000f8e00ff */
[----:B------:R-:W-:-:S04]  /*d2a0*/  IADD3 R59, P2, PT, R49, R6, RZ ;  /* 0x00000006313b7210 */ /* 0x000fc80007f5e0ff */
[----:B------:R-:W-:Y:S01]  /*d2b0*/  LEA.HI.X.SX32 R49, R49, R2, 0x1, P2 ;  /* 0x0000000231317211 */ /* 0x000fe200010f0eff */
[----:B------:R-:W-:Y:S01]  /*d2c0*/  STL [R1+0x130], R59 ;  /* 0x0001303b01007387 */ /* 0x000fe20000100800 */
[----:B------:R-:W-:-:S03]  /*d2d0*/  IADD3 R76, P2, PT, R45, R6, RZ ;  /* 0x000000062d4c7210 */ /* 0x000fc60007f5e0ff */
[----:B------:R-:W-:Y:S01]  /*d2e0*/  STL [R1+0x98c], R57 ;  /* 0x00098c3901007387 */ /* 0x000fe20000100800 */
[----:B------:R-:W-:-:S03]  /*d2f0*/  LEA.HI.X.SX32 R78, R45, R2, 0x1, P2 ;  /* 0x000000022d4e7211 */ /* 0x000fc600010f0eff */
[----:B------:R1:W-:Y:S04]  /*d300*/  STL [R1+0x124], R7 ;  /* 0x0001240701007387 */ /* 0x0003e80000100800 */
[----:B------:R-:W-:Y:S04]  /*d310*/  STL [R1+0x138], R114 ;  /* 0x0001387201007387 */ /* 0x000fe80000100800 */
[----:B------:R2:W-:Y:S01]  /*d320*/  STL [R1+0x12c], R49 ;  /* 0x00012c3101007387 */ /* 0x0005e20000100800 */
[----:B-1----:R-:W-:Y:S01]  /*d330*/  IMAD R7, R126, 0x2, R43 ;  /* 0x000000027e077824 */ /* 0x002fe200078e022b */
[----:B------:R-:W-:-:S02]  /*d340*/  LEA.HI.X.SX32 R126, R47, R2, 0x1, P4 ;  /* 0x000000022f7e7211 */ /* 0x000fc400020f0eff */
[----:B------:R-:W-:Y:S01]  /*d350*/  STL [R1+0x140], R76 ;  /* 0x0001404c01007387 */ /* 0x000fe20000100800 */
[----:B------:R-:W-:Y:S02]  /*d360*/  IMAD R47, R112, 0x2, R7 ;  /* 0x00000002702f7824 */ /* 0x000fe400078e0207 */
[----:B------:R-:W1:Y:S01]  /*d370*/  S2R R112, SR_TID.X ;  /* 0x0000000000707919 */ /* 0x000e620000002100 */
[----:B--2---:R-:W-:-:S04]  /*d380*/  IADD3 R49, P5, PT, R43, R6, RZ ;  /* 0x000000062b317210 */ /* 0x004fc80007fbe0ff */
[----:B------:R-:W-:Y:S01]  /*d390*/  LEA.HI.X.SX32 R45, R43, R2, 0x1, P5 ;  /* 0x000000022b2d7211 */ /* 0x000fe200028f0eff */
[----:B------:R2:W-:Y:S01]  /*d3a0*/  STL [R1+0x148], R49 ;  /* 0x0001483101007387 */ /* 0x0005e20000100800 */
[-C--:B------:R-:W-:Y:S02]  /*d3b0*/  IADD3 R43, P2, PT, R47, R6.reuse, RZ ;  /* 0x000000062f2b7210 */ /* 0x080fe40007f5e0ff */
[----:B------:R-:W-:Y:S01]  /*d3c0*/  ISETP.GT.U32.AND P5, PT, R8, R39, PT ;  /* 0x000000270800720c */ /* 0x000fe20003fa4070 */
[----:B------:R-:W-:Y:S01]  /*d3d0*/  STL [R1+0x134], R126 ;  /* 0x0001347e01007387 */ /* 0x000fe20000100800 */
[----:B--2---:R-:W-:-:S04]  /*d3e0*/  IADD3 R49, P4, PT, R7, R6, RZ ;  /* 0x0000000607317210 */ /* 0x004fc80007f9e0ff */
[----:B------:R-:W-:Y:S01]  /*d3f0*/  LEA.HI.X.SX32 R7, R7, R2, 0x1, P4 ;  /* 0x0000000207077211 */ /* 0x000fe200020f0eff */
[----:B------:R-:W-:Y:S01]  /*d400*/  STL [R1+0x150], R49 ;  /* 0x0001503101007387 */ /* 0x000fe20000100800 */
[----:B------:R-:W-:-:S05]  /*d410*/  IADD3 R6, P4, PT, R6, UR22, RZ ;  /* 0x0000001606067c10 */ /* 0x000fca000ff9e0ff */
[----:B------:R-:W-:Y:S01]  /*d420*/  @!P5 IMAD.IADD R39, R39, 0x1, -R8 ;  /* 0x000000012727d824 */ /* 0x000fe200078e0a08 */
[----:B------:R-:W-:Y:S04]  /*d430*/  STL [R1+0x13c], R78 ;  /* 0x00013c4e01007387 */ /* 0x000fe80000100800 */
[----:B------:R-:W-:Y:S04]  /*d440*/  STL [R1+0x144], R45 ;  /* 0x0001442d01007387 */ /* 0x000fe80000100800 */
[----:B------:R-:W-:Y:S04]  /*d450*/  STL [R1+0x158], R43 ;  /* 0x0001582b01007387 */ /* 0x000fe80000100800 */
[----:B------:R1:W-:Y:S04]  /*d460*/  STL [R1+0x14c], R7 ;  /* 0x00014c0701007387 */ /* 0x0003e80000100800 */
[----:B------:R2:W-:Y:S01]  /*d470*/  STL [R1+0x998], R6 ;  /* 0x0009980601007387 */ /* 0x0005e20000100800 */
[----:B-1----:R-:W-:-:S02]  /*d480*/  SHF.R.U32.HI R7, RZ, 0x6, R112 ;  /* 0x00000006ff077819 */ /* 0x002fc40000011670 */
[-C--:B--2---:R-:W-:Y:S02]  /*d490*/  LEA.HI.X.SX32 R6, R47, R2.reuse, 0x1, P2 ;  /* 0x000000022f067211 */ /* 0x084fe400010f0eff */
[----:B------:R-:W-:Y:S02]  /*d4a0*/  SGXT.U32 R7, R7, 0x1 ;  /* 0x000000010707781a */ /* 0x000fe40000000000 */
[----:B------:R-:W-:Y:S01]  /*d4b0*/  ISETP.GE.AND P2, PT, R98, RZ, PT ;  /* 0x000000ff6200720c */ /* 0x000fe20003f46270 */
[----:B------:R1:W-:Y:S02]  /*d4c0*/  STL [R1+0x154], R6 ;  /* 0x0001540601007387 */ /* 0x0003e40000100800 */
[----:B-1----:R-:W-:Y:S02]  /*d4d0*/  LEA.HI.X.SX32 R6, R110, R2, 0x1, P4 ;  /* 0x000000026e067211 */ /* 0x002fe400020f0eff */
[----:B------:R-:W-:Y:S02]  /*d4e0*/  ISETP.GE.AND P4, PT, R0, RZ, PT ;  /* 0x000000ff0000720c */ /* 0x000fe40003f86270 */
[----:B------:R-:W-:Y:S01]  /*d4f0*/  LOP3.LUT R2, R112, 0x7f, RZ, 0xc0, !PT ;  /* 0x0000007f70027812 */ /* 0x000fe200078ec0ff */
[----:B------:R0:W-:Y:S03]  /*d500*/  STL [R1+0x994], R6 ;  /* 0x0009940601007387 */ /* 0x0001e60000100800 */
[----:B------:R-:W-:Y:S01]  /*d510*/  ISETP.NE.U32.AND P1, PT, R2, RZ, PT ;  /* 0x000000ff0200720c */ /* 0x000fe20003f25070 */
[----:B0-----:R-:W-:-:S06]  /*d520*/  VIADD R6, R3, 0x7f ;  /* 0x0000007f03067836 */ /* 0x001fcc0000000000 */
[----:B------:R-:W-:Y:S01]  /*d530*/  @!P4 IMAD.MOV R39, RZ, RZ, -R39 ;  /* 0x000000ffff27c224 */ /* 0x000fe200078e0a27 */
[----:B------:R-:W-:Y:S01]  /*d540*/  ISETP.GT.AND P0, PT, R6, 0x7f, PT ;  /* 0x0000007f0600780c */ /* 0x000fe20003f04270 */
[----:B------:R-:W-:-:S03]  /*d550*/  IMAD R6, R2, UR9, RZ ;  /* 0x0000000902067c24 */ /* 0x000fc6000f8e02ff */
[----:B------:R-:W-:Y:S02]  /*d560*/  ISETP.LT.AND P5, PT, R7, R3, P0 ;  /* 0x000000030700720c */ /* 0x000fe400007a1270 */
[----:B------:R-:W-:-:S04]  /*d570*/  IADD3 R7, P4, PT, R6, UR18, RZ ;  /* 0x0000001206077c10 */ /* 0x000fc8000ff9e0ff */
[----:B------:R-:W-:Y:S01]  /*d580*/  LEA.HI.X.SX32 R6, R6, UR19, 0x1, P4 ;  /* 0x0000001306067c11 */ /* 0x000fe2000a0f0eff */
[----:B------:R-:W-:Y:S08]  /*d590*/  BRA.U UP0, `(.L_x_5) ;  /* 0x0000000100187547 */ /* 0x000ff0000b800000 */
[----:B------:R-:W-:Y:S01]  /*d5a0*/  ELECT P4, URZ, PT ;  /* 0x0000000000ff782f */ /* 0x000fe20003880000 */
[----:B------:R-:W-:Y:S01]  /*d5b0*/  IMAD.MOV.U32 R43, RZ, RZ, 0x1 ;  /* 0x00000001ff2b7424 */ /* 0x000fe200078e00ff */
[----:B------:R-:W-:Y:S01]  /*d5c0*/  UMOV UR6, 0x40 ;  /* 0x0000004000067882 */ /* 0x000fe20000000000 */
[----:B------:R-:W-:Y:S01]  /*d5d0*/  UVIRTCOUNT.DEALLOC.SMPOOL 0x80 ;  /* 0x000000800000784c */ /* 0x000fe20000000000 */
[----:B------:R-:W-:-:S09]  /*d5e0*/  ULEA UR6, UR5, UR6, 0x18 ;  /* 0x0000000605067291 */ /* 0x000fd2000f8ec0ff */
[----:B------:R0:W-:Y:S03]  /*d5f0*/  @P4 STS.U8 [UR6], R43 ;  /* 0x0000002bff004988 */ /* 0x0001e60008000006 */
.L_x_5:
[----:B------:R-:W-:Y:S01]  /*d600*/  UIADD3 UR12, UPT, UPT, UR7, UR12, URZ ;  /* 0x0000000c070c7290 */ /* 0x000fe2000fffe0ff */
[----:B------:R1:W-:Y:S01]  /*d610*/  STL.64 [R1+0xd68], R132 ;  /* 0x000d688401007387 */ /* 0x0003e20000100a00 */
[----:B------:R-:W-:Y:S01]  /*d620*/  VOTEU.ALL UP1, P1 ;  /* 0x0000000000ff7886 */ /* 0x000fe20000820000 */
[----:B------:R-:W-:Y:S01]  /*d630*/  UIADD3 UR13, UPT, UPT, UR10, 0x14000, URZ ;  /* 0x000140000a0d7890 */ /* 0x000fe2000fffe0ff */
[----:B------:R-:W-:Y:S01]  /*d640*/  @!P3 IMAD.MOV R28, RZ, RZ, -R28 ;  /* 0x000000ffff1cb224 */ /* 0x000fe200078e0a1c */
[----:B------:R-:W-:Y:S01]  /*d650*/  VOTEU.ALL UP2, P1 ;  /* 0x0000000000ff7886 */ /* 0x000fe20000840000 */
[----:B------:R2:W-:Y:S01]  /*d660*/  STL.64 [R1+0xd60], R100 ;  /* 0x000d606401007387 */ /* 0x0005e20000100a00 */
[----:B------:R-:W-:-:S04]  /*d670*/  @!UP1 UIADD3 UR16, UPT, UPT, -UR4, 0x100000, URZ ;  /* 0x0010000004109890 */ /* 0x000fc8000fffe1ff */
[----:B------:R-:W-:Y:S02]  /*d680*/  @!UP1 USHF.L.U32 UR17, UR16, 0xb, URZ ;  /* 0x0000000b10119899 */ /* 0x000fe400080006ff */
[----:B------:R-:W-:Y:S01]  /*d690*/  @!UP1 USHF.L.U32 UR16, UR16, 0x1, URZ ;  /* 0x0000000110109899 */ /* 0x000fe200080006ff */
[----:B------:R-:W-:Y:S01]  /*d6a0*/  @!P2 IMAD.MOV R29, RZ, RZ, -R29 ;  /* 0x000000ffff1da224 */ /* 0x000fe200078e0a1d */
[----:B------:R-:W-:Y:S01]  /*d6b0*/  PRMT R2, RZ, 0x7610, R2 ;  /* 0x00007610ff027816 */ /* 0x000fe20000000002 */
[----:B------:R-:W-:Y:S01]  /*d6c0*/  STTM.16dp32bit_t0_t15.x128 tmem[UR12], RZ ;  /* 0x000000ff000079ed */ /* 0x000fe20008b8000c */
[----:B------:R-:W-:Y:S01]  /*d6d0*/  STTM.16dp32bit_t16_t31.x128 tmem[UR12+0x80], RZ ;  /* 0x000080ff000079ed */ /* 0x000fe20008ba000c */
[----:B------:R-:W3:Y:S02]  /*d6e0*/  FENCE.VIEW.ASYNC.T ;  /* 0x00000000000073c6 */ /* 0x000ee40000000200 */
[----:B---3--:R-:W-:Y:S01]  /*d6f0*/  BAR.SYNC.DEFER_BLOCKING 0x0 ;  /* 0x0000000000007b1d */ /* 0x008fe20000010000 */
[----:B-1----:R-:W-:-:S02]  /*d700*/  PRMT R132, RZ, 0x7610, R132 ;  /* 0x00007610ff847816 */ /* 0x002fc40000000084 */
[C---:B------:R-:W-:Y:S02]  /*d710*/  LOP3.LUT R133, R10.reuse, 0x18, RZ, 0xfc, !PT ;  /* 0x000000180a857812 */ /* 0x040fe400078efcff */
[C---:B--2---:R-:W-:Y:S01]  /*d720*/  LOP3.LUT R101, R10.reuse, 0x10, RZ, 0xfc, !PT ;  /* 0x000000100a657812 */ /* 0x044fe200078efcff */
[----:B------:R-:W1:Y:S01]  /*d730*/  LDCU UR15, c[0x0][0x39c] ;  /* 0x00007380ff0f77ac */ /* 0x000e620008000800 */
[----:B------:R2:W-:Y:S02]  /*d740*/  STL.64 [R1+0xd58], R84 ;  /* 0x000d585401007387 */ /* 0x0005e40000100a00 */
[-C--:B------:R-:W-:Y:S01]  /*d750*/  ISETP.LT.AND P4, PT, R101, R3.reuse, P0 ;  /* 0x000000036500720c */ /* 0x080fe20000781270 */
[----:B------:R-:W3:Y:S01]  /*d760*/  LDCU UR75, c[0x0][0x3b0] ;  /* 0x00007600ff4b77ac */ /* 0x000ee20008000800 */
[----:B------:R-:W-:Y:S01]  /*d770*/  STL.64 [R1+0xd50], R68 ;  /* 0x000d504401007387 */ /* 0x000fe20000100a00 */
[----:B------:R-:W-:Y:S02]  /*d780*/  PRMT R96, RZ, 0x7610, R96 ;  /* 0x00007610ff607816 */ /* 0x000fe40000000060 */
[----:B------:R-:W-:Y:S01]  /*d790*/  PRMT R110, RZ, 0x7610, R110 ;  /* 0x00007610ff6e7816 */ /* 0x000fe2000000006e */
[----:B------:R-:W-:Y:S01]  /*d7a0*/  STL.64 [R1+0xd48], R66 ;  /* 0x000d484201007387 */ /* 0x000fe20000100a00 */
[----:B0-----:R-:W-:Y:S01]  /*d7b0*/  PRMT R43, RZ, 0x7610, R43 ;  /* 0x00007610ff2b7816 */ /* 0x001fe2000000002b */
[----:B------:R-:W0:Y:S02]  /*d7c0*/  LDCU UR6, c[0x0][0x3b0] ;  /* 0x00007600ff0677ac */ /* 0x000e240008000800 */
[----:B------:R4:W-:Y:S01]  /*d7d0*/  STL.64 [R1+0xd40], R62 ;  /* 0x000d403e01007387 */ /* 0x0009e20000100a00 */
[C---:B--2---:R-:W-:Y:S01]  /*d7e0*/  LOP3.LUT R85, R10.reuse, 0x8, RZ, 0xfc, !PT ;  /* 0x000000080a557812 */ /* 0x044fe200078efcff */
[----:B------:R-:W2:Y:S02]  /*d7f0*/  LDCU UR76, c[0x0][0x3b0] ;  /* 0x00007600ff4c77ac */ /* 0x000ea40008000800 */
[----:B------:R-:W0:Y:S02]  /*d800*/  FENCE.VIEW.ASYNC.S ;  /* 0x00000000000073c6 */ /* 0x000e240000000000 */
[----:B0-----:R0:W0:Y:S02]  /*d810*/  @!UP2 SYNCS.EXCH.64 URZ, [UR13], UR16 ;  /* 0x000000100dffa5b2 */ /* 0x0010240008000100 */
[----:B------:R0:W-:Y:S01]  /*d820*/  STL.64 [R1+0xd38], R54 ;  /* 0x000d383601007387 */ /* 0x0001e20000100a00 */
[----:B------:R-:W-:Y:S01]  /*d830*/  ISETP.LT.AND P3, PT, R85, R3, P0 ;  /* 0x000000035500720c */ /* 0x000fe20000761270 */
[----:B------:R-:W0:Y:S02]  /*d840*/  LDCU UR5, c[0x0][0x3b0] ;  /* 0x00007600ff0577ac */ /* 0x000e240008000800 */
[----:B------:R-:W-:Y:S01]  /*d850*/  STL.64 [R1+0xd30], R52 ;  /* 0x000d303401007387 */ /* 0x000fe20000100a00 */
[----:B------:R-:W-:Y:S01]  /*d860*/  PRMT R112, RZ, 0x7610, R112 ;  /* 0x00007610ff707816 */ /* 0x000fe20000000070 */
[----:B------:R-:W1:Y:S01]  /*d870*/  LDCU UR74, c[0x0][0x3b0] ;  /* 0x00007600ff4a77ac */ /* 0x000e620008000800 */
[----:B----4-:R-:W-:Y:S01]  /*d880*/  @P5 IMAD.MOV.U32 R62, RZ, RZ, R142 ;  /* 0x000000ffff3e5224 */ /* 0x010fe200078e008e */
[----:B------:R-:W-:Y:S01]  /*d890*/  STL.64 [R1+0xd28], R50 ;  /* 0x000d283201007387 */ /* 0x000fe20000100a00 */
[----:B------:R-:W-:Y:S01]  /*d8a0*/  @P5 IMAD.MOV.U32 R63, RZ, RZ, R141 ;  /* 0x000000ffff3f5224 */ /* 0x000fe200078e008d */
[----:B------:R-:W-:Y:S01]  /*d8b0*/  PRMT R100, RZ, 0x7610, R100 ;  /* 0x00007610ff647816 */ /* 0x000fe20000000064 */
[----:B------:R-:W4:Y:S01]  /*d8c0*/  LDCU UR73, c[0x0][0x3b0] ;  /* 0x00007600ff4977ac */ /* 0x000f220008000800 */
[----:B0-----:R-:W-:Y:S01]  /*d8d0*/  BAR.SYNC.DEFER_BLOCKING 0x0 ;  /* 0x0000000000007b1d */ /* 0x001fe20000010000 */
[----:B------:R-:W-:-:S02]  /*d8e0*/  LOP3.LUT R68, R10, 0x20, RZ, 0xfc, !PT ;  /* 0x000000200a447812 */ /* 0x000fc400078efcff */
[----:B------:R-:W-:Y:S02]  /*d8f0*/  PRMT R98, RZ, 0x7610, R98 ;  /* 0x00007610ff627816 */ /* 0x000fe40000000062 */
[----:B------:R-:W-:Y:S01]  /*d900*/  PRMT R94, RZ, 0x7610, R94 ;  /* 0x00007610ff5e7816 */ /* 0x000fe2000000005e */
[----:B------:R-:W0:Y:S01]  /*d910*/  LDCU UR72, c[0x0][0x3b0] ;  /* 0x00007600ff4877ac */ /* 0x000e220008000800 */
[----:B------:R-:W-:Y:S01]  /*d920*/  STL.64 [R1+0xd20], R40 ;  /* 0x000d202801007387 */ /* 0x000fe20000100a00 */
[----:B------:R-:W-:Y:S01]  /*d930*/  PRMT R80, RZ, 0x7610, R80 ;  /* 0x00007610ff507816 */ /* 0x000fe20000000050 */
[----:B------:R-:W0:Y:S02]  /*d940*/  LDCU UR71, c[0x0][0x3b0] ;  /* 0x00007600ff4777ac */ /* 0x000e240008000800 */
        /* <DEDUP_REMOVED lines=9> */
[----:B------:R-:W2:Y:S01]  /*d9e0*/  @P5 LDG.E.U8 R132, desc[UR24][R62.64] ;  /* 0x000000183e845981 */ /* 0x000ea2000c1e1100 */
        /* <DEDUP_REMOVED lines=12> */
[----:B------:R-:W0:Y:S03]  /*dab0*/  LDCU UR63, c[0x0][0x3b0] ;  /* 0x00007600ff3f77ac */ /* 0x000e260008000800 */
[----:B------:R-:W-:Y:S01]  /*dac0*/  STL.64 [R1+0xce0], R6 ;  /* 0x000ce00601007387 */ /* 0x000fe20000100a00 */
[----:B------:R-:W0:Y:S03]  /*dad0*/  LDCU UR62, c[0x0][0x3b0] ;  /* 0x00007600ff3e77ac */ /* 0x000e260008000800 */
[----:B------:R-:W-:Y:S01]  /*dae0*/  STL.64 [R1+0xcd8], R8 ;  /* 0x000cd80801007387 */ /* 0x000fe20000100a00 */
[----:B------:R-:W0:Y:S03]  /*daf0*/  LDCU UR61, c[0x0][0x3b0] ;  /* 0x00007600ff3d77ac */ /* 0x000e260008000800 */
[----:B------:R-:W-:Y:S01]  /*db00*/  STL [R1+0xb6c], R117 ;  /* 0x000b6c7501007387 */ /* 0x000fe20000100800 */
[----:B------:R-:W0:Y:S03]  /*db10*/  LDCU UR60, c[0x0][0x3b0] ;  /* 0x00007600ff3c77ac */ /* 0x000e260008000800 */
[----:B------:R-:W-:Y:S01]  /*db20*/  STL [R1+0xa84], R142 ;  /* 0x000a848e01007387 */ /* 0x000fe20000100800 */
[----:B------:R-:W0:Y:S03]  /*db30*/  LDCU UR59, c[0x0][0x3b0] ;  /* 0x00007600ff3b77ac */ /* 0x000e260008000800 */
[----:B------:R-:W-:Y:S01]  /*db40*/  STL [R1+0xa80], R141 ;  /* 0x000a808d01007387 */ /* 0x000fe20000100800 */
[----:B------:R-:W0:Y:S03]  /*db50*/  LDCU UR58, c[0x0][0x3b0] ;  /* 0x00007600ff3a77ac */ /* 0x000e260008000800 */
[----:B------:R-:W3:Y:S01]  /*db60*/  LDL.LU R62, [R1+0x20c] ;  /* 0x00020c00013e7983 */ /* 0x000ee20000300800 */
[----:B------:R-:W-:Y:S01]  /*db70*/  PRMT R54, RZ, 0x7610, R54 ;  /* 0x00007610ff367816 */ /* 0x000fe20000000036 */
[----:B------:R-:W0:Y:S02]  /*db80*/  LDCU UR57, c[0x0][0x3b0] ;  /* 0x00007600ff3977ac */ /* 0x000e240008000800 */
[----:B------:R-:W3:Y:S01]  /*db90*/  LDL R63, [R1+0xc] ;  /* 0x00000c00013f7983 */ /* 0x000ee20000100800 */
[----:B------:R-:W-:Y:S01]  /*dba0*/  ISETP.LT.AND P5, PT, R133, R3, P0 ;  /* 0x000000038500720c */ /* 0x000fe200007a1270 */
[----:B------:R-:W0:Y:S02]  /*dbb0*/  LDCU UR56, c[0x0][0x3b0] ;  /* 0x00007600ff3877ac */ /* 0x000e240008000800 */
[----:B------:R-:W3:Y:S01]  /*dbc0*/  LDL R66, [R1+0x10] ;  /* 0x0000100001427983 */ /* 0x000ee20000100800 */
[----:B------:R-:W-:Y:S01]  /*dbd0*/  @P3 IMAD.MOV.U32 R133, RZ, RZ, R149 ;  /* 0x000000ffff853224 */ /* 0x000fe200078e0095 */
[----:B------:R-:W0:Y:S02]  /*dbe0*/  LDCU UR55, c[0x0][0x3b0] ;  /* 0x00007600ff3777ac */ /* 0x000e240008000800 */
[----:B------:R-:W3:Y:S01]  /*dbf0*/  LDL.LU R67, [R1+0x204] ;  /* 0x0002040001437983 */ /* 0x000ee20000300800 */
[----:B------:R-:W0:Y:S03]  /*dc00*/  LDCU UR54, c[0x0][0x3b0] ;  /* 0x00007600ff3677ac */ /* 0x000e260008000800 */
[----:B------:R-:W3:Y:S01]  /*dc10*/  LDL R84, [R1+0x2c] ;  /* 0x00002c0001547983 */ /* 0x000ee20000100800 */
[----:B------:R-:W0:Y:S03]  /*dc20*/  LDCU UR53, c[0x0][0x3b0] ;  /* 0x00007600ff3577ac */ /* 0x000e260008000800 */
[----:B------:R-:W3:Y:S01]  /*dc30*/  LDL R85, [R1+0x30] ;  /* 0x0000300001557983 */ /* 0x000ee20000100800 */
[----:B------:R-:W0:Y:S01]  /*dc40*/  LDCU UR52, c[0x0][0x3b0] ;  /* 0x00007600ff3477ac */ /* 0x000e220008000800 */
        /* <DEDUP_REMOVED lines=27> */
[----:B--2---:R2:W-:Y:S02]  /*de00*/  STL [R1+0x534], R132 ;  /* 0x0005348401007387 */ /* 0x0045e40000100800 */
[----:B--2---:R-:W-:-:S05]  /*de10*/  @P3 IMAD.MOV.U32 R132, RZ, RZ, R150 ;  /* 0x000000ffff843224 */ /* 0x004fca00078e0096 */
[----:B------:R2:W3:Y:S02]  /*de20*/  @P3 LDG.E.U8 R54, desc[UR24][R132.64] ;  /* 0x0000001884363981 */ /* 0x0004e4000c1e1100 */
[----:B--2---:R-:W-:Y:S02]  /*de30*/  @P4 IMAD.MOV.U32 R132, RZ, RZ, R156 ;  /* 0x000000ffff844224 */ /* 0x004fe400078e009c */
[----:B------:R-:W-:-:S05]  /*de40*/  @P4 IMAD.MOV.U32 R133, RZ, RZ, R155 ;  /* 0x000000ffff854224 */ /* 0x000fca00078e009b */
[----:B------:R-:W2:Y:S01]  /*de50*/  @P4 LDG.E.U8 R100, desc[UR24][R132.64] ;  /* 0x0000001884644981 */ /* 0x000ea2000c1e1100 */
[----:B------:R-:W-:-:S03]  /*de60*/  ISETP.LT.AND P3, PT, R68, R3, P0 ;  /* 0x000000034400720c */ /* 0x000fc60000761270 */
[----:B------:R-:W-:Y:S04]  /*de70*/  STL [R1+0xa8c], R150 ;  /* 0x000a8c9601007387 */ /* 0x000fe80000100800 */
[----:B------:R-:W-:Y:S01]  /*de80*/  STL [R1+0xa88], R149 ;  /* 0x000a889501007387 */ /* 0x000fe20000100800 */
[----:B------:R-:W-:Y:S01]  /*de90*/  PRMT R55, RZ, 0x7610, R55 ;  /* 0x00007610ff377816 */ /* 0x000fe20000000037 */
[----:B------:R-:W-:Y:S01]  /*dea0*/  @P5 IMAD.MOV.U32 R101, RZ, RZ, R163 ;  /* 0x000000ffff655224 */ /* 0x000fe200078e00a3 */
[----:B------:R-:W-:Y:S02]  /*deb0*/  PRMT R53, RZ, 0x7610, R53 ;  /* 0x00007610ff357816 */ /* 0x000fe40000000035 */
[----:B------:R-:W-:Y:S01]  /*dec0*/  PRMT R50, RZ, 0x7610, R50 ;  /* 0x00007610ff327816 */ /* 0x000fe20000000032 */
[----:B---3--:R-:W-:Y:S04]  /*ded0*/  STL [R1+0x530], R54 ;  /* 0x0005303601007387 */ /* 0x008fe80000100800 */
[----:B------:R-:W3:Y:S04]  /*dee0*/  LDL R68, [R1+0x44] ;  /* 0x0000440001447983 */ /* 0x000ee80000100800 */
[----:B------:R-:W4:Y:S04]  /*def0*/  LDL R69, [R1+0x48] ;  /* 0x0000480001457983 */ /* 0x000f280000100800 */
[----:B------:R-:W-:Y:S04]  /*df00*/  STL [R1+0xa94], R156 ;  /* 0x000a949c01007387 */ /* 0x000fe80000100800 */
[----:B------:R-:W-:Y:S04]  /*df10*/  STL [R1+0xa90], R155 ;  /* 0x000a909b01007387 */ /* 0x000fe80000100800 */
[----:B------:R-:W4:Y:S04]  /*df20*/  LDL.LU.64 R132, [R1+0xd68] ;  /* 0x000d680001847983 */ /* 0x000f280000300a00 */
[----:B--2---:R2:W-:Y:S02]  /*df30*/  STL [R1+0x52c], R100 ;  /* 0x00052c6401007387 */ /* 0x0045e40000100800 */
[----:B--2---:R-:W-:-:S05]  /*df40*/  @P5 IMAD.MOV.U32 R100, RZ, RZ, R164 ;  /* 0x000000ffff645224 */ /* 0x004fca00078e00a4 */
[----:B------:R-:W2:Y:S01]  /*df50*/  @P5 LDG.E.U8 R55, desc[UR24][R100.64] ;  /* 0x0000001864375981 */ /* 0x000ea2000c1e1100 */
[----:B------:R-:W-:Y:S01]  /*df60*/  ISETP.GE.AND P5, PT, R62, RZ, PT ;  /* 0x000000ff3e00720c */ /* 0x000fe20003fa6270 */
[----:B------:R-:W-:Y:S01]  /*df70*/  @P3 IMAD.MOV.U32 R62, RZ, RZ, R66 ;  /* 0x000000ffff3e3224 */ /* 0x000fe200078e0042 */
[----:B------:R-:W-:-:S04]  /*df80*/  LOP3.LUT R54, R10, 0x28, RZ, 0xfc, !PT ;  /* 0x000000280a367812 */ /* 0x000fc800078efcff */
[----:B------:R0:W2:Y:S01]  /*df90*/  @P3 LDG.E.U8 R53, desc[UR24][R62.64] ;  /* 0x000000183e353981 */ /* 0x0000a2000c1e1100 */
[----:B------:R-:W-:-:S13]  /*dfa0*/  ISETP.LT.AND P4, PT, R54, R3, P0 ;  /* 0x000000033600720c */ /* 0x000fda0000781270 */
[----:B0-----:R-:W-:Y:S02]  /*dfb0*/  @P4 IMAD.MOV.U32 R62, RZ, RZ, R85 ;  /* 0x000000ffff3e4224 */ /* 0x001fe400078e0055 */
[----:B------:R-:W-:-:S05]  /*dfc0*/  @P4 IMAD.MOV.U32 R63, RZ, RZ, R84 ;  /* 0x000000ffff3f4224 */ /* 0x000fca00078e0054 */
[----:B------:R0:W2:Y:S01]  /*dfd0*/  @P4 LDG.E.U8 R50, desc[UR24][R62.64] ;  /* 0x000000183e324981 */ /* 0x0000a2000c1e1100 */
[----:B------:R-:W-:-:S04]  /*dfe0*/  LOP3.LUT R54, R10, 0x30, RZ, 0xfc, !PT ;  /* 0x000000300a367812 */ /* 0x000fc800078efcff */
[----:B------:R-:W-:Y:S01]  /*dff0*/  ISETP.LT.AND P2, PT, R54, R3, P0 ;  /* 0x000000033600720c */ /* 0x000fe20000741270 */
[----:B------:R-:W-:Y:S04]  /*e000*/  STL [R1+0xa9c], R164 ;  /* 0x000a9ca401007387 */ /* 0x000fe80000100800 */
[----:B------:R-:W-:Y:S01]  /*e010*/  STL [R1+0xa98], R163 ;  /* 0x000a98a301007387 */ /* 0x000fe20000100800 */
[----:B0-----:R-:W-:-:S03]  /*e020*/  LOP3.LUT R62, R10, 0x38, RZ, 0xfc, !PT ;  /* 0x000000380a3e7812 */ /* 0x001fc600078efcff */
[----:B------:R-:W2:Y:S01]  /*e030*/  LDL.LU.64 R100, [R1+0xd60] ;  /* 0x000d600001647983 */ /* 0x000ea20000300a00 */
[----:B------:R-:W-:-:S03]  /*e040*/  PRMT R51, RZ, 0x7610, R51 ;  /* 0x00007610ff337816 */ /* 0x000fc60000000033 */
[----:B------:R-:W2:Y:S01]  /*e050*/  LDL R54, [R1+0x64] ;  /* 0x0000640001367983 */ /* 0x000ea20000100800 */
[----:B------:R-:W-:Y:S02]  /*e060*/  ISETP.LT.AND P4, PT, R62, R3, P0 ;  /* 0x000000033e00720c */ /* 0x000fe40000781270 */
[----:B------:R-:W-:Y:S01]  /*e070*/  ISETP.GE.AND P3, PT, R67, RZ, PT ;  /* 0x000000ff4300720c */ /* 0x000fe20003f66270 */
[----:B---3--:R-:W-:Y:S02]  /*e080*/  @P2 IMAD.MOV.U32 R63, RZ, RZ, R68 ;  /* 0x000000ffff3f2224 */ /* 0x008fe400078e0044 */
[----:B----4-:R-:W-:-:S05]  /*e090*/  @P2 IMAD.MOV.U32 R62, RZ, RZ, R69 ;  /* 0x000000ffff3e2224 */ /* 0x010fca00078e0045 */
[----:B------:R-:W3:Y:S04]  /*e0a0*/  @P2 LDG.E.U8 R51, desc[UR24][R62.64] ;  /* 0x000000183e332981 */ /* 0x000ee8000c1e1100 */
[----:B--2---:R0:W-:Y:S04]  /*e0b0*/  STL [R1+0x528], R55 ;  /* 0x0005283701007387 */ /* 0x0041e80000100800 */
[----:B0-----:R-:W2:Y:S04]  /*e0c0*/  LDL R55, [R1+0x68] ;  /* 0x0000680001377983 */ /* 0x001ea80000100800 */
[----:B------:R0:W-:Y:S04]  /*e0d0*/  STL [R1+0x524], R53 ;  /* 0x0005243501007387 */ /* 0x0001e80000100800 */
[----:B0-----:R-:W4:Y:S04]  /*e0e0*/  LDL.LU R53, [R1+0x210] ;  /* 0x0002100001357983 */ /* 0x001f280000300800 */
[----:B------:R-:W4:Y:S04]  /*e0f0*/  LDL R84, [R1+0x7c] ;  /* 0x00007c0001547983 */ /* 0x000f280000100800 */
[----:B------:R-:W4:Y:S04]  /*e100*/  LDL R85, [R1+0x80] ;  /* 0x0000800001557983 */ /* 0x000f280000100800 */
[----:B------:R0:W-:Y:S04]  /*e110*/  STL [R1+0x520], R50 ;  /* 0x0005203201007387 */ /* 0x0001e80000100800 */
[----:B------:R-:W4:Y:S04]  /*e120*/  LDL R66, [R1+0xb4] ;  /* 0x0000b40001427983 */ /* 0x000f280000100800 */
[----:B------:R-:W4:Y:S04]  /*e130*/  LDL R67, [R1+0xb8] ;  /* 0x0000b80001437983 */ /* 0x000f280000100800 */
[----:B------:R-:W4:Y:S04]  /*e140*/  LDL R68, [R1+0x9c] ;  /* 0x00009c0001447983 */ /* 0x000f280000100800 */
[----:B------:R-:W4:Y:S01]  /*e150*/  LDL R69, [R1+0xa0] ;  /* 0x0000a00001457983 */ /* 0x000f220000100800 */
[----:B0-----:R-:W-:-:S04]  /*e160*/  LOP3.LUT R50, R10, 0x40, RZ, 0xfc, !PT ;  /* 0x000000400a327812 */ /* 0x001fc800078efcff */
[-C--:B------:R-:W-:Y:S02]  /*e170*/  ISETP.LT.AND P2, PT, R50, R3.reuse, P0 ;  /* 0x000000033200720c */ /* 0x080fe40000741270 */
[----:B------:R-:W-:Y:S01]  /*e180*/  LOP3.LUT R50, R10, 0x50, RZ, 0xfc, !PT ;  /* 0x000000500a327812 */ /* 0x000fe200078efcff */
[----:B------:R-:W-:Y:S01]  /*e190*/  @!P5 IMAD.MOV R30, RZ, RZ, -R30 ;  /* 0x000000ffff1ed224 */ /* 0x000fe200078e0a1e */
[----:B------:R-:W-:Y:S01]  /*e1a0*/  PRMT R40, RZ, 0x7610, R40 ;  /* 0x00007610ff287816 */ /* 0x000fe20000000028 */
[----:B------:R-:W-:Y:S01]  /*e1b0*/  @!P3 IMAD.MOV R31, RZ, RZ, -R31 ;  /* 0x000000ffff1fb224 */ /* 0x000fe200078e0a1f */
[----:B------:R-:W-:Y:S02]  /*e1c0*/  PRMT R41, RZ, 0x7610, R41 ;  /* 0x00007610ff297816 */ /* 0x000fe40000000029 */
[----:B------:R-:W-:Y:S02]  /*e1d0*/  ISETP.LT.AND P3, PT, R50, R3, P0 ;  /* 0x000000033200720c */ /* 0x000fe40000761270 */
[----:B------:R-:W-:Y:S01]  /*e1e0*/  PRMT R52, RZ, 0x7610, R52 ;  /* 0x00007610ff347816 */ /* 0x000fe20000000034 */
[----:B---3--:R0:W-:Y:S01]  /*e1f0*/  STL [R1+0x51c], R51 ;  /* 0x00051c3301007387 */ /* 0x0081e20000100800 */
[----:B------:R-:W-:-:S03]  /*e200*/  PRMT R163, RZ, 0x7610, R163 ;  /* 0x00007610ffa37816 */ /* 0x000fc600000000a3 */
[----:B------:R-:W3:Y:S04]  /*e210*/  LDL R62, [R1+0xd4] ;  /* 0x0000d400013e7983 */ /* 0x000ee80000100800 */
[----:B------:R-:W3:Y:S01]  /*e220*/  LDL R63, [R1+0xd8] ;  /* 0x0000d800013f7983 */ /* 0x000ee20000100800 */
[----:B0-----:R-:W-:-:S04]  /*e230*/  LOP3.LUT R51, R10, 0x48, RZ, 0xfc, !PT ;  /* 0x000000480a337812 */ /* 0x001fc800078efcff */
[----:B------:R-:W-:Y:S01]  /*e240*/  ISETP.LT.AND P5, PT, R51, R3, P0 ;  /* 0x000000033300720c */ /* 0x000fe200007a1270 */
[----:B------:R-:W-:Y:S02]  /*e250*/  @P4 IMAD.MOV.U32 R51, RZ, RZ, R54 ;  /* 0x000000ffff334224 */ /* 0x000fe400078e0036 */
[----:B------:R-:W3:Y:S01]  /*e260*/  LDL R54, [R1+0xec] ;  /* 0x0000ec0001367983 */ /* 0x000ee20000100800 */
[----:B--2---:R-:W-:-:S03]  /*e270*/  @P4 IMAD.MOV.U32 R50, RZ, RZ, R55 ;  /* 0x000000ffff324224 */ /* 0x004fc600078e0037 */
[----:B------:R-:W2:Y:S04]  /*e280*/  LDL R55, [R1+0xf0] ;  /* 0x0000f00001377983 */ /* 0x000ea80000100800 */
[----:B------:R0:W2:Y:S01]  /*e290*/  @P4 LDG.E.U8 R41, desc[UR24][R50.64] ;  /* 0x0000001832294981 */ /* 0x0000a2000c1e1100 */
[----:B----4-:R-:W-:-:S04]  /*e2a0*/  @P2 LOP3.LUT R85, R85, R84, RZ, 0x3c, !PT ;  /* 0x0000005455552212 */ /* 0x010fc800078e3cff */
[----:B------:R-:W-:-:S04]  /*e2b0*/  @P2 LOP3.LUT R84, R85, R84, RZ, 0x3c, !PT ;  /* 0x0000005455542212 */ /* 0x000fc800078e3cff */
[----:B------:R-:W-:-:S05]  /*e2c0*/  @P2 LOP3.LUT R85, R85, R84, RZ, 0x3c, !PT ;  /* 0x0000005455552212 */ /* 0x000fca00078e3cff */
[----:B------:R-:W4:Y:S01]  /*e2d0*/  @P2 LDG.E.U8 R40, desc[UR24][R84.64] ;  /* 0x0000001854282981 */ /* 0x000f22000c1e1100 */
[----:B------:R-:W-:-:S04]  /*e2e0*/  @P3 LOP3.LUT R67, R67, R66, RZ, 0x3c, !PT ;  /* 0x0000004243433212 */ /* 0x000fc800078e3cff */
[----:B------:R-:W-:-:S04]  /*e2f0*/  @P3 LOP3.LUT R66, R67, R66, RZ, 0x3c, !PT ;  /* 0x0000004243423212 */ /* 0x000fc800078e3cff */
[----:B------:R-:W-:Y:S01]  /*e300*/  @P3 LOP3.LUT R67, R67, R66, RZ, 0x3c, !PT ;  /* 0x0000004243433212 */ /* 0x000fe200078e3cff */
[----:B------:R-:W2:Y:S04]  /*e310*/  LDL.LU.64 R84, [R1+0xd58] ;  /* 0x000d580001547983 */ /* 0x000ea80000300a00 */
[----:B------:R-:W2:Y:S01]  /*e320*/  @P3 LDG.E.U8 R52, desc[UR24][R66.64] ;  /* 0x0000001842343981 */ /* 0x000ea2000c1e1100 */
[----:B------:R-:W-:-:S04]  /*e330*/  @P5 LOP3.LUT R69, R69, R68, RZ, 0x3c, !PT ;  /* 0x0000004445455212 */ /* 0x000fc800078e3cff */
[----:B------:R-:W-:-:S04]  /*e340*/  @P5 LOP3.LUT R68, R69, R68, RZ, 0x3c, !PT ;  /* 0x0000004445445212 */ /* 0x000fc800078e3cff */
[----:B------:R-:W-:-:S05]  /*e350*/  @P5 LOP3.LUT R69, R69, R68, RZ, 0x3c, !PT ;  /* 0x0000004445455212 */ /* 0x000fca00078e3cff */
[----:B------:R-:W3:Y:S01]  /*e360*/  @P5 LDG.E.U8 R163, desc[UR24][R68.64] ;  /* 0x0000001844a35981 */ /* 0x000ee2000c1e1100 */
[----:B0-----:R-:W-:Y:S02]  /*e370*/  LOP3.LUT R50, R10, 0x58, RZ, 0xfc, !PT ;  /* 0x000000580a327812 */ /* 0x001fe400078efcff */
[----:B------:R-:W-:Y:S02]  /*e380*/  ISETP.GE.AND P4, PT, R53, RZ, PT ;  /* 0x000000ff3500720c */ /* 0x000fe40003f86270 */
[----:B------:R-:W-:Y:S02]  /*e390*/  ISETP.LT.AND P2, PT, R50, R3, P0 ;  /* 0x000000033200720c */ /* 0x000fe40000741270 */
[----:B------:R-:W-:-:S04]  /*e3a0*/  LOP3.LUT R53, R10, 0x60, RZ, 0xfc, !PT ;  /* 0x000000600a357812 */ /* 0x000fc800078efcff */
[----:B------:R-:W-:Y:S01]  /*e3b0*/  ISETP.LT.AND P5, PT, R53, R3, P0 ;  /* 0x000000033500720c */ /* 0x000fe200007a1270 */
[----:B----4-:R0:W-:Y:S04]  /*e3c0*/  STL [R1+0x514], R40 ;  /* 0x0005142801007387 */ /* 0x0101e80000100800 */
[----:B0-----:R-:W4:Y:S04]  /*e3d0*/  LDL R40, [R1+0x10c] ;  /* 0x00010c0001287983 */ /* 0x001f280000100800 */
[----:B--2---:R0:W-:Y:S04]  /*e3e0*/  STL [R1+0x518], R41 ;  /* 0x0005182901007387 */ /* 0x0041e80000100800 */
[----:B------:R-:W2:Y:S04]  /*e3f0*/  LDL R50, [R1+0x124] ;  /* 0x0001240001327983 */ /* 0x000ea80000100800 */
[----:B------:R-:W2:Y:S04]  /*e400*/  LDL R51, [R1+0x128] ;  /* 0x0001280001337983 */ /* 0x000ea80000100800 */
[----:B0-----:R-:W4:Y:S04]  /*e410*/  LDL R41, [R1+0x110] ;  /* 0x0001100001297983 */ /* 0x001f280000100800 */
[----:B------:R-:W2:Y:S04]  /*e420*/  LDL.LU.64 R68, [R1+0xd50] ;  /* 0x000d500001447983 */ /* 0x000ea80000300a00 */
[----:B------:R-:W2:Y:S04]  /*e430*/  LDL.LU.64 R66, [R1+0xd48] ;  /* 0x000d480001427983 */ /* 0x000ea80000300a00 */
[----:B------:R0:W-:Y:S04]  /*e440*/  STL [R1+0x50c], R52 ;  /* 0x00050c3401007387 */ /* 0x0001e80000100800 */
[----:B------:R-:W2:Y:S04]  /*e450*/  LDL R53, [R1+0x148] ;  /* 0x0001480001357983 */ /* 0x000ea80000100800 */
[----:B0-----:R-:W2:Y:S04]  /*e460*/  LDL R52, [R1+0x144] ;  /* 0x0001440001347983 */ /* 0x001ea80000100800 */
[----:B---3--:R0:W-:Y:S02]  /*e470*/  STL [R1+0x510], R163 ;  /* 0x000510a301007387 */ /* 0x0081e40000100800 */
[----:B0-----:R-:W-:-:S02]  /*e480*/  LOP3.LUT R163, R10, 0x68, RZ, 0xfc, !PT ;  /* 0x000000680aa37812 */ /* 0x001fc400078efcff */
[----:B------:R-:W-:Y:S02]  /*e490*/  LOP3.LUT R163, R10, 0x70, RZ, 0xfc, !PT ;  /* 0x000000700aa37812 */ /* 0x000fe400078efcff */
[----:B------:R-:W0:Y:S02]  /*e4a0*/  S2R R10, SR_TID.X ;  /* 0x00000000000a7919 */ /* 0x000e240000002100 */
[----:B0-----:R-:W-:-:S04]  /*e4b0*/  SHF.R.U32.HI R10, RZ, 0x6, R10 ;  /* 0x00000006ff0a7819 */ /* 0x001fc8000001160a */
[----:B------:R-:W-:-:S04]  /*e4c0*/  SGXT.U32 R10, R10, 0x1 ;  /* 0x000000010a0a781a */ /* 0x000fc80000000000 */
[----:B------:R-:W-:-:S04]  /*e4d0*/  LOP3.LUT R10, R10, 0x68, RZ, 0xfc, !PT ;  /* 0x000000680a0a7812 */ /* 0x000fc800078efcff */
[----:B------:R-:W-:Y:S02]  /*e4e0*/  ISETP.LT.AND P3, PT, R10, R3, P0 ;  /* 0x000000030a00720c */ /* 0x000fe40000761270 */
[----:B------:R-:W0:Y:S01]  /*e4f0*/  S2R R10, SR_TID.X ;  /* 0x00000000000a7919 */ /* 0x000e220000002100 */
[----:B------:R-:W-:Y:S02]  /*e500*/  @P2 LOP3.LUT R63, R63, R62, RZ, 0x3c, !PT ;  /* 0x0000003e3f3f2212 */ /* 0x000fe400078e3cff */
[----:B------:R-:W-:Y:S02]  /*e510*/  @P5 LOP3.LUT R55, R55, R54, RZ, 0x3c, !PT ;  /* 0x0000003637375212 */ /* 0x000fe400078e3cff */
[C---:B------:R-:W-:Y:S02]  /*e520*/  @P2 LOP3.LUT R62, R63.reuse, R62, RZ, 0x3c, !PT ;  /* 0x0000003e3f3e2212 */ /* 0x040fe400078e3cff */
[----:B------:R-:W-:Y:S02]  /*e530*/  PRMT R164, RZ, 0x7610, R164 ;  /* 0x00007610ffa47816 */ /* 0x000fe400000000a4 */
[----:B------:R-:W-:-:S02]  /*e540*/  @P2 LOP3.LUT R63, R63, R62, RZ, 0x3c, !PT ;  /* 0x0000003e3f3f2212 */ /* 0x000fc400078e3cff */
[----:B------:R-:W-:Y:S02]  /*e550*/  @P5 LOP3.LUT R54, R55, R54, RZ, 0x3c, !PT ;  /* 0x0000003637365212 */ /* 0x000fe400078e3cff */
[----:B------:R-:W-:Y:S01]  /*e560*/  PRMT R19, RZ, 0x7610, R19 ;  /* 0x00007610ff137816 */ /* 0x000fe20000000013 */
[----:B------:R-:W3:Y:S01]  /*e570*/  @P2 LDG.E.U8 R164, desc[UR24][R62.64] ;  /* 0x000000183ea42981 */ /* 0x000ee2000c1e1100 */
[----:B------:R-:W-:Y:S02]  /*e580*/  ISETP.LT.AND P2, PT, R163, R3, P0 ;  /* 0x00000003a300720c */ /* 0x000fe40000741270 */
[----:B------:R-:W-:Y:S02]  /*e590*/  @P5 LOP3.LUT R55, R55, R54, RZ, 0x3c, !PT ;  /* 0x0000003637375212 */ /* 0x000fe400078e3cff */
[----:B------:R-:W-:-:S03]  /*e5a0*/  PRMT R25, RZ, 0x7610, R25 ;  /* 0x00007610ff197816 */ /* 0x000fc60000000019 */
[----:B------:R-:W3:Y:S01]  /*e5b0*/  @P5 LDG.E.U8 R19, desc[UR24][R54.64] ;  /* 0x0000001836135981 */ /* 0x000ee2000c1e1100 */
[----:B------:R-:W-:Y:S02]  /*e5c0*/  PRMT R17, RZ, 0x7610, R17 ;  /* 0x00007610ff117816 */ /* 0x000fe40000000011 */
[----:B------:R-:W-:Y:S01]  /*e5d0*/  PRMT R18, RZ, 0x7610, R18 ;  /* 0x00007610ff127816 */ /* 0x000fe20000000012 */
[----:B------:R-:W3:Y:S01]  /*e5e0*/  LDL.LU.64 R62, [R1+0xd40] ;  /* 0x000d4000013e7983 */ /* 0x000ee20000300a00 */
[----:B0-----:R-:W-:-:S03]  /*e5f0*/  SHF.R.U32.HI R10, RZ, 0x6, R10 ;  /* 0x00000006ff0a7819 */ /* 0x001fc6000001160a */
[----:B------:R-:W3:Y:S01]  /*e600*/  LDL.LU.64 R54, [R1+0xd38] ;  /* 0x000d380001367983 */ /* 0x000ee20000300a00 */
[----:B------:R-:W-:-:S04]  /*e610*/  SGXT.U32 R10, R10, 0x1 ;  /* 0x000000010a0a781a */ /* 0x000fc80000000000 */
[----:B------:R-:W-:-:S04]  /*e620*/  LOP3.LUT R163, R10, 0x78, RZ, 0xfc, !PT ;  /* 0x000000780aa37812 */ /* 0x000fc800078efcff */
[----:B------:R-:W-:Y:S02]  /*e630*/  ISETP.LT.AND P5, PT, R163, R3, P0 ;  /* 0x00000003a300720c */ /* 0x000fe400007a1270 */
[----:B----4-:R-:W-:-:S04]  /*e640*/  @P3 LOP3.LUT R41, R41, R40, RZ, 0x3c, !PT ;  /* 0x0000002829293212 */ /* 0x010fc800078e3cff */
[----:B------:R-:W-:-:S04]  /*e650*/  @P3 LOP3.LUT R40, R41, R40, RZ, 0x3c, !PT ;  /* 0x0000002829283212 */ /* 0x000fc800078e3cff */
[----:B------:R-:W-:-:S05]  /*e660*/  @P3 LOP3.LUT R41, R41, R40, RZ, 0x3c, !PT ;  /* 0x0000002829293212 */ /* 0x000fca00078e3cff */
[----:B------:R2:W4:Y:S02]  /*e670*/  @P3 LDG.E.U8 R25, desc[UR24][R40.64] ;  /* 0x0000001828193981 */ /* 0x000524000c1e1100 */
[----:B--2---:R-:W-:Y:S02]  /*e680*/  @P2 IMAD.MOV.U32 R40, RZ, RZ, R51 ;  /* 0x000000ffff282224 */ /* 0x004fe400078e0033 */
[----:B------:R-:W-:-:S05]  /*e690*/  @P2 IMAD.MOV.U32 R41, RZ, RZ, R50 ;  /* 0x000000ffff292224 */ /* 0x000fca00078e0032 */
[----:B------:R0:W2:Y:S02]  /*e6a0*/  @P2 LDG.E.U8 R17, desc[UR24][R40.64] ;  /* 0x0000001828112981 */ /* 0x0000a4000c1e1100 */
[----:B0-----:R-:W-:Y:S02]  /*e6b0*/  @P5 IMAD.MOV.U32 R40, RZ, RZ, R53 ;  /* 0x000000ffff285224 */ /* 0x001fe400078e0035 */
[----:B------:R-:W-:-:S05]  /*e6c0*/  @P5 IMAD.MOV.U32 R41, RZ, RZ, R52 ;  /* 0x000000ffff295224 */ /* 0x000fca00078e0034 */
[----:B------:R-:W4:Y:S01]  /*e6d0*/  @P5 LDG.E.U8 R18, desc[UR24][R40.64] ;  /* 0x0000001828125981 */ /* 0x000f22000c1e1100 */
[----:B------:R-:W-:-:S03]  /*e6e0*/  PRMT R13, RZ, 0x7610, R13 ;  /* 0x00007610ff0d7816 */ /* 0x000fc6000000000d */
[----:B---3--:R0:W-:Y:S02]  /*e6f0*/  STL [R1+0x504], R19 ;  /* 0x0005041301007387 */ /* 0x0081e40000100800 */
[----:B0-----:R-:W-:-:S04]  /*e700*/  LOP3.LUT R19, R10, 0x2, RZ, 0xfc, !PT ;  /* 0x000000020a137812 */ /* 0x001fc800078efcff */
[----:B------:R-:W-:Y:S02]  /*e710*/  ISETP.LT.AND P3, PT, R19, R3, P0 ;  /* 0x000000031300720c */ /* 0x000fe40000761270 */
[----:B------:R-:W-:-:S04]  /*e720*/  LOP3.LUT R19, R10, 0xa, RZ, 0xfc, !PT ;  /* 0x0000000a0a137812 */ /* 0x000fc800078efcff */
[----:B------:R-:W-:-:S07]  /*e730*/  ISETP.LT.AND P2, PT, R19, R3, P0 ;  /* 0x000000031300720c */ /* 0x000fce0000741270 */
[----:B------:R-:W-:Y:S01]  /*e740*/  @P3 IMAD.MOV.U32 R19, RZ, RZ, R143 ;  /* 0x000000ffff133224 */ /* 0x000fe200078e008f */
[----:B--2---:R-:W-:Y:S04]  /*e750*/  STL [R1+0x4fc], R17 ;  /* 0x0004fc1101007387 */ /* 0x004fe80000100800 */
[----:B------:R-:W-:Y:S04]  /*e760*/  STL [R1+0x508], R164 ;  /* 0x000508a401007387 */ /* 0x000fe80000100800 */
[----:B------:R-:W2:Y:S04]  /*e770*/  LDL R51, [R1] ;  /* 0x0000000001337983 */ /* 0x000ea80000100800 */
[----:B----4-:R0:W-:Y:S02]  /*e780*/  STL [R1+0x4f4], R18 ;  /* 0x0004f41201007387 */ /* 0x0101e40000100800 */
[----:B0-----:R-:W-:-:S05]  /*e790*/  @P3 IMAD.MOV.U32 R18, RZ, RZ, R144 ;  /* 0x000000ffff123224 */ /* 0x001fca00078e0090 */
[----:B------:R-:W3:Y:S01]  /*e7a0*/  @P3 LDG.E.U8 R13, desc[UR24][R18.64] ;  /* 0x00000018120d3981 */ /* 0x000ee2000c1e1100 */
[----:B------:R-:W-:-:S04]  /*e7b0*/  LOP3.LUT R17, R10, 0x12, RZ, 0xfc, !PT ;  /* 0x000000120a117812 */ /* 0x000fc800078efcff */
[----:B------:R-:W-:Y:S01]  /*e7c0*/  ISETP.LT.AND P5, PT, R17, R3, P0 ;  /* 0x000000031100720c */ /* 0x000fe200007a1270 */
[----:B------:R-:W-:Y:S01]  /*e7d0*/  @P2 IMAD.MOV.U32 R40, RZ, RZ, R152 ;  /* 0x000000ffff282224 */ /* 0x000fe200078e0098 */
[----:B------:R-:W-:Y:S01]  /*e7e0*/  PRMT R16, RZ, 0x7610, R16 ;  /* 0x00007610ff107816 */ /* 0x000fe20000000010 */
[----:B------:R-:W-:Y:S01]  /*e7f0*/  @P2 IMAD.MOV.U32 R41, RZ, RZ, R151 ;  /* 0x000000ffff292224 */ /* 0x000fe200078e0097 */
[----:B------:R-:W-:-:S04]  /*e800*/  PRMT R12, RZ, 0x7610, R12 ;  /* 0x00007610ff0c7816 */ /* 0x000fc8000000000c */
[----:B------:R-:W4:Y:S05]  /*e810*/  @P2 LDG.E.U8 R16, desc[UR24][R40.64] ;  /* 0x0000001828102981 */ /* 0x000f2a000c1e1100 */
[----:B------:R-:W-:Y:S02]  /*e820*/  @P5 IMAD.MOV.U32 R52, RZ, RZ, R158 ;  /* 0x000000ffff345224 */ /* 0x000fe400078e009e */
[----:B------:R-:W-:-:S05]  /*e830*/  @P5 IMAD.MOV.U32 R53, RZ, RZ, R157 ;  /* 0x000000ffff355224 */ /* 0x000fca00078e009d */
[----:B------:R-:W2:Y:S04]  /*e840*/  @P5 LDG.E.U8 R12, desc[UR24][R52.64] ;  /* 0x00000018340c5981 */ /* 0x000ea8000c1e1100 */
[----:B------:R-:W-:Y:S04]  /*e850*/  STL [R1+0xaa4], R144 ;  /* 0x000aa49001007387 */ /* 0x000fe80000100800 */
[----:B------:R-:W-:Y:S04]  /*e860*/  STL [R1+0xaa0], R143 ;  /* 0x000aa08f01007387 */ /* 0x000fe80000100800 */
[----:B------:R-:W2:Y:S04]  /*e870*/  LDL R18, [R1+0x14] ;  /* 0x0000140001127983 */ /* 0x000ea80000100800 */
[----:B------:R-:W2:Y:S04]  /*e880*/  LDL R19, [R1+0x18] ;  /* 0x0000180001137983 */ /* 0x000ea80000100800 */
[----:B---3--:R0:W-:Y:S04]  /*e890*/  STL [R1+0x4f8], R13 ;  /* 0x0004f80d01007387 */ /* 0x0081e80000100800 */
[----:B------:R-:W-:Y:S04]  /*e8a0*/  STL [R1+0x500], R25 ;  /* 0x0005001901007387 */ /* 0x000fe80000100800 */
[----:B------:R-:W-:Y:S04]  /*e8b0*/  STL [R1+0xaac], R152 ;  /* 0x000aac9801007387 */ /* 0x000fe80000100800 */
[----:B------:R-:W-:Y:S04]  /*e8c0*/  STL [R1+0xaa8], R151 ;  /* 0x000aa89701007387 */ /* 0x000fe80000100800 */
[----:B------:R-:W3:Y:S04]  /*e8d0*/  LDL R40, [R1+0x34] ;  /* 0x0000340001287983 */ /* 0x000ee80000100800 */
[----:B------:R-:W3:Y:S01]  /*e8e0*/  LDL R41, [R1+0x38] ;  /* 0x0000380001297983 */ /* 0x000ee20000100800 */
[----:B------:R-:W-:-:S02]  /*e8f0*/  LOP3.LUT R17, R10, 0x1a, RZ, 0xfc, !PT ;  /* 0x0000001a0a117812 */ /* 0x000fc400078efcff */
[----:B0-----:R-:W-:Y:S01]  /*e900*/  LOP3.LUT R13, R10, 0x22, RZ, 0xfc, !PT ;  /* 0x000000220a0d7812 */ /* 0x001fe200078efcff */
[----:B----4-:R0:W-:Y:S01]  /*e910*/  STL [R1+0x4f0], R16 ;  /* 0x0004f01001007387 */ /* 0x0101e20000100800 */
[----:B------:R-:W-:-:S03]  /*e920*/  ISETP.LT.AND P3, PT, R17, R3, P0 ;  /* 0x000000031100720c */ /* 0x000fc60000761270 */
[----:B------:R-:W4:Y:S01]  /*e930*/  LDL R17, [R1+0x50] ;  /* 0x0000500001117983 */ /* 0x000f220000100800 */
[----:B------:R-:W-:-:S03]  /*e940*/  ISETP.LT.AND P2, PT, R13, R3, P0 ;  /* 0x000000030d00720c */ /* 0x000fc60000741270 */
[----:B0-----:R-:W4:Y:S04]  /*e950*/  LDL R16, [R1+0x4c] ;  /* 0x00004c0001107983 */ /* 0x001f280000100800 */
[----:B------:R-:W-:Y:S04]  /*e960*/  STL [R1+0xab4], R158 ;  /* 0x000ab49e01007387 */ /* 0x000fe80000100800 */
[----:B------:R-:W-:Y:S04]  /*e970*/  STL [R1+0xab0], R157 ;  /* 0x000ab09d01007387 */ /* 0x000fe80000100800 */
[----:B------:R-:W4:Y:S04]  /*e980*/  LDL.LU.64 R52, [R1+0xd30] ;  /* 0x000d300001347983 */ /* 0x000f280000300a00 */
[----:B--2---:R0:W-:Y:S01]  /*e990*/  STL [R1+0x4ec], R12 ;  /* 0x0004ec0c01007387 */ /* 0x0041e20000100800 */
[----:B------:R-:W-:-:S02]  /*e9a0*/  @P2 LOP3.LUT R19, R19, R18, RZ, 0x3c, !PT ;  /* 0x0000001213132212 */ /* 0x000fc400078e3cff */
[----:B------:R-:W-:Y:S01]  /*e9b0*/  PRMT R14, RZ, 0x7610, R14 ;  /* 0x00007610ff0e7816 */ /* 0x000fe2000000000e */
[----:B------:R-:W2:Y:S01]  /*e9c0*/  LDL R13, [R1+0x70] ;  /* 0x00007000010d7983 */ /* 0x000ea20000100800 */
[----:B0-----:R-:W-:-:S04]  /*e9d0*/  LOP3.LUT R12, R10, 0x2a, RZ, 0xfc, !PT ;  /* 0x0000002a0a0c7812 */ /* 0x001fc800078efcff */
[----:B------:R-:W-:Y:S02]  /*e9e0*/  ISETP.LT.AND P5, PT, R12, R3, P0 ;  /* 0x000000030c00720c */ /* 0x000fe400007a1270 */
[C---:B------:R-:W-:Y:S01]  /*e9f0*/  @P2 LOP3.LUT R18, R19.reuse, R18, RZ, 0x3c, !PT ;  /* 0x0000001213122212 */ /* 0x040fe200078e3cff */
[----:B------:R-:W2:Y:S03]  /*ea00*/  LDL R12, [R1+0x6c] ;  /* 0x00006c00010c7983 */ /* 0x000ea60000100800 */
[----:B------:R-:W-:Y:S02]  /*ea10*/  @P2 LOP3.LUT R19, R19, R18, RZ, 0x3c, !PT ;  /* 0x0000001213132212 */ /* 0x000fe400078e3cff */
[----:B------:R-:W-:-:S03]  /*ea20*/  PRMT R15, RZ, 0x7610, R15 ;  /* 0x00007610ff0f7816 */ /* 0x000fc6000000000f */
[----:B------:R-:W4:Y:S02]  /*ea30*/  @P2 LDG.E.U8 R14, desc[UR24][R18.64] ;  /* 0x00000018120e2981 */ /* 0x000f24000c1e1100 */
[----:B---3--:R-:W-:-:S04]  /*ea40*/  @P5 LOP3.LUT R41, R41, R40, RZ, 0x3c, !PT ;  /* 0x0000002829295212 */ /* 0x008fc800078e3cff */
[----:B------:R-:W-:-:S04]  /*ea50*/  @P5 LOP3.LUT R40, R41, R40, RZ, 0x3c, !PT ;  /* 0x0000002829285212 */ /* 0x000fc800078e3cff */
[----:B------:R-:W-:-:S05]  /*ea60*/  @P5 LOP3.LUT R41, R41, R40, RZ, 0x3c, !PT ;  /* 0x0000002829295212 */ /* 0x000fca00078e3cff */
[----:B------:R-:W3:Y:S01]  /*ea70*/  @P5 LDG.E.U8 R15, desc[UR24][R40.64] ;  /* 0x00000018280f5981 */ /* 0x000ee2000c1e1100 */
[----:B------:R-:W-:Y:S01]  /*ea80*/  PRMT R155, RZ, 0x7610, R155 ;  /* 0x00007610ff9b7816 */ /* 0x000fe2000000009b */
[----:B------:R-:W-:Y:S02]  /*ea90*/  @P3 IMAD.MOV.U32 R50, RZ, RZ, R51 ;  /* 0x000000ffff323224 */ /* 0x000fe400078e0033 */
[----:B------:R-:W-:Y:S01]  /*eaa0*/  @P3 IMAD.MOV.U32 R51, RZ, RZ, R165 ;  /* 0x000000ffff333224 */ /* 0x000fe200078e00a5 */
[----:B------:R-:W-:-:S04]  /*eab0*/  LOP3.LUT R25, R10, 0x32, RZ, 0xfc, !PT ;  /* 0x000000320a197812 */ /* 0x000fc800078efcff */
[----:B------:R-:W3:Y:S01]  /*eac0*/  @P3 LDG.E.U8 R155, desc[UR24][R50.64] ;  /* 0x00000018329b3981 */ /* 0x000ee2000c1e1100 */
[----:B------:R-:W-:Y:S02]  /*ead0*/  ISETP.LT.AND P3, PT, R25, R3, P0 ;  /* 0x000000031900720c */ /* 0x000fe40000761270 */
[----:B------:R-:W-:-:S04]  /*eae0*/  LOP3.LUT R25, R10, 0x3a, RZ, 0xfc, !PT ;  /* 0x0000003a0a197812 */ /* 0x000fc800078efcff */
[----:B------:R-:W-:Y:S01]  /*eaf0*/  ISETP.LT.AND P2, PT, R25, R3, P0 ;  /* 0x000000031900720c */ /* 0x000fe20000741270 */
[----:B------:R-:W-:Y:S04]  /*eb00*/  STL [R1+0xab8], R165 ;  /* 0x000ab8a501007387 */ /* 0x000fe80000100800 */
[----:B------:R-:W3:Y:S04]  /*eb10*/  LDL.LU.64 R50, [R1+0xd28] ;  /* 0x000d280001327983 */ /* 0x000ee80000300a00 */
[----:B------:R-:W3:Y:S04]  /*eb20*/  LDL R18, [R1+0x84] ;  /* 0x0000840001127983 */ /* 0x000ee80000100800 */
[----:B------:R-:W3:Y:S01]  /*eb30*/  LDL R19, [R1+0x88] ;  /* 0x0000880001137983 */ /* 0x000ee20000100800 */
[----:B------:R-:W-:-:S02]  /*eb40*/  PRMT R4, RZ, 0x7610, R4 ;  /* 0x00007610ff047816 */ /* 0x000fc40000000004 */
[----:B--2---:R-:W-:Y:S01]  /*eb50*/  @P2 LOP3.LUT R13, R13, R12, RZ, 0x3c, !PT ;  /* 0x0000000c0d0d2212 */ /* 0x004fe200078e3cff */
[----:B----4-:R0:W-:Y:S04]  /*eb60*/  STL [R1+0x4e4], R14 ;  /* 0x0004e40e01007387 */ /* 0x0101e80000100800 */
[----:B------:R-:W2:Y:S01]  /*eb70*/  LDL.LU.64 R40, [R1+0xd20] ;  /* 0x000d200001287983 */ /* 0x000ea20000300a00 */
[----:B0-----:R-:W-:-:S04]  /*eb80*/  LOP3.LUT R14, R10, 0x42, RZ, 0xfc, !PT ;  /* 0x000000420a0e7812 */ /* 0x001fc800078efcff */
[----:B------:R-:W-:Y:S01]  /*eb90*/  ISETP.LT.AND P5, PT, R14, R3, P0 ;  /* 0x000000030e00720c */ /* 0x000fe200007a1270 */
[----:B------:R-:W-:Y:S01]  /*eba0*/  @P3 IMAD.MOV.U32 R14, RZ, RZ, R17 ;  /* 0x000000ffff0e3224 */ /* 0x000fe200078e0011 */
[C---:B------:R-:W-:Y:S02]  /*ebb0*/  @P2 LOP3.LUT R12, R13.reuse, R12, RZ, 0x3c, !PT ;  /* 0x0000000c0d0c2212 */ /* 0x040fe400078e3cff */
[----:B------:R-:W-:Y:S02]  /*ebc0*/  PRMT R5, RZ, 0x7610, R5 ;  /* 0x00007610ff057816 */ /* 0x000fe40000000005 */
[----:B------:R-:W-:-:S05]  /*ebd0*/  @P2 LOP3.LUT R13, R13, R12, RZ, 0x3c, !PT ;  /* 0x0000000c0d0d2212 */ /* 0x000fca00078e3cff */
[----:B------:R-:W4:Y:S04]  /*ebe0*/  @P2 LDG.E.U8 R5, desc[UR24][R12.64] ;  /* 0x000000180c052981 */ /* 0x000f28000c1e1100 */
[----:B---3--:R0:W-:Y:S04]  /*ebf0*/  STL [R1+0x4e0], R15 ;  /* 0x0004e00f01007387 */ /* 0x0081e80000100800 */
[----:B------:R-:W3:Y:S01]  /*ec00*/  LDL R17, [R1+0xa8] ;  /* 0x0000a80001117983 */ /* 0x000ee20000100800 */
[----:B0-----:R-:W-:-:S03]  /*ec10*/  @P3 IMAD.MOV.U32 R15, RZ, RZ, R16 ;  /* 0x000000ffff0f3224 */ /* 0x001fc600078e0010 */
[----:B------:R-:W3:Y:S04]  /*ec20*/  LDL R16, [R1+0xa4] ;  /* 0x0000a40001107983 */ /* 0x000ee80000100800 */
[----:B------:R-:W2:Y:S04]  /*ec30*/  @P3 LDG.E.U8 R4, desc[UR24][R14.64] ;  /* 0x000000180e043981 */ /* 0x000ea8000c1e1100 */
[----:B------:R-:W3:Y:S04]  /*ec40*/  LDL R14, [R1+0xbc] ;  /* 0x0000bc00010e7983 */ /* 0x000ee80000100800 */
[----:B------:R-:W3:Y:S01]  /*ec50*/  LDL R15, [R1+0xc0] ;  /* 0x0000c000010f7983 */ /* 0x000ee20000100800 */
[----:B------:R-:W-:-:S03]  /*ec60*/  @P5 LOP3.LUT R19, R19, R18, RZ, 0x3c, !PT ;  /* 0x0000001213135212 */ /* 0x000fc600078e3cff */
[----:B------:R-:W-:Y:S01]  /*ec70*/  STL [R1+0x4e8], R155 ;  /* 0x0004e89b01007387 */ /* 0x000fe20000100800 */
[C---:B------:R-:W-:Y:S02]  /*ec80*/  @P5 LOP3.LUT R18, R19.reuse, R18, RZ, 0x3c, !PT ;  /* 0x0000001213125212 */ /* 0x040fe400078e3cff */
[----:B------:R-:W-:Y:S02]  /*ec90*/  PRMT R24, RZ, 0x7610, R24 ;  /* 0x00007610ff187816 */ /* 0x000fe40000000018 */
[----:B------:R-:W-:-:S05]  /*eca0*/  @P5 LOP3.LUT R19, R19, R18, RZ, 0x3c, !PT ;  /* 0x0000001213135212 */ /* 0x000fca00078e3cff */
[----:B------:R-:W3:Y:S01]  /*ecb0*/  @P5 LDG.E.U8 R24, desc[UR24][R18.64] ;  /* 0x0000001812185981 */ /* 0x000ee2000c1e1100 */
[----:B------:R-:W-:-:S04]  /*ecc0*/  LOP3.LUT R25, R10, 0x4a, RZ, 0xfc, !PT ;  /* 0x0000004a0a197812 */ /* 0x000fc800078efcff */
[----:B------:R-:W-:Y:S01]  /*ecd0*/  ISETP.LT.AND P3, PT, R25, R3, P0 ;  /* 0x000000031900720c */ /* 0x000fe20000761270 */
[----:B--2---:R0:W-:Y:S04]  /*ece0*/  STL [R1+0x4dc], R4 ;  /* 0x0004dc0401007387 */ /* 0x0041e80000100800 */
[----:B------:R-:W2:Y:S04]  /*ecf0*/  LDL R12, [R1+0xdc] ;  /* 0x0000dc00010c7983 */ /* 0x000ea80000100800 */
[----:B------:R-:W2:Y:S01]  /*ed00*/  LDL R13, [R1+0xe0] ;  /* 0x0000e000010d7983 */ /* 0x000ea20000100800 */
[----:B0-----:R-:W-:-:S04]  /*ed10*/  LOP3.LUT R4, R10, 0x52, RZ, 0xfc, !PT ;  /* 0x000000520a047812 */ /* 0x001fc800078efcff */
[----:B------:R-:W-:Y:S02]  /*ed20*/  ISETP.LT.AND P2, PT, R4, R3, P0 ;  /* 0x000000030400720c */ /* 0x000fe40000741270 */
[----:B------:R-:W2:Y:S04]  /*ed30*/  LDL R4, [R1+0xf4] ;  /* 0x0000f40001047983 */ /* 0x000ea80000100800 */
[----:B----4-:R0:W-:Y:S04]  /*ed40*/  STL [R1+0x4d8], R5 ;  /* 0x0004d80501007387 */ /* 0x0101e80000100800 */
[----:B0-----:R-:W4:Y:S01]  /*ed50*/  LDL R5, [R1+0xf8] ;  /* 0x0000f80001057983 */ /* 0x001f220000100800 */
[----:B---3--:R-:W-:-:S02]  /*ed60*/  @P3 LOP3.LUT R17, R17, R16, RZ, 0x3c, !PT ;  /* 0x0000001011113212 */ /* 0x008fc400078e3cff */
[----:B------:R-:W-:Y:S01]  /*ed70*/  @P2 LOP3.LUT R15, R15, R14, RZ, 0x3c, !PT ;  /* 0x0000000e0f0f2212 */ /* 0x000fe200078e3cff */
[----:B------:R-:W3:Y:S01]  /*ed80*/  LDL.LU.64 R18, [R1+0xd18] ;  /* 0x000d180001127983 */ /* 0x000ee20000300a00 */
[----:B------:R-:W-:Y:S02]  /*ed90*/  @P3 LOP3.LUT R16, R17, R16, RZ, 0x3c, !PT ;  /* 0x0000001011103212 */ /* 0x000fe400078e3cff */
[----:B------:R-:W-:Y:S02]  /*eda0*/  @P2 LOP3.LUT R14, R15, R14, RZ, 0x3c, !PT ;  /* 0x0000000e0f0e2212 */ /* 0x000fe400078e3cff */
[----:B------:R-:W-:Y:S02]  /*edb0*/  PRMT R156, RZ, 0x7610, R156 ;  /* 0x00007610ff9c7816 */ /* 0x000fe4000000009c */
[----:B------:R-:W-:Y:S02]  /*edc0*/  @P3 LOP3.LUT R17, R17, R16, RZ, 0x3c, !PT ;  /* 0x0000001011113212 */ /* 0x000fe400078e3cff */
[----:B------:R-:W-:-:S03]  /*edd0*/  @P2 LOP3.LUT R15, R15, R14, RZ, 0x3c, !PT ;  /* 0x0000000e0f0f2212 */ /* 0x000fc600078e3cff */
[----:B------:R-:W3:Y:S01]  /*ede0*/  @P3 LDG.E.U8 R156, desc[UR24][R16.64] ;  /* 0x00000018109c3981 */ /* 0x000ee2000c1e1100 */
[----:B------:R-:W-:-:S03]  /*edf0*/  LOP3.LUT R155, R10, 0x62, RZ, 0xfc, !PT ;  /* 0x000000620a9b7812 */ /* 0x000fc600078efcff */
[----:B------:R-:W3:Y:S01]  /*ee00*/  @P2 LDG.E.U8 R2, desc[UR24][R14.64] ;  /* 0x000000180e022981 */ /* 0x000ee2000c1e1100 */
[----:B------:R-:W-:Y:S02]  /*ee10*/  LOP3.LUT R158, R10, 0x5a, RZ, 0xfc, !PT ;  /* 0x0000005a0a9e7812 */ /* 0x000fe400078efcff */
[-C--:B------:R-:W-:Y:S02]  /*ee20*/  ISETP.LT.AND P3, PT, R155, R3.reuse, P0 ;  /* 0x000000039b00720c */ /* 0x080fe40000761270 */
[----:B------:R-:W-:Y:S01]  /*ee30*/  ISETP.LT.AND P5, PT, R158, R3, P0 ;  /* 0x000000039e00720c */ /* 0x000fe200007a1270 */
[----:B------:R0:W-:Y:S04]  /*ee40*/  STL [R1+0x4d4], R24 ;  /* 0x0004d41801007387 */ /* 0x0001e80000100800 */
[----:B------:R-:W3:Y:S01]  /*ee50*/  LDL R25, [R1+0x118] ;  /* 0x0001180001197983 */ /* 0x000ee20000100800 */
[----:B------:R-:W-:-:S02]  /*ee60*/  PRMT R152, RZ, 0x7610, R152 ;  /* 0x00007610ff987816 */ /* 0x000fc40000000098 */
[----:B------:R-:W-:Y:S01]  /*ee70*/  PRMT R165, RZ, 0x7610, R165 ;  /* 0x00007610ffa57816 */ /* 0x000fe200000000a5 */
[----:B------:R-:W3:Y:S04]  /*ee80*/  LDL R163, [R1+0x12c] ;  /* 0x00012c0001a37983 */ /* 0x000ee80000100800 */
[----:B0-----:R-:W3:Y:S04]  /*ee90*/  LDL R24, [R1+0x114] ;  /* 0x0001140001187983 */ /* 0x001ee80000100800 */
[----:B------:R-:W3:Y:S04]  /*eea0*/  LDL R164, [R1+0x130] ;  /* 0x0001300001a47983 */ /* 0x000ee80000100800 */
[----:B------:R-:W3:Y:S04]  /*eeb0*/  LDL.LU.64 R16, [R1+0xd10] ;  /* 0x000d100001107983 */ /* 0x000ee80000300a00 */
[----:B------:R-:W3:Y:S04]  /*eec0*/  LDL.LU.64 R14, [R1+0xd08] ;  /* 0x000d0800010e7983 */ /* 0x000ee80000300a00 */
[----:B------:R-:W3:Y:S01]  /*eed0*/  LDL R155, [R1+0x14c] ;  /* 0x00014c00019b7983 */ /* 0x000ee20000100800 */
[----:B--2---:R-:W-:-:S04]  /*eee0*/  @P5 LOP3.LUT R13, R13, R12, RZ, 0x3c, !PT ;  /* 0x0000000c0d0d5212 */ /* 0x004fc800078e3cff */
[----:B------:R-:W-:-:S04]  /*eef0*/  @P5 LOP3.LUT R12, R13, R12, RZ, 0x3c, !PT ;  /* 0x0000000c0d0c5212 */ /* 0x000fc800078e3cff */
[----:B------:R-:W-:-:S05]  /*ef00*/  @P5 LOP3.LUT R13, R13, R12, RZ, 0x3c, !PT ;  /* 0x0000000c0d0d5212 */ /* 0x000fca00078e3cff */
[----:B------:R-:W2:Y:S01]  /*ef10*/  @P5 LDG.E.U8 R165, desc[UR24][R12.64] ;  /* 0x000000180ca55981 */ /* 0x000ea2000c1e1100 */
[----:B----4-:R-:W-:-:S04]  /*ef20*/  @P3 LOP3.LUT R5, R5, R4, RZ, 0x3c, !PT ;  /* 0x0000000405053212 */ /* 0x010fc800078e3cff */
[----:B------:R-:W-:-:S04]  /*ef30*/  @P3 LOP3.LUT R4, R5, R4, RZ, 0x3c, !PT ;  /* 0x0000000405043212 */ /* 0x000fc800078e3cff */
[----:B------:R-:W-:-:S05]  /*ef40*/  @P3 LOP3.LUT R5, R5, R4, RZ, 0x3c, !PT ;  /* 0x0000000405053212 */ /* 0x000fca00078e3cff */
[----:B------:R-:W4:Y:S04]  /*ef50*/  @P3 LDG.E.U8 R152, desc[UR24][R4.64] ;  /* 0x0000001804983981 */ /* 0x000f28000c1e1100 */
[----:B---3--:R0:W-:Y:S04]  /*ef60*/  STL [R1+0x4d0], R156 ;  /* 0x0004d09c01007387 */ /* 0x0081e80000100800 */
[----:B0-----:R-:W3:Y:S04]  /*ef70*/  LDL R156, [R1+0x150] ;  /* 0x00015000019c7983 */ /* 0x001ee80000100800 */
[----:B------:R0:W-:Y:S01]  /*ef80*/  STL [R1+0x4cc], R2 ;  /* 0x0004cc0201007387 */ /* 0x0001e20000100800 */
[----:B------:R-:W-:-:S02]  /*ef90*/  LOP3.LUT R158, R10, 0x72, RZ, 0xfc, !PT ;  /* 0x000000720a9e7812 */ /* 0x000fc400078efcff */
[----:B------:R-:W-:Y:S01]  /*efa0*/  PRMT R157, RZ, 0x7610, R157 ;  /* 0x00007610ff9d7816 */ /* 0x000fe2000000009d */
[----:B------:R-:W3:Y:S01]  /*efb0*/  LDL.LU.64 R12, [R1+0xd00] ;  /* 0x000d0000010c7983 */ /* 0x000ee20000300a00 */
[----:B0-----:R-:W-:-:S03]  /*efc0*/  LOP3.LUT R2, R10, 0x6a, RZ, 0xfc, !PT ;  /* 0x0000006a0a027812 */ /* 0x001fc600078efcff */
[----:B------:R-:W3:Y:S01]  /*efd0*/  LDL.LU.64 R4, [R1+0xcf8] ;  /* 0x000cf80001047983 */ /* 0x000ee20000300a00 */
[-C--:B------:R-:W-:Y:S02]  /*efe0*/  ISETP.LT.AND P2, PT, R2, R3.reuse, P0 ;  /* 0x000000030200720c */ /* 0x080fe40000741270 */
[----:B------:R-:W-:-:S11]  /*eff0*/  ISETP.LT.AND P5, PT, R158, R3, P0 ;  /* 0x000000039e00720c */ /* 0x000fd600007a1270 */
[----:B------:R-:W-:-:S04]  /*f000*/  @P2 LOP3.LUT R25, R25, R24, RZ, 0x3c, !PT ;  /* 0x0000001819192212 */ /* 0x000fc800078e3cff */
[----:B------:R-:W-:-:S04]  /*f010*/  @P2 LOP3.LUT R24, R25, R24, RZ, 0x3c, !PT ;  /* 0x0000001819182212 */ /* 0x000fc800078e3cff */
[----:B------:R-:W-:Y:S02]  /*f020*/  @P2 LOP3.LUT R25, R25, R24, RZ, 0x3c, !PT ;  /* 0x0000001819192212 */ /* 0x000fe400078e3cff */
[----:B------:R-:W-:-:S03]  /*f030*/  PRMT R7, RZ, 0x7610, R7 ;  /* 0x00007610ff077816 */ /* 0x000fc60000000007 */
[----:B------:R-:W3:Y:S04]  /*f040*/  @P2 LDG.E.U8 R157, desc[UR24][R24.64] ;  /* 0x00000018189d2981 */ /* 0x000ee8000c1e1100 */
[----:B----4-:R-:W-:Y:S04]  /*f050*/  STL [R1+0x4c4], R152 ;  /* 0x0004c49801007387 */ /* 0x010fe80000100800 */
[----:B------:R-:W4:Y:S04]  /*f060*/  LDL.LU.64 R24, [R1+0xcf0] ;  /* 0x000cf00001187983 */ /* 0x000f280000300a00 */
[----:B--2---:R0:W-:Y:S02]  /*f070*/  STL [R1+0x4c8], R165 ;  /* 0x0004c8a501007387 */ /* 0x0041e40000100800 */
[----:B0-----:R-:W-:-:S05]  /*f080*/  @P5 IMAD.MOV.U32 R165, RZ, RZ, R163 ;  /* 0x000000ffffa55224 */ /* 0x001fca00078e00a3 */
[----:B------:R-:W2:Y:S01]  /*f090*/  @P5 LDG.E.U8 R7, desc[UR24][R164.64] ;  /* 0x00000018a4075981 */ /* 0x000ea2000c1e1100 */
[C---:B------:R-:W-:Y:S02]  /*f0a0*/  LOP3.LUT R158, R10.reuse, 0x7a, RZ, 0xfc, !PT ;  /* 0x0000007a0a9e7812 */ /* 0x040fe400078efcff */
[----:B------:R-:W-:Y:S02]  /*f0b0*/  LOP3.LUT R152, R10, 0x4, RZ, 0xfc, !PT ;  /* 0x000000040a987812 */ /* 0x000fe400078efcff */
[-C--:B------:R-:W-:Y:S02]  /*f0c0*/  ISETP.LT.AND P3, PT, R158, R3.reuse, P0 ;  /* 0x000000039e00720c */ /* 0x080fe40000761270 */
[----:B------:R-:W-:Y:S02]  /*f0d0*/  ISETP.LT.AND P2, PT, R152, R3, P0 ;  /* 0x000000039800720c */ /* 0x000fe40000741270 */
[----:B------:R-:W-:Y:S02]  /*f0e0*/  LOP3.LUT R152, R10, 0xc, RZ, 0xfc, !PT ;  /* 0x0000000c0a987812 */ /* 0x000fe400078efcff */
[----:B------:R-:W-:-:S02]  /*f0f0*/  PRMT R27, RZ, 0x7610, R27 ;  /* 0x00007610ff1b7816 */ /* 0x000fc4000000001b */
[----:B------:R-:W-:Y:S02]  /*f100*/  ISETP.LT.AND P5, PT, R152, R3, P0 ;  /* 0x000000039800720c */ /* 0x000fe400007a1270 */
[----:B------:R-:W-:Y:S02]  /*f110*/  PRMT R26, RZ, 0x7610, R26 ;  /* 0x00007610ff1a7816 */ /* 0x000fe4000000001a */
[----:B------:R-:W-:Y:S01]  /*f120*/  PRMT R9, RZ, 0x7610, R9 ;  /* 0x00007610ff097816 */ /* 0x000fe20000000009 */
[----:B--2---:R-:W-:Y:S04]  /*f130*/  STL [R1+0x4bc], R7 ;  /* 0x0004bc0701007387 */ /* 0x004fe80000100800 */
[----:B---3--:R0:W-:Y:S04]  /*f140*/  STL [R1+0x4c0], R157 ;  /* 0x0004c09d01007387 */ /* 0x0081e80000100800 */
[----:B------:R-:W2:Y:S01]  /*f150*/  LDL R158, [R1+0x4] ;  /* 0x00000400019e7983 */ /* 0x000ea20000100800 */
[----:B0-----:R-:W-:-:S05]  /*f160*/  @P3 IMAD.MOV.U32 R157, RZ, RZ, R155 ;  /* 0x000000ffff9d3224 */ /* 0x001fca00078e009b */
[----:B------:R0:W3:Y:S02]  /*f170*/  @P3 LDG.E.U8 R27, desc[UR24][R156.64] ;  /* 0x000000189c1b3981 */ /* 0x0000e4000c1e1100 */
[----:B0-----:R-:W-:Y:S02]  /*f180*/  @P2 IMAD.MOV.U32 R156, RZ, RZ, R146 ;  /* 0x000000ffff9c2224 */ /* 0x001fe400078e0092 */
[----:B------:R-:W-:-:S05]  /*f190*/  @P2 IMAD.MOV.U32 R157, RZ, RZ, R145 ;  /* 0x000000ffff9d2224 */ /* 0x000fca00078e0091 */
[----:B------:R0:W2:Y:S02]  /*f1a0*/  @P2 LDG.E.U8 R26, desc[UR24][R156.64] ;  /* 0x000000189c1a2981 */ /* 0x0000a4000c1e1100 */
[----:B0-----:R-:W-:Y:S02]  /*f1b0*/  @P5 IMAD.MOV.U32 R156, RZ, RZ, R154 ;  /* 0x000000ffff9c5224 */ /* 0x001fe400078e009a */
[----:B------:R-:W-:-:S05]  /*f1c0*/  @P5 IMAD.MOV.U32 R157, RZ, RZ, R153 ;  /* 0x000000ffff9d5224 */ /* 0x000fca00078e0099 */
[----:B------:R-:W4:Y:S01]  /*f1d0*/  @P5 LDG.E.U8 R9, desc[UR24][R156.64] ;  /* 0x000000189c095981 */ /* 0x000f22000c1e1100 */
[----:B------:R-:W-:-:S04]  /*f1e0*/  LOP3.LUT R7, R10, 0x14, RZ, 0xfc, !PT ;  /* 0x000000140a077812 */ /* 0x000fc800078efcff */
[----:B------:R-:W-:Y:S02]  /*f1f0*/  ISETP.LT.AND P3, PT, R7, R3, P0 ;  /* 0x000000030700720c */ /* 0x000fe40000761270 */
[----:B------:R-:W4:Y:S04]  /*f200*/  LDL R7, [R1+0x8] ;  /* 0x0000080001077983 */ /* 0x000f280000100800 */
[----:B------:R-:W-:Y:S04]  /*f210*/  STL [R1+0xac0], R146 ;  /* 0x000ac09201007387 */ /* 0x000fe80000100800 */
[----:B------:R-:W-:Y:S04]  /*f220*/  STL [R1+0xabc], R145 ;  /* 0x000abc9101007387 */ /* 0x000fe80000100800 */
[----:B------:R-:W4:Y:S04]  /*f230*/  LDL R152, [R1+0x1c] ;  /* 0x00001c0001987983 */ /* 0x000f280000100800 */
[----:B------:R-:W4:Y:S04]  /*f240*/  LDL R164, [R1+0x20] ;  /* 0x0000200001a47983 */ /* 0x000f280000100800 */
[----:B---3--:R0:W-:Y:S04]  /*f250*/  STL [R1+0x4b4], R27 ;  /* 0x0004b41b01007387 */ /* 0x0081e80000100800 */
[----:B--2---:R2:W-:Y:S04]  /*f260*/  STL [R1+0x4b8], R26 ;  /* 0x0004b81a01007387 */ /* 0x0045e80000100800 */
[----:B------:R-:W-:Y:S04]  /*f270*/  STL [R1+0xac8], R154 ;  /* 0x000ac89a01007387 */ /* 0x000fe80000100800 */
[----:B------:R-:W-:Y:S04]  /*f280*/  STL [R1+0xac4], R153 ;  /* 0x000ac49901007387 */ /* 0x000fe80000100800 */
[----:B------:R-:W3:Y:S04]  /*f290*/  LDL R163, [R1+0x3c] ;  /* 0x00003c0001a37983 */ /* 0x000ee80000100800 */
[----:B----4-:R4:W-:Y:S01]  /*f2a0*/  STL [R1+0x4b0], R9 ;  /* 0x0004b00901007387 */ /* 0x0109e20000100800 */
[----:B0-----:R-:W-:-:S02]  /*f2b0*/  LOP3.LUT R27, R10, 0x1c, RZ, 0xfc, !PT ;  /* 0x0000001c0a1b7812 */ /* 0x001fc400078efcff */
[C---:B--2---:R-:W-:Y:S01]  /*f2c0*/  LOP3.LUT R26, R10.reuse, 0x24, RZ, 0xfc, !PT ;  /* 0x000000240a1a7812 */ /* 0x044fe200078efcff */
[----:B------:R-:W2:Y:S01]  /*f2d0*/  LDL R155, [R1+0x54] ;  /* 0x00005400019b7983 */ /* 0x000ea20000100800 */
[----:B------:R-:W-:Y:S02]  /*f2e0*/  PRMT R151, RZ, 0x7610, R151 ;  /* 0x00007610ff977816 */ /* 0x000fe40000000097 */
[----:B------:R-:W-:Y:S01]  /*f2f0*/  LOP3.LUT R157, R10, 0x2c, RZ, 0xfc, !PT ;  /* 0x0000002c0a9d7812 */ /* 0x000fe200078efcff */
[----:B------:R-:W2:Y:S04]  /*f300*/  LDL R156, [R1+0x58] ;  /* 0x00005800019c7983 */ /* 0x000ea80000100800 */
[----:B----4-:R-:W4:Y:S01]  /*f310*/  LDL R9, [R1+0x40] ;  /* 0x0000400001097983 */ /* 0x010f220000100800 */
[-C--:B------:R-:W-:Y:S01]  /*f320*/  ISETP.LT.AND P2, PT, R27, R3.reuse, P0 ;  /* 0x000000031b00720c */ /* 0x080fe20000741270 */
[----:B------:R-:W-:Y:S01]  /*f330*/  @P3 IMAD.MOV.U32 R27, RZ, RZ, R159 ;  /* 0x000000ffff1b3224 */ /* 0x000fe200078e009f */
[----:B------:R-:W-:Y:S01]  /*f340*/  ISETP.LT.AND P5, PT, R26, R3, P0 ;  /* 0x000000031a00720c */ /* 0x000fe200007a1270 */
[----:B------:R-:W-:-:S05]  /*f350*/  @P3 IMAD.MOV.U32 R26, RZ, RZ, R160 ;  /* 0x000000ffff1a3224 */ /* 0x000fca00078e00a0 */
[----:B------:R-:W2:Y:S01]  /*f360*/  @P3 LDG.E.U8 R151, desc[UR24][R26.64] ;  /* 0x000000181a973981 */ /* 0x000ea2000c1e1100 */
[----:B------:R-:W-:-:S03]  /*f370*/  PRMT R6, RZ, 0x7610, R6 ;  /* 0x00007610ff067816 */ /* 0x000fc60000000006 */
[----:B------:R-:W-:Y:S01]  /*f380*/  STL [R1+0xad0], R160 ;  /* 0x000ad0a001007387 */ /* 0x000fe20000100800 */
[----:B------:R-:W-:-:S03]  /*f390*/  ISETP.LT.AND P3, PT, R157, R3, P0 ;  /* 0x000000039d00720c */ /* 0x000fc60000761270 */
[----:B------:R0:W-:Y:S01]  /*f3a0*/  STL [R1+0xacc], R159 ;  /* 0x000acc9f01007387 */ /* 0x0001e20000100800 */
[----:B------:R-:W-:Y:S02]  /*f3b0*/  PRMT R150, RZ, 0x7610, R150 ;  /* 0x00007610ff967816 */ /* 0x000fe40000000096 */
[----:B------:R-:W-:Y:S01]  /*f3c0*/  PRMT R8, RZ, 0x7610, R8 ;  /* 0x00007610ff087816 */ /* 0x000fe20000000008 */
[----:B------:R-:W2:Y:S01]  /*f3d0*/  LDL.LU.64 R26, [R1+0xce8] ;  /* 0x000ce800011a7983 */ /* 0x000ea20000300a00 */
[----:B0-----:R-:W-:Y:S02]  /*f3e0*/  @P2 IMAD.MOV.U32 R159, RZ, RZ, R158 ;  /* 0x000000ffff9f2224 */ /* 0x001fe400078e009e */
[----:B------:R-:W-:-:S05]  /*f3f0*/  @P2 IMAD.MOV.U32 R158, RZ, RZ, R7 ;  /* 0x000000ffff9e2224 */ /* 0x000fca00078e0007 */
[----:B------:R0:W2:Y:S02]  /*f400*/  @P2 LDG.E.U8 R6, desc[UR24][R158.64] ;  /* 0x000000189e062981 */ /* 0x0000a4000c1e1100 */
[----:B0-----:R-:W-:Y:S02]  /*f410*/  @P5 IMAD.MOV.U32 R158, RZ, RZ, R164 ;  /* 0x000000ffff9e5224 */ /* 0x001fe400078e00a4 */
[----:B------:R-:W-:-:S05]  /*f420*/  @P5 IMAD.MOV.U32 R159, RZ, RZ, R152 ;  /* 0x000000ffff9f5224 */ /* 0x000fca00078e0098 */
[----:B------:R3:W2:Y:S02]  /*f430*/  @P5 LDG.E.U8 R150, desc[UR24][R158.64] ;  /* 0x000000189e965981 */ /* 0x0006a4000c1e1100 */
[----:B---3--:R-:W-:Y:S02]  /*f440*/  @P3 IMAD.MOV.U32 R159, RZ, RZ, R163 ;  /* 0x000000ffff9f3224 */ /* 0x008fe400078e00a3 */
[----:B----4-:R-:W-:-:S05]  /*f450*/  @P3 IMAD.MOV.U32 R158, RZ, RZ, R9 ;  /* 0x000000ffff9e3224 */ /* 0x010fca00078e0009 */
[----:B------:R-:W3:Y:S04]  /*f460*/  @P3 LDG.E.U8 R8, desc[UR24][R158.64] ;  /* 0x000000189e083981 */ /* 0x000ee8000c1e1100 */
[----:B--2---:R0:W-:Y:S02]  /*f470*/  STL [R1+0x4ac], R151 ;  /* 0x0004ac9701007387 */ /* 0x0041e40000100800 */
[----:B0-----:R-:W-:-:S04]  /*f480*/  LOP3.LUT R151, R10, 0x34, RZ, 0xfc, !PT ;  /* 0x000000340a977812 */ /* 0x001fc800078efcff */
[----:B------:R-:W-:Y:S02]  /*f490*/  ISETP.LT.AND P2, PT, R151, R3, P0 ;  /* 0x000000039700720c */ /* 0x000fe40000741270 */
[----:B------:R-:W-:-:S11]  /*f4a0*/  PRMT R149, RZ, 0x7610, R149 ;  /* 0x00007610ff957816 */ /* 0x000fd60000000095 */
[----:B------:R-:W-:-:S05]  /*f4b0*/  @P2 IMAD.MOV.U32 R157, RZ, RZ, R155 ;  /* 0x000000ffff9d2224 */ /* 0x000fca00078e009b */
[----:B------:R-:W2:Y:S04]  /*f4c0*/  @P2 LDG.E.U8 R149, desc[UR24][R156.64] ;  /* 0x000000189c952981 */ /* 0x000ea8000c1e1100 */
[----:B------:R0:W-:Y:S04]  /*f4d0*/  STL [R1+0x4a8], R6 ;  /* 0x0004a80601007387 */ /* 0x0001e80000100800 */
[----:B------:R-:W4:Y:S04]  /*f4e0*/  LDL R7, [R1+0x78] ;  /* 0x0000780001077983 */ /* 0x000f280000100800 */
[----:B------:R-:W4:Y:S04]  /*f4f0*/  LDL R164, [R1+0x8c] ;  /* 0x00008c0001a47983 */ /* 0x000f280000100800 */
[----:B0-----:R-:W4:Y:S04]  /*f500*/  LDL R6, [R1+0x74] ;  /* 0x0000740001067983 */ /* 0x001f280000100800 */
[----:B------:R0:W-:Y:S04]  /*f510*/  STL [R1+0x4a4], R150 ;  /* 0x0004a49601007387 */ /* 0x0001e80000100800 */
[----:B0-----:R-:W4:Y:S04]  /*f520*/  LDL R150, [R1+0x90] ;  /* 0x0000900001967983 */ /* 0x001f280000100800 */
[----:B---3--:R0:W-:Y:S04]  /*f530*/  STL [R1+0x4a0], R8 ;  /* 0x0004a00801007387 */ /* 0x0081e80000100800 */
[----:B------:R-:W3:Y:S01]  /*f540*/  LDL R9, [R1+0xb0] ;  /* 0x0000b00001097983 */ /* 0x000ee20000100800 */
[----:B------:R-:W-:-:S03]  /*f550*/  LOP3.LUT R152, R10, 0x3c, RZ, 0xfc, !PT ;  /* 0x0000003c0a987812 */ /* 0x000fc600078efcff */
[----:B------:R-:W3:Y:S04]  /*f560*/  LDL R158, [R1+0xc4] ;  /* 0x0000c400019e7983 */ /* 0x000ee80000100800 */
[----:B0-----:R-:W3:Y:S01]  /*f570*/  LDL R8, [R1+0xac] ;  /* 0x0000ac0001087983 */ /* 0x001ee20000100800 */
[----:B------:R-:W-:-:S03]  /*f580*/  ISETP.LT.AND P5, PT, R152, R3, P0 ;  /* 0x000000039800720c */ /* 0x000fc600007a1270 */
[----:B------:R-:W3:Y:S01]  /*f590*/  LDL R155, [R1+0xc8] ;  /* 0x0000c800019b7983 */ /* 0x000ee20000100800 */
[----:B------:R-:W-:-:S04]  /*f5a0*/  LOP3.LUT R151, R10, 0x44, RZ, 0xfc, !PT ;  /* 0x000000440a977812 */ /* 0x000fc800078efcff */
[----:B------:R-:W-:Y:S01]  /*f5b0*/  ISETP.LT.AND P3, PT, R151, R3, P0 ;  /* 0x000000039700720c */ /* 0x000fe20000761270 */
[----:B--2---:R0:W-:Y:S01]  /*f5c0*/  STL [R1+0x49c], R149 ;  /* 0x00049c9501007387 */ /* 0x0041e20000100800 */
[----:B------:R-:W-:Y:S02]  /*f5d0*/  PRMT R142, RZ, 0x7610, R142 ;  /* 0x00007610ff8e7816 */ /* 0x000fe4000000008e */
[----:B------:R-:W-:Y:S01]  /*f5e0*/  PRMT R146, RZ, 0x7610, R146 ;  /* 0x00007610ff927816 */ /* 0x000fe20000000092 */
[----:B------:R-:W2:Y:S01]  /*f5f0*/  LDL R151, [R1+0xe4] ;  /* 0x0000e40001977983 */ /* 0x000ea20000100800 */
[----:B------:R-:W-:Y:S02]  /*f600*/  PRMT R154, RZ, 0x7610, R154 ;  /* 0x00007610ff9a7816 */ /* 0x000fe4000000009a */
[C---:B------:R-:W-:Y:S01]  /*f610*/  LOP3.LUT R157, R10.reuse, 0x54, RZ, 0xfc, !PT ;  /* 0x000000540a9d7812 */ /* 0x040fe200078efcff */
[----:B------:R-:W2:Y:S01]  /*f620*/  LDL R152, [R1+0xe8] ;  /* 0x0000e80001987983 */ /* 0x000ea20000100800 */
[----:B0-----:R-:W-:-:S02]  /*f630*/  LOP3.LUT R149, R10, 0x4c, RZ, 0xfc, !PT ;  /* 0x0000004c0a957812 */ /* 0x001fc400078efcff */
[-C--:B----4-:R-:W-:Y:S01]  /*f640*/  @P5 LOP3.LUT R7, R7, R6.reuse, RZ, 0x3c, !PT ;  /* 0x0000000607075212 */ /* 0x090fe200078e3cff */
[----:B------:R-:W-:Y:S01]  /*f650*/  @P3 IMAD.MOV.U32 R165, RZ, RZ, R164 ;  /* 0x000000ffffa53224 */ /* 0x000fe200078e00a4 */
[----:B------:R-:W-:Y:S01]  /*f660*/  ISETP.LT.AND P2, PT, R149, R3, P0 ;  /* 0x000000039500720c */ /* 0x000fe20000741270 */
[----:B------:R-:W4:Y:S01]  /*f670*/  LDL.LU R163, [R1+0x214] ;  /* 0x0002140001a37983 */ /* 0x000f220000300800 */
[----:B------:R-:W-:-:S03]  /*f680*/  @P5 LOP3.LUT R6, R7, R6, RZ, 0x3c, !PT ;  /* 0x0000000607065212 */ /* 0x000fc600078e3cff */
[----:B------:R-:W2:Y:S01]  /*f690*/  LDL R156, [R1+0xfc] ;  /* 0x0000fc00019c7983 */ /* 0x000ea20000100800 */
[----:B------:R-:W-:-:S03]  /*f6a0*/  @P5 LOP3.LUT R7, R7, R6, RZ, 0x3c, !PT ;  /* 0x0000000607075212 */ /* 0x000fc600078e3cff */
[----:B------:R-:W2:Y:S01]  /*f6b0*/  LDL R149, [R1+0x100] ;  /* 0x0001000001957983 */ /* 0x000ea20000100800 */
[----:B------:R-:W-:-:S03]  /*f6c0*/  @P3 IMAD.MOV.U32 R164, RZ, RZ, R150 ;  /* 0x000000ffffa43224 */ /* 0x000fc600078e0096 */
[----:B------:R-:W2:Y:S04]  /*f6d0*/  @P5 LDG.E.U8 R142, desc[UR24][R6.64] ;  /* 0x00000018068e5981 */ /* 0x000ea8000c1e1100 */
[----:B------:R-:W4:Y:S01]  /*f6e0*/  @P3 LDG.E.U8 R146, desc[UR24][R164.64] ;  /* 0x00000018a4923981 */ /* 0x000f22000c1e1100 */
[----:B---3--:R-:W-:-:S03]  /*f6f0*/  @P2 LOP3.LUT R9, R9, R8, RZ, 0x3c, !PT ;  /* 0x0000000809092212 */ /* 0x008fc600078e3cff */
[----:B------:R-:W3:Y:S01]  /*f700*/  LDL.LU.64 R6, [R1+0xce0] ;  /* 0x000ce00001067983 */ /* 0x000ee20000300a00 */
[----:B------:R-:W-:-:S04]  /*f710*/  @P2 LOP3.LUT R8, R9, R8, RZ, 0x3c, !PT ;  /* 0x0000000809082212 */ /* 0x000fc800078e3cff */
[----:B------:R-:W-:-:S05]  /*f720*/  @P2 LOP3.LUT R9, R9, R8, RZ, 0x3c, !PT ;  /* 0x0000000809092212 */ /* 0x000fca00078e3cff */
[----:B------:R-:W3:Y:S01]  /*f730*/  @P2 LDG.E.U8 R154, desc[UR24][R8.64] ;  /* 0x00000018089a2981 */ /* 0x000ee2000c1e1100 */
[----:B------:R-:W-:Y:S02]  /*f740*/  ISETP.LT.AND P5, PT, R157, R3, P0 ;  /* 0x000000039d00720c */ /* 0x000fe400007a1270 */
[----:B------:R-:W-:Y:S01]  /*f750*/  PRMT R153, RZ, 0x7610, R153 ;  /* 0x00007610ff997816 */ /* 0x000fe20000000099 */
[----:B--2---:R0:W-:Y:S04]  /*f760*/  STL [R1+0x498], R142 ;  /* 0x0004988e01007387 */ /* 0x0041e80000100800 */
[----:B0-----:R-:W2:Y:S04]  /*f770*/  LDL.LU R142, [R1+0x220] ;  /* 0x00022000018e7983 */ /* 0x001ea80000300800 */
[----:B------:R-:W2:Y:S04]  /*f780*/  LDL R164, [R1+0x11c] ;  /* 0x00011c0001a47983 */ /* 0x000ea80000100800 */
[----:B------:R-:W2:Y:S04]  /*f790*/  LDL R150, [R1+0x120] ;  /* 0x0001200001967983 */ /* 0x000ea80000100800 */
[----:B----4-:R-:W-:Y:S04]  /*f7a0*/  STL [R1+0x494], R146 ;  /* 0x0004949201007387 */ /* 0x010fe80000100800 */
[----:B------:R-:W4:Y:S04]  /*f7b0*/  LDL.LU.64 R8, [R1+0xcd8] ;  /* 0x000cd80001087983 */ /* 0x000f280000300a00 */
[----:B---3--:R0:W-:Y:S02]  /*f7c0*/  STL [R1+0x490], R154 ;  /* 0x0004909a01007387 */ /* 0x0081e40000100800 */
[----:B0-----:R-:W-:-:S02]  /*f7d0*/  @P5 IMAD.MOV.U32 R154, RZ, RZ, R155 ;  /* 0x000000ffff9a5224 */ /* 0x001fc400078e009b */
[----:B------:R-:W-:-:S05]  /*f7e0*/  @P5 IMAD.MOV.U32 R155, RZ, RZ, R158 ;  /* 0x000000ffff9b5224 */ /* 0x000fca00078e009e */
[----:B------:R-:W3:Y:S01]  /*f7f0*/  @P5 LDG.E.U8 R153, desc[UR24][R154.64] ;  /* 0x000000189a995981 */ /* 0x000ee2000c1e1100 */
[C---:B------:R-:W-:Y:S02]  /*f800*/  LOP3.LUT R157, R10.reuse, 0x5c, RZ, 0xfc, !PT ;  /* 0x0000005c0a9d7812 */ /* 0x040fe400078efcff */
[----:B------:R-:W-:Y:S02]  /*f810*/  LOP3.LUT R146, R10, 0x64, RZ, 0xfc, !PT ;  /* 0x000000640a927812 */ /* 0x000fe400078efcff */
[-C--:B------:R-:W-:Y:S02]  /*f820*/  ISETP.LT.AND P3, PT, R157, R3.reuse, P0 ;  /* 0x000000039d00720c */ /* 0x080fe40000761270 */
[----:B------:R-:W-:Y:S02]  /*f830*/  ISETP.LT.AND P2, PT, R146, R3, P0 ;  /* 0x000000039200720c */ /* 0x000fe40000741270 */
[----:B------:R-:W-:Y:S01]  /*f840*/  PRMT R145, RZ, 0x7610, R145 ;  /* 0x00007610ff917816 */ /* 0x000fe20000000091 */
[----:B------:R-:W2:Y:S01]  /*f850*/  LDL.LU R155, [R1+0x224] ;  /* 0x00022400019b7983 */ /* 0x000ea20000300800 */
[----:B------:R-:W-:-:S03]  /*f860*/  PRMT R144, RZ, 0x7610, R144 ;  /* 0x00007610ff907816 */ /* 0x000fc60000000090 */
[----:B---3--:R0:W-:Y:S04]  /*f870*/  STL [R1+0x48c], R153 ;  /* 0x00048c9901007387 */ /* 0x0081e80000100800 */
[----:B0-----:R-:W-:-:S05]  /*f880*/  @P3 IMAD.MOV.U32 R153, RZ, RZ, R151 ;  /* 0x000000ffff993224 */ /* 0x001fca00078e0097 */
[----:B------:R0:W3:Y:S02]  /*f890*/  @P3 LDG.E.U8 R145, desc[UR24][R152.64] ;  /* 0x0000001898913981 */ /* 0x0000e4000c1e1100 */
[----:B0-----:R-:W-:Y:S02]  /*f8a0*/  @P2 IMAD.MOV.U32 R152, RZ, RZ, R149 ;  /* 0x000000ffff982224 */ /* 0x001fe400078e0095 */
[----:B------:R-:W-:Y:S01]  /*f8b0*/  @P2 IMAD.MOV.U32 R153, RZ, RZ, R156 ;  /* 0x000000ffff992224 */ /* 0x000fe200078e009c */
[----:B------:R-:W3:Y:S04]  /*f8c0*/  LDL R149, [R1+0x158] ;  /* 0x0001580001957983 */ /* 0x000ee80000100800 */
[----:B------:R-:W3:Y:S04]  /*f8d0*/  @P2 LDG.E.U8 R144, desc[UR24][R152.64] ;  /* 0x0000001898902981 */ /* 0x000ee8000c1e1100 */
[----:B------:R-:W4:Y:S01]  /*f8e0*/  LDL R156, [R1+0x154] ;  /* 0x00015400019c7983 */ /* 0x000f220000100800 */
[----:B------:R-:W-:-:S04]  /*f8f0*/  LOP3.LUT R146, R10, 0x6c, RZ, 0xfc, !PT ;  /* 0x0000006c0a927812 */ /* 0x000fc800078efcff */
[----:B------:R-:W-:Y:S02]  /*f900*/  ISETP.LT.AND P5, PT, R146, R3, P0 ;  /* 0x000000039200720c */ /* 0x000fe400007a1270 */
[----:B------:R-:W-:Y:S02]  /*f910*/  PRMT R143, RZ, 0x7610, R143 ;  /* 0x00007610ff8f7816 */ /* 0x000fe4000000008f */
[----:B--2---:R-:W-:Y:S02]  /*f920*/  ISETP.GE.AND P2, PT, R142, RZ, PT ;  /* 0x000000ff8e00720c */ /* 0x004fe40003f46270 */
[----:B------:R-:W-:Y:S01]  /*f930*/  LOP3.LUT R142, R10, 0x74, RZ, 0xfc, !PT ;  /* 0x000000740a8e7812 */ /* 0x000fe200078efcff */
[----:B------:R-:W-:Y:S01]  /*f940*/  @!P4 IMAD.MOV R32, RZ, RZ, -R32 ;  /* 0x000000ffff20c224 */ /* 0x000fe200078e0a20 */
[----:B---3--:R0:W-:Y:S04]  /*f950*/  STL [R1+0x484], R144 ;  /* 0x0004849001007387 */ /* 0x0081e80000100800 */
[----:B------:R2:W-:Y:S01]  /*f960*/  STL [R1+0x488], R145 ;  /* 0x0004889101007387 */ /* 0x0005e20000100800 */
[----:B0-----:R-:W-:-:S03]  /*f970*/  @P5 IMAD.MOV.U32 R144, RZ, RZ, R150 ;  /* 0x000000ffff905224 */ /* 0x001fc600078e0096 */
[----:B------:R-:W3:Y:S01]  /*f980*/  LDL R150, [R1+0x95c] ;  /* 0x00095c0001967983 */ /* 0x000ee20000100800 */
[----:B--2---:R-:W-:-:S05]  /*f990*/  @P5 IMAD.MOV.U32 R145, RZ, RZ, R164 ;  /* 0x000000ffff915224 */ /* 0x004fca00078e00a4 */
[----:B------:R0:W2:Y:S01]  /*f9a0*/  @P5 LDG.E.U8 R143, desc[UR24][R144.64] ;  /* 0x00000018908f5981 */ /* 0x0000a2000c1e1100 */
[----:B------:R-:W-:-:S03]  /*f9b0*/  ISETP.LT.AND P5, PT, R142, R3, P0 ;  /* 0x000000038e00720c */ /* 0x000fc600007a1270 */
[----:B------:R-:W3:Y:S01]  /*f9c0*/  LDL R142, [R1+0x960] ;  /* 0x00096000018e7983 */ /* 0x000ee20000100800 */
[----:B0-----:R-:W-:-:S04]  /*f9d0*/  LOP3.LUT R144, R10, 0x7c, RZ, 0xfc, !PT ;  /* 0x0000007c0a907812 */ /* 0x001fc800078efcff */
[----:B------:R-:W-:-:S05]  /*f9e0*/  ISETP.LT.AND P4, PT, R144, R3, P0 ;  /* 0x000000039000720c */ /* 0x000fca0000781270 */
[----:B------:R-:W-:Y:S02]  /*f9f0*/  @P5 IMAD.MOV.U32 R144, RZ, RZ, R114 ;  /* 0x000000ffff905224 */ /* 0x000fe400078e0072 */
[----:B------:R-:W-:-:S05]  /*fa00*/  @P5 IMAD.MOV.U32 R145, RZ, RZ, R126 ;  /* 0x000000ffff915224 */ /* 0x000fca00078e007e */
[----:B------:R0:W3:Y:S02]  /*fa10*/  @P5 LDG.E.U8 R96, desc[UR24][R144.64] ;  /* 0x0000001890605981 */ /* 0x0000e4000c1e1100 */
[----:B0-----:R-:W-:Y:S02]  /*fa20*/  @P4 IMAD.MOV.U32 R144, RZ, RZ, R149 ;  /* 0x000000ffff904224 */ /* 0x001fe400078e0095 */
[----:B----4-:R-:W-:-:S05]  /*fa30*/  @P4 IMAD.MOV.U32 R145, RZ, RZ, R156 ;  /* 0x000000ffff914224 */ /* 0x010fca00078e009c */
[----:B------:R0:W4:Y:S01]  /*fa40*/  @P4 LDG.E.U8 R110, desc[UR24][R144.64] ;  /* 0x00000018906e4981 */ /* 0x000122000c1e1100 */
[----:B------:R-:W-:-:S03]  /*fa50*/  @!P2 IMAD.MOV R34, RZ, RZ, -R34 ;  /* 0x000000ffff22a224 */ /* 0x000fc600078e0a22 */
[----:B--2---:R2:W-:Y:S04]  /*fa60*/  STL [R1+0x480], R143 ;  /* 0x0004808f01007387 */ /* 0x0045e80000100800 */
[----:B------:R-:W4:Y:S04]  /*fa70*/  LDL R126, [R1+0x964] ;  /* 0x00096400017e7983 */ /* 0x000f280000100800 */
[----:B------:R-:W4:Y:S01]  /*fa80*/  LDL R114, [R1+0x968] ;  /* 0x0009680001727983 */ /* 0x000f220000100800 */
[----:B--2---:R-:W-:-:S04]  /*fa90*/  LOP3.LUT R143, R10, 0x6, RZ, 0xfc, !PT ;  /* 0x000000060a8f7812 */ /* 0x004fc800078efcff */
[----:B------:R-:W-:-:S13]  /*faa0*/  ISETP.LT.AND P2, PT, R143, R3, P0 ;  /* 0x000000038f00720c */ /* 0x000fda0000741270 */
[----:B0-----:R-:W-:Y:S02]  /*fab0*/  @P2 IMAD.MOV.U32 R144, RZ, RZ, R148 ;  /* 0x000000ffff902224 */ /* 0x001fe400078e0094 */
[----:B------:R-:W-:-:S05]  /*fac0*/  @P2 IMAD.MOV.U32 R145, RZ, RZ, R147 ;  /* 0x000000ffff912224 */ /* 0x000fca00078e0093 */
[----:B------:R-:W2:Y:S04]  /*fad0*/  @P2 LDG.E.U8 R43, desc[UR24][R144.64] ;  /* 0x00000018902b2981 */ /* 0x000ea8000c1e1100 */
[----:B---3--:R0:W-:Y:S04]  /*fae0*/  STL [R1+0x47c], R96 ;  /* 0x00047c6001007387 */ /* 0x0081e80000100800 */
[----:B0-----:R-:W3:Y:S04]  /*faf0*/  LDL.LU R96, [R1+0x22c] ;  /* 0x00022c0001607983 */ /* 0x001ee80000300800 */
[----:B----4-:R0:W-:Y:S04]  /*fb00*/  STL [R1+0x474], R110 ;  /* 0x0004746e01007387 */ /* 0x0101e80000100800 */
[----:B0-----:R-:W4:Y:S01]  /*fb10*/  LDL R110, [R1+0x28] ;  /* 0x00002800016e7983 */ /* 0x001f220000100800 */
[----:B------:R-:W-:-:S02]  /*fb20*/  ISETP.GT.AND P5, PT, R3, UR26, P0 ;  /* 0x0000001a03007c0c */ /* 0x000fc400087a4270 */
[----:B------:R-:W-:-:S04]  /*fb30*/  LOP3.LUT R143, R10, 0x16, RZ, 0xfc, !PT ;  /* 0x000000160a8f7812 */ /* 0x000fc800078efcff */
[----:B------:R-:W-:Y:S01]  /*fb40*/  ISETP.LT.AND P4, PT, R143, R3, P0 ;  /* 0x000000038f00720c */ /* 0x000fe20000781270 */
[----:B------:R-:W-:Y:S01]  /*fb50*/  STL [R1+0xad8], R148 ;  /* 0x000ad89401007387 */ /* 0x000fe20000100800 */
[----:B------:R-:W-:Y:S02]  /*fb60*/  PRMT R141, RZ, 0x7610, R141 ;  /* 0x00007610ff8d7816 */ /* 0x000fe4000000008d */
[----:B------:R-:W-:Y:S01]  /*fb70*/  ISETP.GT.AND P2, PT, R3, UR27, P0 ;  /* 0x0000001b03007c0c */ /* 0x000fe20008744270 */
[----:B------:R-:W-:Y:S02]  /*fb80*/  STL [R1+0xad4], R147 ;  /* 0x000ad49301007387 */ /* 0x000fe40000100800 */
[----:B------:R-:W-:Y:S01]  /*fb90*/  @P5 IMAD.MOV.U32 R143, RZ, RZ, R150 ;  /* 0x000000ffff8f5224 */ /* 0x000fe200078e0096 */
[----:B------:R-:W-:-:S04]  /*fba0*/  PRMT R117, RZ, 0x7610, R117 ;  /* 0x00007610ff757816 */ /* 0x000fc80000000075 */
[----:B------:R0:W3:Y:S02]  /*fbb0*/  @P5 LDG.E.U8 R141, desc[UR24][R142.64] ;  /* 0x000000188e8d5981 */ /* 0x0000e4000c1e1100 */
[----:B0-----:R-:W-:Y:S02]  /*fbc0*/  @P4 IMAD.MOV.U32 R142, RZ, RZ, R162 ;  /* 0x000000ffff8e4224 */ /* 0x001fe400078e00a2 */
[----:B------:R-:W-:-:S05]  /*fbd0*/  @P4 IMAD.MOV.U32 R143, RZ, RZ, R161 ;  /* 0x000000ffff8f4224 */ /* 0x000fca00078e00a1 */
[----:B------:R0:W3:Y:S01]  /*fbe0*/  @P4 LDG.E.U8 R117, desc[UR24][R142.64] ;  /* 0x000000188e754981 */ /* 0x0000e2000c1e1100 */
[----:B------:R-:W-:Y:S01]  /*fbf0*/  ISETP.GT.AND P4, PT, R3, UR28, P0 ;  /* 0x0000001c03007c0c */ /* 0x000fe20008784270 */
[----:B0-----:R-:W-:Y:S02]  /*fc00*/  @P2 IMAD.MOV.U32 R143, RZ, RZ, R126 ;  /* 0x000000ffff8f2224 */ /* 0x001fe400078e007e */
[----:B------:R-:W-:-:S05]  /*fc10*/  @P2 IMAD.MOV.U32 R142, RZ, RZ, R114 ;  /* 0x000000ffff8e2224 */ /* 0x000fca00078e0072 */
[----:B------:R0:W3:Y:S04]  /*fc20*/  @P2 LDG.E.U8 R112, desc[UR24][R142.64] ;  /* 0x000000188e702981 */ /* 0x0000e8000c1e1100 */
[----:B--2---:R2:W-:Y:S02]  /*fc30*/  STL [R1+0x478], R43 ;  /* 0x0004782b01007387 */ /* 0x0045e40000100800 */
[----:B--2---:R-:W-:-:S04]  /*fc40*/  LOP3.LUT R43, R10, 0x26, RZ, 0xfc, !PT ;  /* 0x000000260a2b7812 */ /* 0x004fc800078efcff */
[----:B------:R-:W-:Y:S02]  /*fc50*/  ISETP.LT.AND P5, PT, R43, R3, P0 ;  /* 0x000000032b00720c */ /* 0x000fe400007a1270 */
[----:B------:R-:W2:Y:S11]  /*fc60*/  LDL.LU R43, [R1+0x228] ;  /* 0x00022800012b7983 */ /* 0x000eb60000300800 */
[----:B0-----:R-:W-:-:S02]  /*fc70*/  @P5 IMAD.MOV.U32 R143, RZ, RZ, R128 ;  /* 0x000000ffff8f5224 */ /* 0x001fc400078e0080 */
[----:B----4-:R-:W-:-:S05]  /*fc80*/  @P5 IMAD.MOV.U32 R142, RZ, RZ, R110 ;  /* 0x000000ffff8e5224 */ /* 0x010fca00078e006e */
[----:B------:R0:W4:Y:S02]  /*fc90*/  @P5 LDG.E.U8 R98, desc[UR24][R142.64] ;  /* 0x000000188e625981 */ /* 0x000124000c1e1100 */
[----:B0-----:R-:W-:Y:S02]  /*fca0*/  @P4 IMAD.MOV.U32 R142, RZ, RZ, R134 ;  /* 0x000000ffff8e4224 */ /* 0x001fe400078e0086 */
[----:B------:R-:W-:-:S05]  /*fcb0*/  @P4 IMAD.MOV.U32 R143, RZ, RZ, R130 ;  /* 0x000000ffff8f4224 */ /* 0x000fca00078e0082 */
[----:B------:R0:W2:Y:S01]  /*fcc0*/  @P4 LDG.E.U8 R94, desc[UR24][R142.64] ;  /* 0x000000188e5e4981 */ /* 0x0000a2000c1e1100 */
[----:B---3--:R-:W-:Y:S02]  /*fcd0*/  ISETP.GE.AND P2, PT, R96, RZ, PT ;  /* 0x000000ff6000720c */ /* 0x008fe40003f46270 */
[----:B------:R-:W-:-:S04]  /*fce0*/  LOP3.LUT R96, R10, 0x36, RZ, 0xfc, !PT ;  /* 0x000000360a607812 */ /* 0x000fc800078efcff */
[----:B------:R-:W-:Y:S01]  /*fcf0*/  ISETP.LT.AND P5, PT, R96, R3, P0 ;  /* 0x000000036000720c */ /* 0x000fe200007a1270 */
[----:B------:R-:W-:Y:S01]  /*fd00*/  STL [R1+0xae0], R162 ;  /* 0x000ae0a201007387 */ /* 0x000fe20000100800 */
[----:B------:R-:W-:-:S03]  /*fd10*/  ISETP.GT.AND P4, PT, R3, UR29, P0 ;  /* 0x0000001d03007c0c */ /* 0x000fc60008784270 */
[----:B------:R-:W-:Y:S02]  /*fd20*/  STL [R1+0xadc], R161 ;  /* 0x000adca101007387 */ /* 0x000fe40000100800 */
[----:B------:R-:W-:-:S06]  /*fd30*/  @!P2 IMAD.MOV R36, RZ, RZ, -R36 ;  /* 0x000000ffff24a224 */ /* 0x000fcc00078e0a24 */
[----:B0-----:R-:W-:Y:S02]  /*fd40*/  @P5 IMAD.MOV.U32 R142, RZ, RZ, R122 ;  /* 0x000000ffff8e5224 */ /* 0x001fe400078e007a */
[----:B------:R-:W-:-:S05]  /*fd50*/  @P5 IMAD.MOV.U32 R143, RZ, RZ, R124 ;  /* 0x000000ffff8f5224 */ /* 0x000fca00078e007c */
[----:B------:R0:W3:Y:S02]  /*fd60*/  @P5 LDG.E.U8 R80, desc[UR24][R142.64] ;  /* 0x000000188e505981 */ /* 0x0000e4000c1e1100 */
[----:B0-----:R-:W-:Y:S02]  /*fd70*/  @P4 IMAD.MOV.U32 R142, RZ, RZ, R118 ;  /* 0x000000ffff8e4224 */ /* 0x001fe400078e0076 */
[----:B------:R-:W-:-:S05]  /*fd80*/  @P4 IMAD.MOV.U32 R143, RZ, RZ, R120 ;  /* 0x000000ffff8f4224 */ /* 0x000fca00078e0078 */
[----:B------:R0:W3:Y:S01]  /*fd90*/  @P4 LDG.E.U8 R82, desc[UR24][R142.64] ;  /* 0x000000188e524981 */ /* 0x0000e2000c1e1100 */
[----:B------:R-:W-:-:S03]  /*fda0*/  ISETP.GE.AND P3, PT, R163, RZ, PT ;  /* 0x000000ffa300720c */ /* 0x000fc60003f66270 */
[----:B--2---:R2:W-:Y:S02]  /*fdb0*/  STL [R1+0x460], R94 ;  /* 0x0004605e01007387 */ /* 0x0045e40000100800 */
[----:B--2---:R-:W-:-:S04]  /*fdc0*/  LOP3.LUT R94, R10, 0x46, RZ, 0xfc, !PT ;  /* 0x000000460a5e7812 */ /* 0x004fc800078efcff */
[----:B------:R-:W-:-:S13]  /*fdd0*/  ISETP.LT.AND P2, PT, R94, R3, P0 ;  /* 0x000000035e00720c */ /* 0x000fda0000741270 */
[----:B0-----:R-:W-:Y:S02]  /*fde0*/  @P2 IMAD.MOV.U32 R142, RZ, RZ, R106 ;  /* 0x000000ffff8e2224 */ /* 0x001fe400078e006a */
[----:B------:R-:W-:-:S05]  /*fdf0*/  @P2 IMAD.MOV.U32 R143, RZ, RZ, R108 ;  /* 0x000000ffff8f2224 */ /* 0x000fca00078e006c */
[----:B------:R0:W2:Y:S01]  /*fe00*/  @P2 LDG.E.U8 R59, desc[UR24][R142.64] ;  /* 0x000000188e3b2981 */ /* 0x0000a2000c1e1100 */
[----:B------:R-:W-:Y:S01]  /*fe10*/  @!P3 IMAD.MOV R33, RZ, RZ, -R33 ;  /* 0x000000ffff21b224 */ /* 0x000fe200078e0a21 */
[----:B------:R-:W-:Y:S02]  /*fe20*/  ISETP.GE.AND P3, PT, R155, RZ, PT ;  /* 0x000000ff9b00720c */ /* 0x000fe40003f66270 */
[----:B------:R-:W-:Y:S11]  /*fe30*/  STL [R1+0x470], R141 ;  /* 0x0004708d01007387 */ /* 0x000ff60000100800 */
[----:B------:R-:W-:Y:S01]  /*fe40*/  @!P3 IMAD.MOV R35, RZ, RZ, -R35 ;  /* 0x000000ffff23b224 */ /* 0x000fe200078e0a23 */
[----:B------:R-:W-:-:S02]  /*fe50*/  ISETP.GE.AND P3, PT, R43, RZ, PT ;  /* 0x000000ff2b00720c */ /* 0x000fc40003f66270 */
[----:B------:R-:W2:Y:S01]  /*fe60*/  LDL.LU R43, [R1+0x230] ;  /* 0x00023000012b7983 */ /* 0x000ea20000300800 */
[----:B------:R-:W-:-:S03]  /*fe70*/  ISETP.GT.AND P5, PT, R3, UR30, P0 ;  /* 0x0000001e03007c0c */ /* 0x000fc600087a4270 */
[----:B------:R-:W-:Y:S04]  /*fe80*/  STL [R1+0x46c], R117 ;  /* 0x00046c7501007387 */ /* 0x000fe80000100800 */
[----:B------:R-:W-:Y:S04]  /*fe90*/  STL [R1+0x468], R112 ;  /* 0x0004687001007387 */ /* 0x000fe80000100800 */
[----:B---3--:R3:W-:Y:S02]  /*fea0*/  STL [R1+0x45c], R80 ;  /* 0x00045c5001007387 */ /* 0x0087e40000100800 */
[----:B---3--:R-:W-:-:S04]  /*feb0*/  LOP3.LUT R80, R10, 0x56, RZ, 0xfc, !PT ;  /* 0x000000560a507812 */ /* 0x008fc800078efcff */
[----:B------:R-:W-:Y:S01]  /*fec0*/  ISETP.LT.AND P4, PT, R80, R3, P0 ;  /* 0x000000035000720c */ /* 0x000fe20000781270 */
[----:B0-----:R-:W-:Y:S01]  /*fed0*/  @P5 IMAD.MOV.U32 R142, RZ, RZ, R102 ;  /* 0x000000ffff8e5224 */ /* 0x001fe200078e0066 */
[----:B------:R-:W-:Y:S01]  /*fee0*/  ISETP.GT.AND P2, PT, R3, UR31, P0 ;  /* 0x0000001f03007c0c */ /* 0x000fe20008744270 */
[----:B------:R-:W-:Y:S01]  /*fef0*/  @P5 IMAD.MOV.U32 R143, RZ, RZ, R104 ;  /* 0x000000ffff8f5224 */ /* 0x000fe200078e0068 */
[----:B----4-:R-:W-:Y:S04]  /*ff00*/  STL [R1+0x464], R98 ;  /* 0x0004646201007387 */ /* 0x010fe80000100800 */
[----:B------:R0:W3:Y:S05]  /*ff10*/  @P5 LDG.E.U8 R72, desc[UR24][R142.64] ;  /* 0x000000188e485981 */ /* 0x0000ea000c1e1100 */
[----:B0-----:R-:W-:-:S02]  /*ff20*/  @P4 IMAD.MOV.U32 R142, RZ, RZ, R90 ;  /* 0x000000ffff8e4224 */ /* 0x001fc400078e005a */
[----:B------:R-:W-:-:S05]  /*ff30*/  @P4 IMAD.MOV.U32 R143, RZ, RZ, R92 ;  /* 0x000000ffff8f4224 */ /* 0x000fca00078e005c */
[----:B------:R0:W4:Y:S02]  /*ff40*/  @P4 LDG.E.U8 R49, desc[UR24][R142.64] ;  /* 0x000000188e314981 */ /* 0x000124000c1e1100 */
[----:B0-----:R-:W-:Y:S02]  /*ff50*/  @P2 IMAD.MOV.U32 R142, RZ, RZ, R86 ;  /* 0x000000ffff8e2224 */ /* 0x001fe400078e0056 */
[----:B------:R-:W-:-:S05]  /*ff60*/  @P2 IMAD.MOV.U32 R143, RZ, RZ, R88 ;  /* 0x000000ffff8f2224 */ /* 0x000fca00078e0058 */
[----:B------:R0:W4:Y:S04]  /*ff70*/  @P2 LDG.E.U8 R47, desc[UR24][R142.64] ;  /* 0x000000188e2f2981 */ /* 0x000128000c1e1100 */
[----:B--2---:R2:W-:Y:S01]  /*ff80*/  STL [R1+0x454], R59 ;  /* 0x0004543b01007387 */ /* 0x0045e20000100800 */
[----:B------:R-:W-:-:S03]  /*ff90*/  ISETP.GT.AND P4, PT, R3, UR32, P0 ;  /* 0x0000002003007c0c */ /* 0x000fc60008784270 */
[----:B------:R-:W4:Y:S01]  /*ffa0*/  LDL.LU R80, [R1+0x234] ;  /* 0x0002340001507983 */ /* 0x000f220000300800 */
[----:B--2---:R-:W-:-:S04]  /*ffb0*/  LOP3.LUT R59, R10, 0x66, RZ, 0xfc, !PT ;  /* 0x000000660a3b7812 */ /* 0x004fc800078efcff */
[----:B------:R-:W-:-:S13]  /*ffc0*/  ISETP.LT.AND P5, PT, R59, R3, P0 ;  /* 0x000000033b00720c */ /* 0x000fda00007a1270 */
[----:B0-----:R-:W-:Y:S02]  /*ffd0*/  @P5 IMAD.MOV.U32 R142, RZ, RZ, R70 ;  /* 0x000000ffff8e5224 */ /* 0x001fe400078e0046 */
[----:B------:R-:W-:-:S05]  /*ffe0*/  @P5 IMAD.MOV.U32 R143, RZ, RZ, R61 ;  /* 0x000000ffff8f5224 */ /* 0x000fca00078e003d */
[----:B------:R0:W2:Y:S01]  /*fff0*/  @P5 LDG.E.U8 R45, desc[UR24][R142.64] ;  /* 0x000000188e2d5981 */ /* 0x0000a2000c1e1100 */
[----:B------:R-:W-:Y:S02]  /*10000*/  ISETP.GE.AND P2, PT, R43, RZ, PT ;  /* 0x000000ff2b00720c */ /* 0x000fe40003f46270 */
[----:B------:R-:W-:-:S04]  /*10010*/  LOP3.LUT R43, R10, 0x76, RZ, 0xfc, !PT ;  /* 0x000000760a2b7812 */ /* 0x000fc800078efcff */
[----:B------:R-:W-:Y:S02]  /*10020*/  ISETP.LT.AND P5, PT, R43, R3, P0 ;  /* 0x000000032b00720c */ /* 0x000fe400007a1270 */
[----:B------:R-:W-:Y:S01]  /*10030*/  PRMT R10, RZ, 0x7610, R10 ;  /* 0x00007610ff0a7816 */ /* 0x000fe2000000000a */
[----:B0-----:R-:W-:Y:S02]  /*10040*/  @P4 IMAD.MOV.U32 R142, RZ, RZ, R65 ;  /* 0x000000ffff8e4224 */ /* 0x001fe400078e0041 */
[----:B------:R-:W-:-:S05]  /*10050*/  @P4 IMAD.MOV.U32 R143, RZ, RZ, R57 ;  /* 0x000000ffff8f4224 */ /* 0x000fca00078e0039 */
[----:B------:R0:W2:Y:S03]  /*10060*/  @P4 LDG.E.U8 R10, desc[UR24][R142.64] ;  /* 0x000000188e0a4981 */ /* 0x0000a6000c1e1100 */
[----:B0-----:R-:W-:Y:S02]  /*10070*/  @P5 IMAD.MOV.U32 R142, RZ, RZ, R76 ;  /* 0x000000ffff8e5224 */ /* 0x001fe400078e004c */
[----:B------:R-:W-:-:S05]  /*10080*/  @P5 IMAD.MOV.U32 R143, RZ, RZ, R78 ;  /* 0x000000ffff8f5224 */ /* 0x000fca00078e004e */
[----:B------:R-:W2:Y:S04]  /*10090*/  @P5 LDG.E.U8 R74, desc[UR24][R142.64] ;  /* 0x000000188e4a5981 */ /* 0x000ea8000c1e1100 */
[----:B------:R-:W-:Y:S04]  /*100a0*/  STL [R1+0x458], R82 ;  /* 0x0004585201007387 */ /* 0x000fe80000100800 */
[----:B---3--:R0:W-:Y:S04]  /*100b0*/  STL [R1+0x450], R72 ;  /* 0x0004504801007387 */ /* 0x0081e80000100800 */
[----:B0-----:R-:W3:Y:S04]  /*100c0*/  LDL.LU R72, [R1+0x1fc] ;  /* 0x0001fc0001487983 */ /* 0x001ee80000300800 */
[----:B------:R-:W3:Y:S04]  /*100d0*/  LDL.LU R70, [R1+0x1f8] ;  /* 0x0001f80001467983 */ /* 0x000ee80000300800 */
[----:B------:R-:W3:Y:S04]  /*100e0*/  LDL.LU R65, [R1+0x1f4] ;  /* 0x0001f40001417983 */ /* 0x000ee80000300800 */
[----:B------:R-:W3:Y:S04]  /*100f0*/  LDL.LU R61, [R1+0x1f0] ;  /* 0x0001f000013d7983 */ /* 0x000ee80000300800 */
[----:B------:R-:W3:Y:S04]  /*10100*/  LDL.LU R59, [R1+0x1ec] ;  /* 0x0001ec00013b7983 */ /* 0x000ee80000300800 */
[----:B------:R-:W3:Y:S04]  /*10110*/  LDL.LU R57, [R1+0x1e8] ;  /* 0x0001e80001397983 */ /* 0x000ee80000300800 */
[----:B----4-:R0:W-:Y:S04]  /*10120*/  STL [R1+0x44c], R49 ;  /* 0x00044c3101007387 */ /* 0x0101e80000100800 */
[----:B0-----:R-:W4:Y:S04]  /*10130*/  LDL.LU R49, [R1+0x1e4] ;  /* 0x0001e40001317983 */ /* 0x001f280000300800 */
[----:B------:R0:W-:Y:S04]  /*10140*/  STL [R1+0x448], R47 ;  /* 0x0004482f01007387 */ /* 0x0001e80000100800 */
[----:B0-----:R-:W3:Y:S04]  /*10150*/  LDL.LU R47, [R1+0x1e0] ;  /* 0x0001e000012f7983 */ /* 0x001ee80000300800 */
[----:B--2---:R0:W-:Y:S04]  /*10160*/  STL [R1+0x444], R45 ;  /* 0x0004442d01007387 */ /* 0x0041e80000100800 */
[----:B0-----:R-:W2:Y:S04]  /*10170*/  LDL.LU R45, [R1+0x1dc] ;  /* 0x0001dc00012d7983 */ /* 0x001ea80000300800 */
[----:B------:R-:W2:Y:S04]  /*10180*/  LDL.LU R43, [R1+0x1d8] ;  /* 0x0001d800012b7983 */ /* 0x000ea80000300800 */
[----:B------:R-:W-:Y:S01]  /*10190*/  STL [R1+0x440], R10 ;  /* 0x0004400a01007387 */ /* 0x000fe20000100800 */
[----:B------:R-:W-:-:S03]  /*101a0*/  @!P3 IMAD.MOV R37, RZ, RZ, -R37 ;  /* 0x000000ffff25b224 */ /* 0x000fc600078e0a25 */
[----:B------:R0:W-:Y:S04]  /*101b0*/  STL [R1+0x43c], R74 ;  /* 0x00043c4a01007387 */ /* 0x0001e80000100800 */
[----:B------:R-:W-:Y:S01]  /*101c0*/  STL [R1+0xb70], R0 ;  /* 0x000b700001007387 */ /* 0x000fe20000100800 */
[----:B0-----:R-:W-:-:S05]  /*101d0*/  VIADD R74, R0, 0xdc ;  /* 0x000000dc004a7836 */ /* 0x001fca0000000000 */
[----:B------:R0:W-:Y:S04]  /*101e0*/  STL [R1+0x20c], R74 ;  /* 0x00020c4a01007387 */ /* 0x0001e80000100800 */
[----:B------:R-:W2:Y:S04]  /*101f0*/  LDL.LU R112, [R1+0x1d4] ;  /* 0x0001d40001707983 */ /* 0x000ea80000300800 */
[----:B------:R-:W2:Y:S04]  /*10200*/  LDL.LU R110, [R1+0x1d0] ;  /* 0x0001d000016e7983 */ /* 0x000ea80000300800 */
[----:B------:R-:W2:Y:S04]  /*10210*/  LDL.LU R108, [R1+0x1cc] ;  /* 0x0001cc00016c7983 */ /* 0x000ea80000300800 */
[----:B------:R-:W2:Y:S04]  /*10220*/  LDL.LU R106, [R1+0x1c8] ;  /* 0x0001c800016a7983 */ /* 0x000ea80000300800 */
[----:B------:R-:W2:Y:S01]  /*10230*/  LDL.LU R104, [R1+0x1c4] ;  /* 0x0001c40001687983 */ /* 0x000ea20000300800 */
[----:B-1----:R-:W-:-:S03]  /*10240*/  ISETP.NE.AND P3, PT, RZ, UR15, PT ;  /* 0x0000000fff007c0c */ /* 0x002fc6000bf65270 */
[----:B------:R-:W2:Y:S01]  /*10250*/  LDL.LU R102, [R1+0x1c0] ;  /* 0x0001c00001667983 */ /* 0x000ea20000300800 */
[----:B------:R-:W-:Y:S01]  /*10260*/  LOP3.LUT R10, RZ, UR15, RZ, 0x33, !PT ;  /* 0x0000000fff0a7c12 */ /* 0x000fe2000f8e33ff */
[----:B------:R-:W1:Y:S02]  /*10270*/  S2R R2, SR_TID.X ;  /* 0x0000000000027919 */ /* 0x000e640000002100 */
[----:B------:R-:W2:Y:S01]  /*10280*/  LDL.LU R98, [R1+0x1bc] ;  /* 0x0001bc0001627983 */ /* 0x000ea20000300800 */
[----:B------:R-:W-:Y:S01]  /*10290*/  ISETP.GE.AND P4, PT, R80, RZ, PT ;  /* 0x000000ff5000720c */ /* 0x000fe20003f86270 */
[----:B------:R-:W-:Y:S01]  /*102a0*/  @!P2 IMAD.MOV R22, RZ, RZ, -R22 ;  /* 0x000000ffff16a224 */ /* 0x000fe200078e0a16 */
[----:B------:R-:W0:Y:S01]  /*102b0*/  LDCU UR15, c[0x0][0x3b0] ;  /* 0x00007600ff0f77ac */ /* 0x000e220008000800 */
[----:B------:R-:W2:Y:S04]  /*102c0*/  LDL.LU R96, [R1+0x1b8] ;  /* 0x0001b80001607983 */ /* 0x000ea80000300800 */
[----:B------:R-:W2:Y:S01]  /*102d0*/  LDL.LU R94, [R1+0x1b4] ;  /* 0x0001b400015e7983 */ /* 0x000ea20000300800 */
[----:B------:R-:W-:-:S03]  /*102e0*/  SEL R21, R10, R21, !P3 ;  /* 0x000000150a157207 */ /* 0x000fc60005800000 */
[----:B------:R-:W2:Y:S04]  /*102f0*/  LDL.LU R92, [R1+0x1b0] ;  /* 0x0001b000015c7983 */ /* 0x000ea80000300800 */
[----:B------:R-:W2:Y:S04]  /*10300*/  LDL.LU R90, [R1+0x1ac] ;  /* 0x0001ac00015a7983 */ /* 0x000ea80000300800 */
[----:B------:R-:W2:Y:S04]  /*10310*/  LDL.LU R88, [R1+0x1a8] ;  /* 0x0001a80001587983 */ /* 0x000ea80000300800 */
[----:B------:R-:W2:Y:S04]  /*10320*/  LDL.LU R86, [R1+0x1a4] ;  /* 0x0001a40001567983 */ /* 0x000ea80000300800 */
[----:B------:R-:W2:Y:S01]  /*10330*/  LDL.LU R141, [R1+0x1a0] ;  /* 0x0001a000018d7983 */ /* 0x000ea20000300800 */
[----:B------:R-:W-:-:S03]  /*10340*/  IMAD R157, R21, UR75, RZ ;  /* 0x0000004b159d7c24 */ /* 0x000fc6000f8e02ff */
[----:B------:R-:W2:Y:S01]  /*10350*/  LDL.LU R82, [R1+0x19c] ;  /* 0x00019c0001527983 */ /* 0x000ea20000300800 */
[----:B------:R-:W-:Y:S02]  /*10360*/  IABS R21, R74 ;  /* 0x0000004a00157213 */ /* 0x000fe40000000000 */
[C---:B---3--:R-:W-:Y:S01]  /*10370*/  SEL R159, R10.reuse, R72, !P3 ;  /* 0x000000480a9f7207 */ /* 0x048fe20005800000 */
[----:B------:R-:W3:Y:S01]  /*10380*/  LDL.LU R80, [R1+0x198] ;  /* 0x0001980001507983 */ /* 0x000ee20000300800 */
[C---:B------:R-:W-:Y:S02]  /*10390*/  SEL R134, R10.reuse, R70, !P3 ;  /* 0x000000460a867207 */ /* 0x040fe40005800000 */
[C---:B------:R-:W-:Y:S01]  /*103a0*/  SEL R130, R10.reuse, R65, !P3 ;  /* 0x000000410a827207 */ /* 0x040fe20005800000 */
[----:B------:R-:W3:Y:S01]  /*103b0*/  LDL.LU R78, [R1+0x194] ;  /* 0x00019400014e7983 */ /* 0x000ee20000300800 */
[C---:B------:R-:W-:Y:S02]  /*103c0*/  SEL R128, R10.reuse, R61, !P3 ;  /* 0x0000003d0a807207 */ /* 0x040fe40005800000 */
[C---:B------:R-:W-:Y:S01]  /*103d0*/  SEL R126, R10.reuse, R59, !P3 ;  /* 0x0000003b0a7e7207 */ /* 0x040fe20005800000 */
[----:B------:R-:W3:Y:S01]  /*103e0*/  LDL.LU R76, [R1+0x190] ;  /* 0x00019000014c7983 */ /* 0x000ee20000300800 */
[----:B------:R-:W-:-:S02]  /*103f0*/  SEL R124, R10, R57, !P3 ;  /* 0x000000390a7c7207 */ /* 0x000fc40005800000 */
[C---:B----4-:R-:W-:Y:S01]  /*10400*/  SEL R122, R10.reuse, R49, !P3 ;  /* 0x000000310a7a7207 */ /* 0x050fe20005800000 */
[----:B------:R-:W4:Y:S01]  /*10410*/  LDL.LU R142, [R1+0x18c] ;  /* 0x00018c00018e7983 */ /* 0x000f220000300800 */
[C---:B------:R-:W-:Y:S02]  /*10420*/  SEL R120, R10.reuse, R47, !P3 ;  /* 0x0000002f0a787207 */ /* 0x040fe40005800000 */
[C---:B--2---:R-:W-:Y:S01]  /*10430*/  SEL R118, R10.reuse, R45, !P3 ;  /* 0x0000002d0a767207 */ /* 0x044fe20005800000 */
[----:B0-----:R-:W2:Y:S01]  /*10440*/  LDL.LU R74, [R1+0x188] ;  /* 0x00018800014a7983 */ /* 0x001ea20000300800 */
[----:B------:R-:W-:-:S03]  /*10450*/  SEL R114, R10, R43, !P3 ;  /* 0x0000002b0a727207 */ /* 0x000fc60005800000 */
[----:B------:R-:W2:Y:S01]  /*10460*/  LDL.LU R72, [R1+0x184] ;  /* 0x0001840001487983 */ /* 0x000ea20000300800 */
[C---:B------:R-:W-:Y:S02]  /*10470*/  SEL R139, R10.reuse, R139, !P3 ;  /* 0x0000008b0a8b7207 */ /* 0x040fe40005800000 */
[----:B------:R-:W-:Y:S01]  /*10480*/  SEL R160, R10, R39, !P3 ;  /* 0x000000270aa07207 */ /* 0x000fe20005800000 */
[----:B------:R-:W2:Y:S01]  /*10490*/  LDL.LU R70, [R1+0x180] ;  /* 0x0001800001467983 */ /* 0x000ea20000300800 */
[----:B-1----:R-:W-:Y:S01]  /*104a0*/  LOP3.LUT R2, R2, 0x7f, RZ, 0xc0, !PT ;  /* 0x0000007f02027812 */ /* 0x002fe200078ec0ff */
[----:B------:R-:W-:Y:S01]  /*104b0*/  @!P4 IMAD.MOV R23, RZ, RZ, -R23 ;  /* 0x000000ffff17c224 */ /* 0x000fe200078e0a17 */
[C---:B------:R-:W-:Y:S01]  /*104c0*/  SEL R38, R10.reuse, R38, !P3 ;  /* 0x000000260a267207 */ /* 0x040fe20005800000 */
[----:B------:R-:W2:Y:S01]  /*104d0*/  LDL.LU R65, [R1+0x17c] ;  /* 0x00017c0001417983 */ /* 0x000ea20000300800 */
[C---:B------:R-:W-:Y:S01]  /*104e0*/  SEL R0, R10.reuse, R13, !P3 ;  /* 0x0000000d0a007207 */ /* 0x040fe20005800000 */
[----:B------:R-:W0:Y:S02]  /*104f0*/  LDCU UR75, c[0x0][0x3b0] ;  /* 0x00007600ff4b77ac */ /* 0x000e240008000800 */
[----:B------:R-:W2:Y:S04]  /*10500*/  LDL.LU R117, [R1+0x178] ;  /* 0x0001780001757983 */ /* 0x000ea80000300800 */
[----:B------:R-:W2:Y:S04]  /*10510*/  LDL.LU R61, [R1+0x174] ;  /* 0x00017400013d7983 */ /* 0x000ea80000300800 */
[----:B------:R-:W2:Y:S04]  /*10520*/  LDL.LU R59, [R1+0x170] ;  /* 0x00017000013b7983 */ /* 0x000ea80000300800 */
[----:B------:R-:W2:Y:S04]  /*10530*/  LDL.LU R57, [R1+0x16c] ;  /* 0x00016c0001397983 */ /* 0x000ea80000300800 */
[----:B------:R-:W2:Y:S04]  /*10540*/  LDL.LU R49, [R1+0x168] ;  /* 0x0001680001317983 */ /* 0x000ea80000300800 */
[----:B------:R-:W2:Y:S04]  /*10550*/  LDL.LU R47, [R1+0x164] ;  /* 0x00016400012f7983 */ /* 0x000ea80000300800 */
[----:B------:R-:W2:Y:S04]  /*10560*/  LDL.LU R45, [R1+0x160] ;  /* 0x00016000012d7983 */ /* 0x000ea80000300800 */
[----:B------:R-:W2:Y:S04]  /*10570*/  LDL.LU R43, [R1+0x15c] ;  /* 0x00015c00012b7983 */ /* 0x000ea80000300800 */
[----:B------:R1:W-:Y:S04]  /*10580*/  STL [R1+0xb74], R10 ;  /* 0x000b740a01007387 */ /* 0x0003e80000100800 */
[----:B------:R-:W-:Y:S01]  /*10590*/  STL [R1+0xc90], R126 ;  /* 0x000c907e01007387 */ /* 0x000fe20000100800 */
[----:B------:R-:W-:-:S03]  /*105a0*/  SEL R104, R10, R104, !P3 ;  /* 0x000000680a687207 */ /* 0x000fc60005800000 */
[----:B------:R-:W-:Y:S04]  /*105b0*/  STL [R1+0xc8c], R124 ;  /* 0x000c8c7c01007387 */ /* 0x000fe80000100800 */
[----:B------:R-:W-:Y:S04]  /*105c0*/  STL [R1+0xc84], R114 ;  /* 0x000c847201007387 */ /* 0x000fe80000100800 */
[----:B------:R-:W-:Y:S01]  /*105d0*/  STL [R1+0xc78], R104 ;  /* 0x000c786801007387 */ /* 0x000fe20000100800 */
[----:B------:R-:W-:Y:S01]  /*105e0*/  SEL R135, R10, R135, !P3 ;  /* 0x000000870a877207 */ /* 0x000fe20005800000 */
[----:B------:R-:W-:Y:S01]  /*105f0*/  IMAD R13, R160, UR6, RZ ;  /* 0x00000006a00d7c24 */ /* 0x000fe2000f8e02ff */
[----:B------:R-:W-:-:S05]  /*10600*/  SEL R92, R10, R92, !P3 ;  /* 0x0000005c0a5c7207 */ /* 0x000fca0005800000 */
[----:B------:R-:W-:Y:S01]  /*10610*/  STL [R1+0xc68], R92 ;  /* 0x000c685c01007387 */ /* 0x000fe20000100800 */
[----:B------:R-:W-:Y:S02]  /*10620*/  ISETP.LT.AND P2, PT, R2, R3, P0 ;  /* 0x000000030200720c */ /* 0x000fe40000741270 */
[----:B------:R-:W-:-:S05]  /*10630*/  SEL R82, R10, R82, !P3 ;  /* 0x000000520a527207 */ /* 0x000fca0005800000 */
[----:B------:R-:W-:Y:S01]  /*10640*/  STL [R1+0xc58], R82 ;  /* 0x000c585201007387 */ /* 0x000fe20000100800 */
[C---:B------:R-:W-:Y:S01]  /*10650*/  SEL R143, R10.reuse, R141, !P3 ;  /* 0x0000008d0a8f7207 */ /* 0x040fe20005800000 */
[----:B------:R-:W-:Y:S01]  /*10660*/  IMAD.MOV.U32 R3, RZ, RZ, R21 ;  /* 0x000000ffff037224 */ /* 0x000fe200078e0015 */
[----:B------:R-:W-:Y:S01]  /*10670*/  SEL R129, R10, R129, !P3 ;  /* 0x000000810a817207 */ /* 0x000fe20005800000 */
[----:B------:R-:W-:Y:S01]  /*10680*/  IMAD R158, R38, UR76, RZ ;  /* 0x0000004c269e7c24 */ /* 0x000fe2000f8e02ff */
[C---:B------:R-:W-:Y:S02]  /*10690*/  SEL R113, R10.reuse, R113, !P3 ;  /* 0x000000710a717207 */ /* 0x040fe40005800000 */
[C---:B------:R-:W-:Y:S02]  /*106a0*/  SEL R153, R10.reuse, R73, !P3 ;  /* 0x000000490a997207 */ /* 0x040fe40005800000 */
[C---:B------:R-:W-:Y:S02]  /*106b0*/  SEL R152, R10.reuse, R68, !P3 ;  /* 0x000000440a987207 */ /* 0x040fe40005800000 */
[----:B------:R-:W-:-:S02]  /*106c0*/  SEL R151, R10, R63, !P3 ;  /* 0x0000003f0a977207 */ /* 0x000fc40005800000 */
[C---:B------:R-:W-:Y:S02]  /*106d0*/  SEL R105, R10.reuse, R105, !P3 ;  /* 0x000000690a697207 */ /* 0x040fe40005800000 */
[C---:B------:R-:W-:Y:S02]  /*106e0*/  SEL R155, R10.reuse, R85, !P3 ;  /* 0x000000550a9b7207 */ /* 0x040fe40005800000 */
        /* <DEDUP_REMOVED lines=17> */
[C---:B---3--:R-:W-:Y:S02]  /*10800*/  SEL R80, R10.reuse, R80, !P3 ;  /* 0x000000500a507207 */ /* 0x048fe40005800000 */
        /* <DEDUP_REMOVED lines=56> */
[----:B------:R-:W-:Y:S01]  /*10b90*/  SEL R37, R10, R37, !P3 ;  /* 0x000000250a257207 */ /* 0x000fe20005800000 */
[----:B------:R-:W-:Y:S01]  /*10ba0*/  IMAD R134, R134, UR6, RZ ;  /* 0x0000000686867c24 */ /* 0x000fe2000f8e02ff */
[----:B----4-:R-:W-:Y:S01]  /*10bb0*/  SEL R141, R10, R142, !P3 ;  /* 0x0000008e0a8d7207 */ /* 0x010fe20005800000 */
[----:B------:R-:W-:Y:S01]  /*10bc0*/  IMAD R122, R122, UR6, RZ ;  /* 0x000000067a7a7c24 */ /* 0x000fe2000f8e02ff */
[----:B------:R-:W-:Y:S01]  /*10bd0*/  SEL R21, R10, R121, !P3 ;  /* 0x000000790a157207 */ /* 0x000fe20005800000 */
[----:B------:R-:W-:Y:S01]  /*10be0*/  IMAD R130, R130, UR6, RZ ;  /* 0x0000000682827c24 */ /* 0x000fe2000f8e02ff */
[----:B------:R-:W-:Y:S01]  /*10bf0*/  SEL R63, R10, R53, !P3 ;  /* 0x000000350a3f7207 */ /* 0x000fe20005800000 */
[----:B------:R-:W-:Y:S01]  /*10c00*/  IMAD R120, R120, UR6, RZ ;  /* 0x0000000678787c24 */ /* 0x000fe2000f8e02ff */
[C---:B------:R-:W-:Y:S01]  /*10c10*/  SEL R68, R10.reuse, R48, !P3 ;  /* 0x000000300a447207 */ /* 0x040fe20005800000 */
[----:B------:R-:W3:Y:S01]  /*10c20*/  LDCU UR76, c[0x0][0x3b0] ;  /* 0x00007600ff4c77ac */ /* 0x000ee20008000800 */
[----:B------:R-:W-:-:S02]  /*10c30*/  SEL R73, R10, R41, !P3 ;  /* 0x000000290a497207 */ /* 0x000fc40005800000 */
[C---:B------:R-:W-:Y:S02]  /*10c40*/  SEL R38, R10.reuse, R20, !P3 ;  /* 0x000000140a267207 */ /* 0x040fe40005800000 */
[----:B--2---:R-:W-:-:S05]  /*10c50*/  SEL R74, R10, R74, !P3 ;  /* 0x0000004a0a4a7207 */ /* 0x004fca0005800000 */
[----:B------:R-:W-:Y:S01]  /*10c60*/  STL [R1+0xb78], R74 ;  /* 0x000b784a01007387 */ /* 0x000fe20000100800 */
[C---:B------:R-:W-:Y:S02]  /*10c70*/  SEL R72, R10.reuse, R72, !P3 ;  /* 0x000000480a487207 */ /* 0x040fe40005800000 */
[----:B------:R-:W-:-:S05]  /*10c80*/  SEL R61, R10, R61, !P3 ;  /* 0x0000003d0a3d7207 */ /* 0x000fca0005800000 */
[----:B------:R-:W-:Y:S01]  /*10c90*/  STL [R1+0xbf0], R61 ;  /* 0x000bf03d01007387 */ /* 0x000fe20000100800 */
[----:B------:R-:W-:-:S05]  /*10ca0*/  SEL R47, R10, R47, !P3 ;  /* 0x0000002f0a2f7207 */ /* 0x000fca0005800000 */
[----:B------:R-:W-:Y:S04]  /*10cb0*/  STL [R1+0xbc8], R47 ;  /* 0x000bc82f01007387 */ /* 0x000fe80000100800 */
[----:B------:R-:W-:Y:S04]  /*10cc0*/  STL [R1+0xc9c], R139 ;  /* 0x000c9c8b01007387 */ /* 0x000fe80000100800 */
[----:B------:R-:W-:Y:S04]  /*10cd0*/  STL [R1+0xca4], R139 ;  /* 0x000ca48b01007387 */ /* 0x000fe80000100800 */
[----:B------:R-:W-:Y:S01]  /*10ce0*/  STL [R1+0xcac], R139 ;  /* 0x000cac8b01007387 */ /* 0x000fe20000100800 */
[----:B------:R-:W-:-:S03]  /*10cf0*/  SEL R142, R10, R117, !P3 ;  /* 0x000000750a8e7207 */ /* 0x000fc60005800000 */
[----:B------:R-:W-:Y:S01]  /*10d00*/  STL [R1+0xcb4], R139 ;  /* 0x000cb48b01007387 */ /* 0x000fe20000100800 */
[----:B------:R-:W-:-:S03]  /*10d10*/  SEL R70, R10, R70, !P3 ;  /* 0x000000460a467207 */ /* 0x000fc60005800000 */
[----:B------:R-:W-:Y:S01]  /*10d20*/  STL [R1+0xcb8], R139 ;  /* 0x000cb88b01007387 */ /* 0x000fe20000100800 */
[----:B------:R-:W-:-:S03]  /*10d30*/  SEL R65, R10, R65, !P3 ;  /* 0x000000410a417207 */ /* 0x000fc60005800000 */
[----:B------:R-:W-:Y:S01]  /*10d40*/  STL [R1+0xcc0], R139 ;  /* 0x000cc08b01007387 */ /* 0x000fe20000100800 */
[C---:B------:R-:W-:Y:S02]  /*10d50*/  SEL R59, R10.reuse, R59, !P3 ;  /* 0x0000003b0a3b7207 */ /* 0x040fe40005800000 */
[C---:B------:R-:W-:Y:S01]  /*10d60*/  SEL R57, R10.reuse, R57, !P3 ;  /* 0x000000390a397207 */ /* 0x040fe20005800000 */
[----:B------:R-:W-:Y:S01]  /*10d70*/  STL [R1+0xcc8], R139 ;  /* 0x000cc88b01007387 */ /* 0x000fe20000100800 */
[C---:B------:R-:W-:Y:S02]  /*10d80*/  SEL R49, R10.reuse, R49, !P3 ;  /* 0x000000310a317207 */ /* 0x040fe40005800000 */
[C---:B------:R-:W-:Y:S01]  /*10d90*/  SEL R45, R10.reuse, R45, !P3 ;  /* 0x0000002d0a2d7207 */ /* 0x040fe20005800000 */
[----:B------:R-:W-:Y:S01]  /*10da0*/  STL [R1+0xcd0], R139 ;  /* 0x000cd08b01007387 */ /* 0x000fe20000100800 */
[C---:B------:R-:W-:Y:S02]  /*10db0*/  SEL R43, R10.reuse, R43, !P3 ;  /* 0x0000002b0a2b7207 */ /* 0x040fe40005800000 */
[C---:B------:R-:W-:Y:S01]  /*10dc0*/  SEL R46, R10.reuse, R19, !P3 ;  /* 0x000000130a2e7207 */ /* 0x040fe20005800000 */
[----:B------:R-:W-:Y:S01]  /*10dd0*/  STL [R1+0xc98], R135 ;  /* 0x000c988701007387 */ /* 0x000fe20000100800 */
[----:B------:R-:W-:-:S02]  /*10de0*/  SEL R79, R10, R18, !P3 ;  /* 0x000000120a4f7207 */ /* 0x000fc40005800000 */
[C---:B------:R-:W-:Y:S02]  /*10df0*/  SEL R39, R10.reuse, R16, !P3 ;  /* 0x000000100a277207 */ /* 0x040fe40005800000 */
[C---:B------:R-:W-:Y:S02]  /*10e00*/  SEL R48, R10.reuse, R15, !P3 ;  /* 0x0000000f0a307207 */ /* 0x040fe40005800000 */
[C---:B------:R-:W-:Y:S02]  /*10e10*/  SEL R85, R10.reuse, R14, !P3 ;  /* 0x0000000e0a557207 */ /* 0x040fe40005800000 */
[----:B------:R-:W-:Y:S01]  /*10e20*/  SEL R40, R10, R12, !P3 ;  /* 0x0000000c0a287207 */ /* 0x000fe20005800000 */
[----:B------:R-:W-:Y:S01]  /*10e30*/  IMAD R12, R126, UR6, RZ ;  /* 0x000000067e0c7c24 */ /* 0x000fe2000f8e02ff */
        /* <DEDUP_REMOVED lines=8> */
[----:B------:R-:W-:Y:S01]  /*10ec0*/  SEL R144, R10, R23, !P3 ;  /* 0x000000170a907207 */ /* 0x000fe20005800000 */
[----:B------:R-:W-:Y:S01]  /*10ed0*/  STL [R1+0xc94], R129 ;  /* 0x000c948101007387 */ /* 0x000fe20000100800 */
[-C--:B-1----:R-:W-:Y:S01]  /*10ee0*/  IADD3 R10, P5, PT, R13, R7.reuse, RZ ;  /* 0x000000070d0a7210 */ /* 0x082fe20007fbe0ff */
[----:B------:R-:W-:Y:S02]  /*10ef0*/  IMAD R11, R114, UR6, RZ ;  /* 0x00000006720b7c24 */ /* 0x000fe4000f8e02ff */
[----:B------:R-:W-:Y:S01]  /*10f00*/  STL [R1+0xc88], R113 ;  /* 0x000c887101007387 */ /* 0x000fe20000100800 */
[----:B------:R-:W-:-:S03]  /*10f10*/  IADD3 R26, P4, PT, R12, R7, RZ ;  /* 0x000000070c1a7210 */ /* 0x000fc60007f9e0ff */
[----:B------:R-:W-:Y:S04]  /*10f20*/  STL [R1+0xc7c], R105 ;  /* 0x000c7c6901007387 */ /* 0x000fe80000100800 */
[----:B------:R-:W-:Y:S04]  /*10f30*/  STL [R1+0xc70], R99 ;  /* 0x000c706301007387 */ /* 0x000fe80000100800 */
[----:B------:R1:W-:Y:S01]  /*10f40*/  STL [R1+0x160], R10 ;  /* 0x0001600a01007387 */ /* 0x0003e20000100800 */
[----:B------:R-:W-:-:S03]  /*10f50*/  IMAD R5, R104, UR6, RZ ;  /* 0x0000000668057c24 */ /* 0x000fc6000f8e02ff */
[----:B------:R-:W-:Y:S01]  /*10f60*/  STL [R1+0x1a0], R26 ;  /* 0x0001a01a01007387 */ /* 0x000fe20000100800 */
[-C--:B-1----:R-:W-:Y:S02]  /*10f70*/  LEA.HI.X.SX32 R10, R13, R6.reuse, 0x1, P5 ;  /* 0x000000060d0a7211 */ /* 0x082fe400028f0eff */
[----:B------:R-:W-:Y:S01]  /*10f80*/  IADD3 R25, P5, PT, R11, R7, RZ ;  /* 0x000000070b197210 */ /* 0x000fe20007fbe0ff */
[----:B------:R-:W-:Y:S02]  /*10f90*/  IMAD R4, R92, UR6, RZ ;  /* 0x000000065c047c24 */ /* 0x000fe4000f8e02ff */
[----:B------:R1:W-:Y:S04]  /*10fa0*/  STL [R1+0x15c], R10 ;  /* 0x00015c0a01007387 */ /* 0x0003e80000100800 */
[----:B------:R2:W-:Y:S01]  /*10fb0*/  STL [R1+0x1e0], R25 ;  /* 0x0001e01901007387 */ /* 0x0005e20000100800 */
[----:B-1----:R-:W-:-:S02]  /*10fc0*/  LEA.HI.X.SX32 R10, R12, R6, 0x1, P4 ;  /* 0x000000060c0a7211 */ /* 0x002fc400020f0eff */
[----:B------:R-:W-:Y:S02]  /*10fd0*/  LEA.HI.X.SX32 R12, R11, R6, 0x1, P5 ;  /* 0x000000060b0c7211 */ /* 0x000fe400028f0eff */
[----:B--2---:R-:W-:Y:S01]  /*10fe0*/  IADD3 R25, P4, PT, R5, R7, RZ ;  /* 0x0000000705197210 */ /* 0x004fe20007f9e0ff */
[----:B------:R1:W-:Y:S01]  /*10ff0*/  STL [R1+0x19c], R10 ;  /* 0x00019c0a01007387 */ /* 0x0003e20000100800 */
[----:B------:R-:W-:-:S03]  /*11000*/  IMAD R14, R82, UR6, RZ ;  /* 0x00000006520e7c24 */ /* 0x000fc6000f8e02ff */
[----:B------:R-:W-:Y:S01]  /*11010*/  STL [R1+0x240], R25 ;  /* 0x0002401901007387 */ /* 0x000fe20000100800 */
[----:B------:R-:W-:Y:S01]  /*11020*/  IMAD R15, R74, UR6, RZ ;  /* 0x000000064a0f7c24 */ /* 0x000fe2000f8e02ff */
[----:B-1----:R-:W-:Y:S02]  /*11030*/  IADD3 R10, P5, PT, R4, R7, RZ ;  /* 0x00000007040a7210 */ /* 0x002fe40007fbe0ff */
[----:B------:R1:W-:Y:S04]  /*11040*/  STL [R1+0x1dc], R12 ;  /* 0x0001dc0c01007387 */ /* 0x0003e80000100800 */
[----:B------:R-:W-:Y:S04]  /*11050*/  STL [R1+0xc5c], R84 ;  /* 0x000c5c5401007387 */ /* 0x000fe80000100800 */
[----:B------:R2:W-:Y:S01]  /*11060*/  STL [R1+0x280], R10 ;  /* 0x0002800a01007387 */ /* 0x0005e20000100800 */
[----:B-1----:R-:W-:-:S02]  /*11070*/  LEA.HI.X.SX32 R12, R5, R6, 0x1, P4 ;  /* 0x00000006050c7211 */ /* 0x002fc400020f0eff */
[----:B------:R-:W-:Y:S02]  /*11080*/  LEA.HI.X.SX32 R5, R4, R6, 0x1, P5 ;  /* 0x0000000604057211 */ /* 0x000fe400028f0eff */
[-C--:B------:R-:W-:Y:S02]  /*11090*/  IADD3 R4, P5, PT, R15, R7.reuse, RZ ;  /* 0x000000070f047210 */ /* 0x080fe40007fbe0ff */
[----:B--2---:R-:W-:Y:S01]  /*110a0*/  IADD3 R10, P4, PT, R14, R7, RZ ;  /* 0x000000070e0a7210 */ /* 0x004fe20007f9e0ff */
[----:B------:R-:W-:Y:S01]  /*110b0*/  STL [R1+0x23c], R12 ;  /* 0x00023c0c01007387 */ /* 0x000fe20000100800 */
[----:B------:R-:W-:-:S03]  /*110c0*/  IMAD R16, R61, UR6, RZ ;  /* 0x000000063d107c24 */ /* 0x000fc6000f8e02ff */
[----:B------:R-:W-:Y:S04]  /*110d0*/  STL [R1+0x5f0], R10 ;  /* 0x0005f00a01007387 */ /* 0x000fe80000100800 */
[----:B------:R1:W-:Y:S01]  /*110e0*/  STL [R1+0x27c], R5 ;  /* 0x00027c0501007387 */ /* 0x0003e20000100800 */
[----:B------:R-:W-:-:S03]  /*110f0*/  IMAD R17, R47, UR6, RZ ;  /* 0x000000062f117c24 */ /* 0x000fc6000f8e02ff */
[----:B------:R-:W-:Y:S04]  /*11100*/  STL [R1+0xc04], R67 ;  /* 0x000c044301007387 */ /* 0x000fe80000100800 */
[----:B------:R2:W-:Y:S01]  /*11110*/  STL [R1+0x618], R4 ;  /* 0x0006180401007387 */ /* 0x0005e20000100800 */
[-C--:B-1----:R-:W-:Y:S02]  /*11120*/  LEA.HI.X.SX32 R5, R15, R6.reuse, 0x1, P5 ;  /* 0x000000060f057211 */ /* 0x082fe400028f0eff */
[----:B--2---:R-:W-:Y:S02]  /*11130*/  LEA.HI.X.SX32 R4, R14, R6, 0x1, P4 ;  /* 0x000000060e047211 */ /* 0x004fe400020f0eff */
[----:B------:R-:W-:-:S03]  /*11140*/  IADD3 R10, P4, PT, R16, R7, RZ ;  /* 0x00000007100a7210 */ /* 0x000fc60007f9e0ff */
[----:B------:R1:W-:Y:S01]  /*11150*/  STL [R1+0x5ec], R4 ;  /* 0x0005ec0401007387 */ /* 0x0003e20000100800 */
[----:B------:R-:W-:-:S03]  /*11160*/  IMAD R18, R139, UR6, RZ ;  /* 0x000000068b127c24 */ /* 0x000fc6000f8e02ff */
[----:B------:R-:W-:Y:S01]  /*11170*/  STL [R1+0x640], R10 ;  /* 0x0006400a01007387 */ /* 0x000fe20000100800 */
[----:B-1----:R-:W-:-:S03]  /*11180*/  IADD3 R4, P5, PT, R17, R7, RZ ;  /* 0x0000000711047210 */ /* 0x002fc60007fbe0ff */
        /* <DEDUP_REMOVED lines=15> */
[-C--:B-1----:R-:W-:Y:S01]  /*11280*/  LEA.HI.X.SX32 R5, R19, R6.reuse, 0x1, P5 ;  /* 0x0000000613057211 */ /* 0x082fe200028f0eff */
[----:B------:R-:W-:Y:S01]  /*11290*/  IMAD R22, R113, UR6, RZ ;  /* 0x0000000671167c24 */ /* 0x000fe2000f8e02ff */
[----:B--2---:R-:W-:Y:S02]  /*112a0*/  LEA.HI.X.SX32 R4, R18, R6, 0x1, P4 ;  /* 0x0000000612047211 */ /* 0x004fe400020f0eff */
[----:B------:R-:W-:-:S03]  /*112b0*/  IADD3 R10, P4, PT, R20, R7, RZ ;  /* 0x00000007140a7210 */ /* 0x000fc60007f9e0ff */
[----:B------:R1:W-:Y:S04]  /*112c0*/  STL [R1+0x67c], R4 ;  /* 0x00067c0401007387 */ /* 0x0003e80000100800 */
[----:B------:R-:W-:Y:S01]  /*112d0*/  STL [R1+0x6c0], R10 ;  /* 0x0006c00a01007387 */ /* 0x000fe20000100800 */
[----:B-1----:R-:W-:-:S03]  /*112e0*/  IADD3 R4, P5, PT, R21, R7, RZ ;  /* 0x0000000715047210 */ /* 0x002fc60007fbe0ff */
[----:B------:R1:W-:Y:S01]  /*112f0*/  STL [R1+0x69c], R5 ;  /* 0x00069c0501007387 */ /* 0x0003e20000100800 */
[----:B------:R-:W-:-:S03]  /*11300*/  IMAD R23, R105, UR6, RZ ;  /* 0x0000000669177c24 */ /* 0x000fc6000f8e02ff */
[----:B------:R-:W-:Y:S04]  /*11310*/  STL [R1+0xbd8], R51 ;  /* 0x000bd83301007387 */ /* 0x000fe80000100800 */
[----:B------:R2:W-:Y:S01]  /*11320*/  STL [R1+0x6e0], R4 ;  /* 0x0006e00401007387 */ /* 0x0005e20000100800 */
[----:B-1----:R-:W-:-:S03]  /*11330*/  LEA.HI.X.SX32 R5, R20, R6, 0x1, P4 ;  /* 0x0000000614057211 */ /* 0x002fc600020f0eff */
[----:B------:R-:W-:Y:S01]  /*11340*/  STL [R1+0xc08], R20 ;  /* 0x000c081401007387 */ /* 0x000fe20000100800 */
[----:B--2---:R-:W-:-:S03]  /*11350*/  IADD3 R4, P4, PT, R22, R7, RZ ;  /* 0x0000000716047210 */ /* 0x004fc60007f9e0ff */
[----:B------:R1:W-:Y:S01]  /*11360*/  STL [R1+0x6bc], R5 ;  /* 0x0006bc0501007387 */ /* 0x0003e20000100800 */
[----:B------:R-:W-:-:S03]  /*11370*/  IMAD R24, R99, UR6, RZ ;  /* 0x0000000663187c24 */ /* 0x000fc6000f8e02ff */
[----:B------:R-:W-:Y:S04]  /*11380*/  STL [R1+0xb7c], R21 ;  /* 0x000b7c1501007387 */ /* 0x000fe80000100800 */
[----:B------:R2:W-:Y:S01]  /*11390*/  STL [R1+0x700], R4 ;  /* 0x0007000401007387 */ /* 0x0005e20000100800 */
[----:B-1----:R-:W-:Y:S01]  /*113a0*/  LEA.HI.X.SX32 R5, R21, R6, 0x1, P5 ;  /* 0x0000000615057211 */ /* 0x002fe200028f0eff */
[----:B------:R-:W-:-:S04]  /*113b0*/  IMAD R13, R91, UR6, RZ ;  /* 0x000000065b0d7c24 */ /* 0x000fc8000f8e02ff */
[----:B------:R1:W-:Y:S01]  /*113c0*/  STL [R1+0x6dc], R5 ;  /* 0x0006dc0501007387 */ /* 0x0003e20000100800 */
[----:B--2---:R-:W-:-:S03]  /*113d0*/  IADD3 R4, P5, PT, R23, R7, RZ ;  /* 0x0000000717047210 */ /* 0x004fc60007fbe0ff */
        /* <DEDUP_REMOVED lines=9> */
[-C--:B-1----:R-:W-:Y:S02]  /*11470*/  LEA.HI.X.SX32 R5, R23, R6.reuse, 0x1, P5 ;  /* 0x0000000617057211 */ /* 0x082fe400028f0eff */
[----:B------:R-:W-:-:S03]  /*11480*/  LEA.HI.X.SX32 R10, R24, R6, 0x1, P4 ;  /* 0x00000006180a7211 */ /* 0x000fc600020f0eff */
[----:B------:R-:W-:Y:S01]  /*11490*/  STL [R1+0x71c], R5 ;  /* 0x00071c0501007387 */ /* 0x000fe20000100800 */
[----:B--2---:R-:W-:-:S03]  /*114a0*/  IADD3 R4, P5, PT, R13, R7, RZ ;  /* 0x000000070d047210 */ /* 0x004fc60007fbe0ff */
[----:B------:R-:W-:Y:S04]  /*114b0*/  STL [R1+0xc24], R38 ;  /* 0x000c242601007387 */ /* 0x000fe80000100800 */
[----:B------:R1:W-:Y:S01]  /*114c0*/  STL [R1+0x760], R4 ;  /* 0x0007600401007387 */ /* 0x0003e20000100800 */
[----:B------:R-:W-:-:S03]  /*114d0*/  LEA.HI.X.SX32 R13, R13, R6, 0x1, P5 ;  /* 0x000000060d0d7211 */ /* 0x000fc600028f0eff */
[----:B------:R-:W-:Y:S04]  /*114e0*/  STL [R1+0xc10], R24 ;  /* 0x000c101801007387 */ /* 0x000fe80000100800 */
[----:B------:R2:W-:Y:S01]  /*114f0*/  STL [R1+0x73c], R10 ;  /* 0x00073c0a01007387 */ /* 0x0005e20000100800 */
[----:B-1----:R-:W-:-:S05]  /*11500*/  IADD3 R4, P4, PT, R11, R7, RZ ;  /* 0x000000070b047210 */ /* 0x002fca0007f9e0ff */
[----:B------:R-:W-:Y:S01]  /*11510*/  STL [R1+0x780], R4 ;  /* 0x0007800401007387 */ /* 0x000fe20000100800 */
[----:B--2---:R-:W-:-:S03]  /*11520*/  IADD3 R10, P5, PT, R158, R7, RZ ;  /* 0x000000079e0a7210 */ /* 0x004fc60007fbe0ff */
        /* <DEDUP_REMOVED lines=11> */
[----:B------:R-:W-:Y:S04]  /*115e0*/  STL [R1+0x7c0], R135 ;  /* 0x0007c08701007387 */ /* 0x000fe80000100800 */
[----:B------:R1:W-:Y:S01]  /*115f0*/  STL [R1+0x7e0], R10 ;  /* 0x0007e00a01007387 */ /* 0x0003e20000100800 */
[----:B------:R-:W-:-:S03]  /*11600*/  LEA.HI.X.SX32 R16, R157, R6, 0x1, P4 ;  /* 0x000000069d107211 */ /* 0x000fc600020f0eff */
[----:B------:R-:W-:Y:S04]  /*11610*/  STL [R1+0xca0], R135 ;  /* 0x000ca08701007387 */ /* 0x000fe80000100800 */
[----:B------:R-:W-:Y:S04]  /*11620*/  STL [R1+0xca8], R135 ;  /* 0x000ca88701007387 */ /* 0x000fe80000100800 */
[----:B------:R-:W-:Y:S01]  /*11630*/  STL [R1+0xcb0], R135 ;  /* 0x000cb08701007387 */ /* 0x000fe20000100800 */
[----:B-1----:R-:W-:-:S03]  /*11640*/  IADD3 R10, P4, PT, R25, R7, RZ ;  /* 0x00000007190a7210 */ /* 0x002fc60007f9e0ff */
[----:B------:R-:W-:Y:S01]  /*11650*/  STL [R1+0xcbc], R135 ;  /* 0x000cbc8701007387 */ /* 0x000fe20000100800 */
[----:B------:R-:W-:-:S03]  /*11660*/  IMAD R15, R55, UR73, RZ ;  /* 0x00000049370f7c24 */ /* 0x000fc6000f8e02ff */
[----:B------:R-:W-:Y:S04]  /*11670*/  STL [R1+0xcc4], R135 ;  /* 0x000cc48701007387 */ /* 0x000fe80000100800 */
[----:B------:R-:W-:Y:S01]  /*11680*/  STL [R1+0xccc], R135 ;  /* 0x000ccc8701007387 */ /* 0x000fe20000100800 */
[----:B------:R-:W-:-:S03]  /*11690*/  LEA.HI.X.SX32 R13, R26, R6, 0x1, P5 ;  /* 0x000000061a0d7211 */ /* 0x000fc600028f0eff */
[----:B------:R-:W-:Y:S04]  /*116a0*/  STL [R1+0xcd4], R135 ;  /* 0x000cd48701007387 */ /* 0x000fe80000100800 */
[----:B------:R-:W-:Y:S04]  /*116b0*/  STL [R1+0xc28], R40 ;  /* 0x000c282801007387 */ /* 0x000fe80000100800 */
[----:B------:R-:W-:Y:S04]  /*116c0*/  STL [R1+0x7bc], R16 ;  /* 0x0007bc1001007387 */ /* 0x000fe80000100800 */
[----:B------:R-:W-:Y:S04]  /*116d0*/  STL [R1+0xc14], R26 ;  /* 0x000c141a01007387 */ /* 0x000fe80000100800 */
[----:B------:R1:W-:Y:S01]  /*116e0*/  STL [R1+0x800], R10 ;  /* 0x0008000a01007387 */ /* 0x0003e20000100800 */
[----:B------:R-:W-:-:S03]  /*116f0*/  IMAD R14, R51, UR72, RZ ;  /* 0x00000048330e7c24 */ /* 0x000fc6000f8e02ff */
[----:B------:R-:W-:Y:S01]  /*11700*/  STL [R1+0x7dc], R13 ;  /* 0x0007dc0d01007387 */ /* 0x000fe20000100800 */
[----:B-1----:R-:W-:-:S03]  /*11710*/  IADD3 R10, P5, PT, R15, R7, RZ ;  /* 0x000000070f0a7210 */ /* 0x002fc60007fbe0ff */
[----:B------:R-:W-:Y:S01]  /*11720*/  STL [R1+0xbb0], R41 ;  /* 0x000bb02901007387 */ /* 0x000fe20000100800 */
[----:B------:R-:W-:-:S03]  /*11730*/  IMAD R12, R44, UR71, RZ ;  /* 0x000000472c0c7c24 */ /* 0x000fc6000f8e02ff */
[----:B------:R1:W-:Y:S01]  /*11740*/  STL [R1+0x820], R10 ;  /* 0x0008200a01007387 */ /* 0x0003e20000100800 */
[----:B------:R-:W-:-:S03]  /*11750*/  LEA.HI.X.SX32 R15, R15, R6, 0x1, P5 ;  /* 0x000000060f0f7211 */ /* 0x000fc600028f0eff */
[----:B------:R-:W-:Y:S01]  /*11760*/  STL [R1+0xb84], R25 ;  /* 0x000b841901007387 */ /* 0x000fe20000100800 */
[----:B-1----:R-:W-:Y:S02]  /*11770*/  LEA.HI.X.SX32 R10, R25, R6, 0x1, P4 ;  /* 0x00000006190a7211 */ /* 0x002fe400020f0eff */
[----:B------:R-:W-:-:S03]  /*11780*/  IADD3 R13, P4, PT, R14, R7, RZ ;  /* 0x000000070e0d7210 */ /* 0x000fc60007f9e0ff */
[----:B------:R1:W-:Y:S04]  /*11790*/  STL [R1+0x7fc], R10 ;  /* 0x0007fc0a01007387 */ /* 0x0003e80000100800 */
[----:B------:R-:W-:Y:S01]  /*117a0*/  STL [R1+0x840], R13 ;  /* 0x0008400d01007387 */ /* 0x000fe20000100800 */
[----:B-1----:R-:W-:-:S03]  /*117b0*/  IADD3 R10, P5, PT, R12, R7, RZ ;  /* 0x000000070c0a7210 */ /* 0x002fc60007fbe0ff */
[----:B------:R-:W-:Y:S01]  /*117c0*/  STL [R1+0x81c], R15 ;  /* 0x00081c0f01007387 */ /* 0x000fe20000100800 */
[----:B------:R-:W-:-:S03]  /*117d0*/  IMAD R5, R38, UR70, RZ ;  /* 0x0000004626057c24 */ /* 0x000fc6000f8e02ff */
[----:B------:R-:W-:Y:S01]  /*117e0*/  STL [R1+0xc18], R28 ;  /* 0x000c181c01007387 */ /* 0x000fe20000100800 */
[----:B------:R-:W-:-:S03]  /*117f0*/  IMAD R4, R39, UR69, RZ ;  /* 0x0000004527047c24 */ /* 0x000fc6000f8e02ff */
[----:B------:R1:W-:Y:S01]  /*11800*/  STL [R1+0x860], R10 ;  /* 0x0008600a01007387 */ /* 0x0003e20000100800 */
[----:B------:R-:W-:Y:S01]  /*11810*/  IMAD R11, R40, UR68, RZ ;  /* 0x00000044280b7c24 */ /* 0x000fe2000f8e02ff */
[-C--:B-1----:R-:W-:Y:S02]  /*11820*/  LEA.HI.X.SX32 R10, R14, R6.reuse, 0x1, P4 ;  /* 0x000000060e0a7211 */ /* 0x082fe400020f0eff */
[----:B------:R-:W-:Y:S02]  /*11830*/  LEA.HI.X.SX32 R14, R12, R6, 0x1, P5 ;  /* 0x000000060c0e7211 */ /* 0x000fe400028f0eff */
[-C--:B------:R-:W-:Y:S01]  /*11840*/  IADD3 R129, P4, PT, R5, R7.reuse, RZ ;  /* 0x0000000705817210 */ /* 0x080fe20007f9e0ff */
[----:B------:R1:W-:Y:S04]  /*11850*/  STL [R1+0x83c], R10 ;  /* 0x00083c0a01007387 */ /* 0x0003e80000100800 */
[----:B------:R2:W-:Y:S01]  /*11860*/  STL [R1+0x85c], R14 ;  /* 0x00085c0e01007387 */ /* 0x0005e20000100800 */
[----:B-1----:R-:W-:-:S03]  /*11870*/  IADD3 R10, P5, PT, R4, R7, RZ ;  /* 0x00000007040a7210 */ /* 0x002fc60007fbe0ff */
[----:B------:R-:W-:Y:S01]  /*11880*/  STL [R1+0x880], R129 ;  /* 0x0008808101007387 */ /* 0x000fe20000100800 */
[----:B------:R-:W-:Y:S01]  /*11890*/  IMAD R16, R41, UR67, RZ ;  /* 0x0000004329107c24 */ /* 0x000fe2000f8e02ff */
[-C--:B--2---:R-:W-:Y:S02]  /*118a0*/  LEA.HI.X.SX32 R14, R5, R6.reuse, 0x1, P4 ;  /* 0x00000006050e7211 */ /* 0x084fe400020f0eff */
[----:B------:R1:W-:Y:S01]  /*118b0*/  STL [R1+0x8a0], R10 ;  /* 0x0008a00a01007387 */ /* 0x0003e20000100800 */
[----:B------:R-:W-:-:S03]  /*118c0*/  LEA.HI.X.SX32 R5, R4, R6, 0x1, P5 ;  /* 0x0000000604057211 */ /* 0x000fc600028f0eff */
[----:B------:R-:W-:Y:S01]  /*118d0*/  STL [R1+0xc1c], R32 ;  /* 0x000c1c2001007387 */ /* 0x000fe20000100800 */
[----:B-1----:R-:W-:-:S03]  /*118e0*/  IADD3 R10, P4, PT, R11, R7, RZ ;  /* 0x000000070b0a7210 */ /* 0x002fc60007f9e0ff */
[----:B------:R-:W-:Y:S01]  /*118f0*/  STL [R1+0x87c], R14 ;  /* 0x00087c0e01007387 */ /* 0x000fe20000100800 */
[----:B------:R-:W-:Y:S01]  /*11900*/  IADD3 R126, P5, PT, R16, R7, RZ ;  /* 0x00000007107e7210 */ /* 0x000fe20007fbe0ff */
[----:B------:R-:W-:Y:S02]  /*11910*/  IMAD R13, R28, UR66, RZ ;  /* 0x000000421c0d7c24 */ /* 0x000fe4000f8e02ff */
[----:B------:R1:W-:Y:S01]  /*11920*/  STL [R1+0x8c0], R10 ;  /* 0x0008c00a01007387 */ /* 0x0003e20000100800 */
[----:B------:R-:W-:-:S03]  /*11930*/  IMAD R12, R32, UR65, RZ ;  /* 0x00000041200c7c24 */ /* 0x000fc6000f8e02ff */
[----:B------:R2:W-:Y:S01]  /*11940*/  STL [R1+0x89c], R5 ;  /* 0x00089c0501007387 */ /* 0x0005e20000100800 */
[----:B------:R-:W-:-:S03]  /*11950*/  IMAD R29, R124, UR6, RZ ;  /* 0x000000067c1d7c24 */ /* 0x000fc6000f8e02ff */
[----:B------:R-:W-:Y:S01]  /*11960*/  STL [R1+0xc20], R36 ;  /* 0x000c202401007387 */ /* 0x000fe20000100800 */
[-C--:B-1----:R-:W-:Y:S02]  /*11970*/  LEA.HI.X.SX32 R10, R16, R6.reuse, 0x1, P5 ;  /* 0x00000006100a7211 */ /* 0x082fe400028f0eff */
[----:B--2---:R-:W-:Y:S01]  /*11980*/  LEA.HI.X.SX32 R5, R11, R6, 0x1, P4 ;  /* 0x000000060b057211 */ /* 0x004fe200020f0eff */
[----:B------:R-:W-:Y:S01]  /*11990*/  STL [R1+0x8e0], R126 ;  /* 0x0008e07e01007387 */ /* 0x000fe20000100800 */
[----:B------:R-:W-:Y:S01]  /*119a0*/  IADD3 R124, P4, PT, R13, R7, RZ ;  /* 0x000000070d7c7210 */ /* 0x000fe20007f9e0ff */
[----:B------:R-:W-:Y:S02]  /*119b0*/  IMAD R4, R36, UR64, RZ ;  /* 0x0000004024047c24 */ /* 0x000fe4000f8e02ff */
[----:B------:R1:W-:Y:S01]  /*119c0*/  STL [R1+0x8bc], R5 ;  /* 0x0008bc0501007387 */ /* 0x0003e20000100800 */
[----:B------:R-:W-:-:S03]  /*119d0*/  IMAD R27, R159, UR6, RZ ;  /* 0x000000069f1b7c24 */ /* 0x000fc6000f8e02ff */
[----:B------:R2:W-:Y:S01]  /*119e0*/  STL [R1+0x8dc], R10 ;  /* 0x0008dc0a01007387 */ /* 0x0005e20000100800 */
[----:B-1----:R-:W-:-:S03]  /*119f0*/  IADD3 R5, P5, PT, R12, R7, RZ ;  /* 0x000000070c057210 */ /* 0x002fc60007fbe0ff */
[----:B------:R-:W-:Y:S01]  /*11a00*/  STL [R1+0x900], R124 ;  /* 0x0009007c01007387 */ /* 0x000fe20000100800 */
[----:B--2---:R-:W-:-:S03]  /*11a10*/  LEA.HI.X.SX32 R10, R13, R6, 0x1, P4 ;  /* 0x000000060d0a7211 */ /* 0x004fc600020f0eff */
        /* <DEDUP_REMOVED lines=9> */
[----:B------:R2:W-:Y:S01]  /*11ab0*/  STL [R1+0x168], R10 ;  /* 0x0001680a01007387 */ /* 0x0005e20000100800 */
[----:B-1----:R-:W-:Y:S02]  /*11ac0*/  LEA.HI.X.SX32 R12, R4, R6, 0x1, P4 ;  /* 0x00000006040c7211 */ /* 0x002fe400020f0eff */
[----:B--2---:R-:W-:-:S03]  /*11ad0*/  IADD3 R10, P4, PT, R29, R7, RZ ;  /* 0x000000071d0a7210 */ /* 0x004fc60007f9e0ff */
[----:B------:R1:W-:Y:S01]  /*11ae0*/  STL [R1+0x93c], R12 ;  /* 0x00093c0c01007387 */ /* 0x0003e20000100800 */
[----:B------:R-:W-:-:S03]  /*11af0*/  LEA.HI.X.SX32 R4, R27, R6, 0x1, P5 ;  /* 0x000000061b047211 */ /* 0x000fc600028f0eff */
[----:B------:R-:W-:Y:S01]  /*11b00*/  STL [R1+0xb88], R27 ;  /* 0x000b881b01007387 */ /* 0x000fe20000100800 */
[----:B------:R-:W-:-:S03]  /*11b10*/  IMAD R102, R102, UR6, RZ ;  /* 0x0000000666667c24 */ /* 0x000fc6000f8e02ff */
[----:B------:R2:W-:Y:S01]  /*11b20*/  STL [R1+0x1a8], R10 ;  /* 0x0001a80a01007387 */ /* 0x0005e20000100800 */
[----:B-1----:R-:W-:-:S03]  /*11b30*/  LEA.HI.X.SX32 R12, R29, R6, 0x1, P4 ;  /* 0x000000061d0c7211 */ /* 0x002fc600020f0eff */
[----:B------:R-:W-:Y:S01]  /*11b40*/  STL [R1+0x164], R4 ;  /* 0x0001640401007387 */ /* 0x000fe20000100800 */
[----:B--2---:R-:W-:-:S03]  /*11b50*/  IADD3 R10, P5, PT, R112, R7, RZ ;  /* 0x00000007700a7210 */ /* 0x004fc60007fbe0ff */
[----:B------:R-:W-:Y:S01]  /*11b60*/  STL [R1+0xb8c], R77 ;  /* 0x000b8c4d01007387 */ /* 0x000fe20000100800 */
[----:B------:R-:W-:-:S03]  /*11b70*/  IMAD R90, R90, UR6, RZ ;  /* 0x000000065a5a7c24 */ /* 0x000fc6000f8e02ff */
[----:B------:R1:W-:Y:S04]  /*11b80*/  STL [R1+0x1e8], R10 ;  /* 0x0001e80a01007387 */ /* 0x0003e80000100800 */
[----:B------:R-:W-:Y:S01]  /*11b90*/  STL [R1+0xb90], R29 ;  /* 0x000b901d01007387 */ /* 0x000fe20000100800 */
[----:B-1----:R-:W-:-:S03]  /*11ba0*/  IADD3 R10, P4, PT, R102, R7, RZ ;  /* 0x00000007660a7210 */ /* 0x002fc60007f9e0ff */
        /* <DEDUP_REMOVED lines=8> */
[----:B------:R-:W-:Y:S01]  /*11c30*/  STL [R1+0xb94], R71 ;  /* 0x000b944701007387 */ /* 0x000fe20000100800 */
[----:B------:R-:W-:-:S03]  /*11c40*/  IMAD R72, R72, UR6, RZ ;  /* 0x0000000648487c24 */ /* 0x000fc6000f8e02ff */
[----:B------:R1:W-:Y:S01]  /*11c50*/  STL [R1+0x288], R10 ;  /* 0x0002880a01007387 */ /* 0x0003e20000100800 */
[----:B------:R-:W-:-:S03]  /*11c60*/  LEA.HI.X.SX32 R13, R90, R6, 0x1, P5 ;  /* 0x000000065a0d7211 */ /* 0x000fc600028f0eff */
[----:B------:R-:W-:Y:S01]  /*11c70*/  STL [R1+0x244], R14 ;  /* 0x0002440e01007387 */ /* 0x000fe20000100800 */
[----:B-1----:R-:W-:-:S03]  /*11c80*/  IADD3 R10, P4, PT, R80, R7, RZ ;  /* 0x00000007500a7210 */ /* 0x002fc60007f9e0ff */
[----:B------:R-:W-:Y:S04]  /*11c90*/  STL [R1+0xc64], R90 ;  /* 0x000c645a01007387 */ /* 0x000fe80000100800 */
[----:B------:R1:W-:Y:S04]  /*11ca0*/  STL [R1+0x5f8], R10 ;  /* 0x0005f80a01007387 */ /* 0x0003e80000100800 */
[----:B------:R-:W-:Y:S01]  /*11cb0*/  STL [R1+0x284], R13 ;  /* 0x0002840d01007387 */ /* 0x000fe20000100800 */
[----:B-1----:R-:W-:-:S03]  /*11cc0*/  IADD3 R10, P5, PT, R72, R7, RZ ;  /* 0x00000007480a7210 */ /* 0x002fc60007fbe0ff */
[----:B------:R-:W-:Y:S01]  /*11cd0*/  STL [R1+0xc00], R66 ;  /* 0x000c004201007387 */ /* 0x000fe20000100800 */
[----:B------:R-:W-:-:S03]  /*11ce0*/  IMAD R59, R59, UR6, RZ ;  /* 0x000000063b3b7c24 */ /* 0x000fc6000f8e02ff */
[----:B------:R1:W-:Y:S01]  /*11cf0*/  STL [R1+0x620], R10 ;  /* 0x0006200a01007387 */ /* 0x0003e20000100800 */
[----:B------:R-:W-:-:S03]  /*11d00*/  IMAD R45, R45, UR6, RZ ;  /* 0x000000062d2d7c24 */ /* 0x000fc6000f8e02ff */
[----:B------:R-:W-:Y:S01]  /*11d10*/  STL [R1+0xc50], R80 ;  /* 0x000c505001007387 */ /* 0x000fe20000100800 */
[----:B-1----:R-:W-:Y:S01]  /*11d20*/  LEA.HI.X.SX32 R10, R80, R6, 0x1, P4 ;  /* 0x00000006500a7211 */ /* 0x002fe200020f0eff */
[----:B------:R-:W-:Y:S01]  /*11d30*/  IMAD R138, R138, UR6, RZ ;  /* 0x000000068a8a7c24 */ /* 0x000fe2000f8e02ff */
[----:B------:R-:W-:-:S03]  /*11d40*/  IADD3 R114, P4, PT, R59, R7, RZ ;  /* 0x000000073b727210 */ /* 0x000fc60007f9e0ff */
[----:B------:R1:W-:Y:S01]  /*11d50*/  STL [R1+0x5f4], R10 ;  /* 0x0005f40a01007387 */ /* 0x0003e20000100800 */
[----:B------:R-:W-:-:S03]  /*11d60*/  LEA.HI.X.SX32 R113, R59, R6, 0x1, P4 ;  /* 0x000000063b717211 */ /* 0x000fc600020f0eff */
[----:B------:R-:W-:Y:S01]  /*11d70*/  STL [R1+0xb98], R72 ;  /* 0x000b984801007387 */ /* 0x000fe20000100800 */
[-C--:B-1----:R-:W-:Y:S02]  /*11d80*/  LEA.HI.X.SX32 R10, R72, R6.reuse, 0x1, P5 ;  /* 0x00000006480a7211 */ /* 0x082fe400028f0eff */
[----:B------:R-:W-:Y:S01]  /*11d90*/  IADD3 R112, P5, PT, R45, R7, RZ ;  /* 0x000000072d707210 */ /* 0x000fe20007fbe0ff */
[----:B------:R-:W-:Y:S02]  /*11da0*/  IMAD R133, R133, UR6, RZ ;  /* 0x0000000685857c24 */ /* 0x000fe4000f8e02ff */
[----:B------:R1:W-:Y:S04]  /*11db0*/  STL [R1+0x61c], R10 ;  /* 0x00061c0a01007387 */ /* 0x0003e80000100800 */
[----:B------:R-:W-:Y:S01]  /*11dc0*/  STL [R1+0x648], R114 ;  /* 0x0006487201007387 */ /* 0x000fe20000100800 */
[----:B------:R-:W-:-:S03]  /*11dd0*/  LEA.HI.X.SX32 R15, R45, R6, 0x1, P5 ;  /* 0x000000062d0f7211 */ /* 0x000fc600028f0eff */
[----:B------:R-:W-:Y:S01]  /*11de0*/  STL [R1+0xc4c], R60 ;  /* 0x000c4c3c01007387 */ /* 0x000fe20000100800 */
[----:B-1----:R-:W-:-:S03]  /*11df0*/  IADD3 R10, P4, PT, R138, R7, RZ ;  /* 0x000000078a0a7210 */ /* 0x002fc60007f9e0ff */
        /* <DEDUP_REMOVED lines=9> */
[----:B------:R-:W-:Y:S04]  /*11e90*/  STL [R1+0xc40], R54 ;  /* 0x000c403601007387 */ /* 0x000fe80000100800 */
[----:B------:R1:W-:Y:S01]  /*11ea0*/  STL [R1+0x6a8], R10 ;  /* 0x0006a80a01007387 */ /* 0x0003e20000100800 */
[-C--:B------:R-:W-:Y:S02]  /*11eb0*/  LEA.HI.X.SX32 R17, R133, R6.reuse, 0x1, P5 ;  /* 0x0000000685117211 */ /* 0x080fe400028f0eff */
[----:B-1----:R-:W-:Y:S02]  /*11ec0*/  LEA.HI.X.SX32 R10, R138, R6, 0x1, P4 ;  /* 0x000000068a0a7211 */ /* 0x002fe400020f0eff */
[----:B------:R-:W-:-:S03]  /*11ed0*/  IADD3 R16, P4, PT, R127, R7, RZ ;  /* 0x000000077f107210 */ /* 0x000fc60007f9e0ff */
        /* <DEDUP_REMOVED lines=20> */
[----:B------:R-:W-:-:S03]  /*12020*/  IADD3 R105, P4, PT, R97, R7, RZ ;  /* 0x0000000761697210 */ /* 0x000fc60007f9e0ff */
[----:B------:R-:W-:Y:S01]  /*12030*/  STL [R1+0x704], R18 ;  /* 0x0007041201007387 */ /* 0x000fe20000100800 */
[----:B--2---:R-:W-:-:S03]  /*12040*/  LEA.HI.X.SX32 R10, R103, R6, 0x1, P5 ;  /* 0x00000006670a7211 */ /* 0x004fc600028f0eff */
[----:B------:R-:W-:Y:S01]  /*12050*/  STL [R1+0xc74], R103 ;  /* 0x000c746701007387 */ /* 0x000fe20000100800 */
[----:B------:R-:W-:Y:S01]  /*12060*/  IADD3 R104, P5, PT, R11, R7, RZ ;  /* 0x000000070b687210 */ /* 0x000fe20007fbe0ff */
[----:B------:R-:W-:Y:S02]  /*12070*/  IMAD R5, R83, UR6, RZ ;  /* 0x0000000653057c24 */ /* 0x000fe4000f8e02ff */
[----:B------:R1:W-:Y:S01]  /*12080*/  STL [R1+0x724], R10 ;  /* 0x0007240a01007387 */ /* 0x0003e20000100800 */
[----:B------:R-:W-:-:S03]  /*12090*/  IMAD R4, R77, UR63, RZ ;  /* 0x0000003f4d047c24 */ /* 0x000fc6000f8e02ff */
[----:B------:R-:W-:Y:S01]  /*120a0*/  STL [R1+0x748], R105 ;  /* 0x0007486901007387 */ /* 0x000fe20000100800 */
[----:B------:R-:W-:-:S03]  /*120b0*/  LEA.HI.X.SX32 R19, R11, R6, 0x1, P5 ;  /* 0x000000060b137211 */ /* 0x000fc600028f0eff */
[----:B------:R-:W-:Y:S01]  /*120c0*/  STL [R1+0xc34], R46 ;  /* 0x000c342e01007387 */ /* 0x000fe20000100800 */
[----:B-1----:R-:W-:-:S03]  /*120d0*/  LEA.HI.X.SX32 R10, R97, R6, 0x1, P4 ;  /* 0x00000006610a7211 */ /* 0x002fc600020f0eff */
[----:B------:R-:W-:Y:S01]  /*120e0*/  STL [R1+0x768], R104 ;  /* 0x0007686801007387 */ /* 0x000fe20000100800 */
[----:B------:R-:W-:-:S03]  /*120f0*/  IADD3 R103, P4, PT, R5, R7, RZ ;  /* 0x0000000705677210 */ /* 0x000fc60007f9e0ff */
[----:B------:R-:W-:Y:S01]  /*12100*/  STL [R1+0xc6c], R97 ;  /* 0x000c6c6101007387 */ /* 0x000fe20000100800 */
[----:B------:R-:W-:-:S03]  /*12110*/  IMAD R12, R71, UR62, RZ ;  /* 0x0000003e470c7c24 */ /* 0x000fc6000f8e02ff */
[----:B------:R1:W-:Y:S04]  /*12120*/  STL [R1+0x744], R10 ;  /* 0x0007440a01007387 */ /* 0x0003e80000100800 */
        /* <DEDUP_REMOVED lines=9> */
[----:B------:R-:W-:Y:S01]  /*121c0*/  STL [R1+0x784], R10 ;  /* 0x0007840a01007387 */ /* 0x000fe20000100800 */
[----:B------:R-:W-:Y:S01]  /*121d0*/  IADD3 R99, P5, PT, R13, R7, RZ ;  /* 0x000000070d637210 */ /* 0x000fe20007fbe0ff */
[----:B------:R-:W-:Y:S02]  /*121e0*/  IMAD R14, R60, UR60, RZ ;  /* 0x0000003c3c0e7c24 */ /* 0x000fe4000f8e02ff */
[----:B------:R1:W-:Y:S01]  /*121f0*/  STL [R1+0x7c8], R5 ;  /* 0x0007c80501007387 */ /* 0x0003e20000100800 */
[----:B------:R-:W-:-:S03]  /*12200*/  IMAD R15, R54, UR59, RZ ;  /* 0x0000003b360f7c24 */ /* 0x000fc6000f8e02ff */
[----:B------:R2:W-:Y:S04]  /*12210*/  STL [R1+0x7a4], R4 ;  /* 0x0007a40401007387 */ /* 0x0005e80000100800 */
[----:B------:R-:W-:Y:S01]  /*12220*/  STL [R1+0xc44], R52 ;  /* 0x000c443401007387 */ /* 0x000fe20000100800 */
[-C--:B-1----:R-:W-:Y:S02]  /*12230*/  LEA.HI.X.SX32 R5, R13, R6.reuse, 0x1, P5 ;  /* 0x000000060d057211 */ /* 0x082fe400028f0eff */
[----:B--2---:R-:W-:Y:S01]  /*12240*/  LEA.HI.X.SX32 R4, R12, R6, 0x1, P4 ;  /* 0x000000060c047211 */ /* 0x004fe200020f0eff */
[----:B------:R-:W-:Y:S01]  /*12250*/  STL [R1+0x7e8], R99 ;  /* 0x0007e86301007387 */ /* 0x000fe20000100800 */
[----:B------:R-:W-:-:S03]  /*12260*/  IADD3 R97, P4, PT, R14, R7, RZ ;  /* 0x000000070e617210 */ /* 0x000fc60007f9e0ff */
[----:B------:R1:W-:Y:S01]  /*12270*/  STL [R1+0x7c4], R4 ;  /* 0x0007c40401007387 */ /* 0x0003e20000100800 */
[----:B------:R-:W-:-:S03]  /*12280*/  IMAD R16, R50, UR58, RZ ;  /* 0x0000003a32107c24 */ /* 0x000fc6000f8e02ff */
[----:B------:R2:W-:Y:S01]  /*12290*/  STL [R1+0x7e4], R5 ;  /* 0x0007e40501007387 */ /* 0x0005e20000100800 */
[----:B-1----:R-:W-:-:S03]  /*122a0*/  IADD3 R4, P5, PT, R15, R7, RZ ;  /* 0x000000070f047210 */ /* 0x002fc60007fbe0ff */
[----:B------:R-:W-:Y:S01]  /*122b0*/  STL [R1+0x808], R97 ;  /* 0x0008086101007387 */ /* 0x000fe20000100800 */
[----:B------:R-:W-:-:S03]  /*122c0*/  IMAD R17, R42, UR57, RZ ;  /* 0x000000392a117c24 */ /* 0x000fc6000f8e02ff */
[----:B------:R1:W-:Y:S01]  /*122d0*/  STL [R1+0x828], R4 ;  /* 0x0008280401007387 */ /* 0x0003e20000100800 */
[----:B--2---:R-:W-:-:S03]  /*122e0*/  LEA.HI.X.SX32 R5, R15, R6, 0x1, P5 ;  /* 0x000000060f057211 */ /* 0x004fc600028f0eff */
[----:B------:R-:W-:Y:S01]  /*122f0*/  STL [R1+0xbe0], R53 ;  /* 0x000be03501007387 */ /* 0x000fe20000100800 */
[----:B-1----:R-:W-:Y:S02]  /*12300*/  LEA.HI.X.SX32 R4, R14, R6, 0x1, P4 ;  /* 0x000000060e047211 */ /* 0x002fe400020f0eff */
[----:B------:R-:W-:-:S03]  /*12310*/  IADD3 R10, P4, PT, R16, R7, RZ ;  /* 0x00000007100a7210 */ /* 0x000fc60007f9e0ff */
[----:B------:R1:W-:Y:S01]  /*12320*/  STL [R1+0x804], R4 ;  /* 0x0008040401007387 */ /* 0x0003e20000100800 */
[----:B------:R-:W-:-:S03]  /*12330*/  IMAD R18, R46, UR56, RZ ;  /* 0x000000382e127c24 */ /* 0x000fc6000f8e02ff */
[----:B------:R-:W-:Y:S01]  /*12340*/  STL [R1+0x848], R10 ;  /* 0x0008480a01007387 */ /* 0x000fe20000100800 */
[----:B------:R-:W-:Y:S01]  /*12350*/  IMAD R11, R48, UR55, RZ ;  /* 0x00000037300b7c24 */ /* 0x000fe2000f8e02ff */
[-C--:B-1----:R-:W-:Y:S02]  /*12360*/  IADD3 R4, P5, PT, R17, R7.reuse, RZ ;  /* 0x0000000711047210 */ /* 0x082fe40007fbe0ff */
[----:B------:R1:W-:Y:S04]  /*12370*/  STL [R1+0x824], R5 ;  /* 0x0008240501007387 */ /* 0x0003e80000100800 */
[----:B------:R-:W-:Y:S04]  /*12380*/  STL [R1+0xc48], R56 ;  /* 0x000c483801007387 */ /* 0x000fe80000100800 */
[----:B------:R2:W-:Y:S01]  /*12390*/  STL [R1+0x868], R4 ;  /* 0x0008680401007387 */ /* 0x0005e20000100800 */
[-C--:B-1----:R-:W-:Y:S01]  /*123a0*/  LEA.HI.X.SX32 R5, R16, R6.reuse, 0x1, P4 ;  /* 0x0000000610057211 */ /* 0x082fe200020f0eff */
[----:B------:R-:W-:Y:S01]  /*123b0*/  IMAD R19, R52, UR54, RZ ;  /* 0x0000003634137c24 */ /* 0x000fe2000f8e02ff */
[-C--:B------:R-:W-:Y:S01]  /*123c0*/  IADD3 R92, P4, PT, R18, R7.reuse, RZ ;  /* 0x00000007125c7210 */ /* 0x080fe20007f9e0ff */
[----:B------:R-:W-:Y:S01]  /*123d0*/  IMAD R13, R53, UR53, RZ ;  /* 0x00000035350d7c24 */ /* 0x000fe2000f8e02ff */
[----:B--2---:R-:W-:Y:S01]  /*123e0*/  LEA.HI.X.SX32 R4, R17, R6, 0x1, P5 ;  /* 0x0000000611047211 */ /* 0x004fe200028f0eff */
[----:B------:R-:W-:Y:S01]  /*123f0*/  STL [R1+0x844], R5 ;  /* 0x0008440501007387 */ /* 0x000fe20000100800 */
[----:B------:R-:W-:-:S03]  /*12400*/  IADD3 R90, P5, PT, R11, R7, RZ ;  /* 0x000000070b5a7210 */ /* 0x000fc60007fbe0ff */
[----:B------:R1:W-:Y:S01]  /*12410*/  STL [R1+0x864], R4 ;  /* 0x0008640401007387 */ /* 0x0003e20000100800 */
[-C--:B------:R-:W-:Y:S02]  /*12420*/  LEA.HI.X.SX32 R11, R11, R6.reuse, 0x1, P5 ;  /* 0x000000060b0b7211 */ /* 0x080fe400028f0eff */
[----:B------:R-:W-:Y:S01]  /*12430*/  IADD3 R10, P5, PT, R13, R7, RZ ;  /* 0x000000070d0a7210 */ /* 0x000fe20007fbe0ff */
[----:B------:R-:W-:Y:S01]  /*12440*/  STL [R1+0x888], R92 ;  /* 0x0008885c01007387 */ /* 0x000fe20000100800 */
[----:B-1----:R-:W-:-:S03]  /*12450*/  LEA.HI.X.SX32 R4, R18, R6, 0x1, P4 ;  /* 0x0000000612047211 */ /* 0x002fc600020f0eff */
[----:B------:R-:W-:Y:S01]  /*12460*/  STL [R1+0xb9c], R33 ;  /* 0x000b9c2101007387 */ /* 0x000fe20000100800 */
[----:B------:R-:W-:-:S03]  /*12470*/  IADD3 R89, P4, PT, R19, R7, RZ ;  /* 0x0000000713597210 */ /* 0x000fc60007f9e0ff */
[----:B------:R-:W-:Y:S01]  /*12480*/  STL [R1+0x8a8], R90 ;  /* 0x0008a85a01007387 */ /* 0x000fe20000100800 */
[----:B------:R-:W-:-:S03]  /*12490*/  IMAD R12, R56, UR52, RZ ;  /* 0x00000034380c7c24 */ /* 0x000fc6000f8e02ff */
[----:B------:R-:W-:Y:S04]  /*124a0*/  STL [R1+0x884], R4 ;  /* 0x0008840401007387 */ /* 0x000fe80000100800 */
[----:B------:R-:W-:Y:S01]  /*124b0*/  STL [R1+0x8a4], R11 ;  /* 0x0008a40b01007387 */ /* 0x000fe20000100800 */
[----:B------:R-:W-:-:S03]  /*124c0*/  IMAD R5, R33, UR51, RZ ;  /* 0x0000003321057c24 */ /* 0x000fc6000f8e02ff */
[----:B------:R-:W-:Y:S04]  /*124d0*/  STL [R1+0x8c8], R89 ;  /* 0x0008c85901007387 */ /* 0x000fe80000100800 */
[----:B------:R1:W-:Y:S01]  /*124e0*/  STL [R1+0x8e8], R10 ;  /* 0x0008e80a01007387 */ /* 0x0003e20000100800 */
[----:B------:R-:W-:-:S03]  /*124f0*/  LEA.HI.X.SX32 R13, R13, R6, 0x1, P5 ;  /* 0x000000060d0d7211 */ /* 0x000fc600028f0eff */
[----:B------:R-:W-:Y:S01]  /*12500*/  STL [R1+0xba0], R37 ;  /* 0x000ba02501007387 */ /* 0x000fe20000100800 */
[----:B-1----:R-:W-:Y:S02]  /*12510*/  LEA.HI.X.SX32 R10, R19, R6, 0x1, P4 ;  /* 0x00000006130a7211 */ /* 0x002fe400020f0eff */
[----:B------:R-:W-:-:S03]  /*12520*/  IADD3 R11, P4, PT, R12, R7, RZ ;  /* 0x000000070c0b7210 */ /* 0x000fc60007f9e0ff */
[----:B------:R1:W-:Y:S01]  /*12530*/  STL [R1+0x8c4], R10 ;  /* 0x0008c40a01007387 */ /* 0x0003e20000100800 */
[----:B------:R-:W-:Y:S01]  /*12540*/  IMAD R4, R37, UR50, RZ ;  /* 0x0000003225047c24 */ /* 0x000fe2000f8e02ff */
[----:B------:R-:W-:Y:S02]  /*12550*/  LEA.HI.X.SX32 R12, R12, R6, 0x1, P4 ;  /* 0x000000060c0c7211 */ /* 0x000fe400020f0eff */
[----:B------:R-:W-:Y:S01]  /*12560*/  STL [R1+0x908], R11 ;  /* 0x0009080b01007387 */ /* 0x000fe20000100800 */
[----:B-1----:R-:W-:-:S03]  /*12570*/  IADD3 R10, P5, PT, R5, R7, RZ ;  /* 0x00000007050a7210 */ /* 0x002fc60007fbe0ff */
[----:B------:R-:W-:Y:S01]  /*12580*/  STL [R1+0x8e4], R13 ;  /* 0x0008e40d01007387 */ /* 0x000fe20000100800 */
[----:B------:R-:W-:-:S03]  /*12590*/  IADD3 R84, P4, PT, R4, R7, RZ ;  /* 0x0000000704547210 */ /* 0x000fc60007f9e0ff */
[----:B------:R1:W-:Y:S01]  /*125a0*/  STL [R1+0x928], R10 ;  /* 0x0009280a01007387 */ /* 0x0003e20000100800 */
[-C--:B------:R-:W-:Y:S01]  /*125b0*/  LEA.HI.X.SX32 R4, R4, R6.reuse, 0x1, P4 ;  /* 0x0000000604047211 */ /* 0x080fe200020f0eff */
[----:B------:R-:W-:Y:S02]  /*125c0*/  IMAD R110, R110, UR6, RZ ;  /* 0x000000066e6e7c24 */ /* 0x000fe4000f8e02ff */
[----:B------:R-:W-:Y:S01]  /*125d0*/  STL [R1+0x904], R12 ;  /* 0x0009040c01007387 */ /* 0x000fe20000100800 */
[-C--:B-1----:R-:W-:Y:S02]  /*125e0*/  LEA.HI.X.SX32 R10, R5, R6.reuse, 0x1, P5 ;  /* 0x00000006050a7211 */ /* 0x082fe400028f0eff */
[C---:B------:R-:W-:Y:S01]  /*125f0*/  IADD3 R82, P5, PT, R134.reuse, R7, RZ ;  /* 0x0000000786527210 */ /* 0x040fe20007fbe0ff */
[----:B------:R-:W-:Y:S02]  /*12600*/  IMAD R5, R81, UR6, RZ ;  /* 0x0000000651057c24 */ /* 0x000fe4000f8e02ff */
[----:B------:R1:W-:Y:S04]  /*12610*/  STL [R1+0x924], R10 ;  /* 0x0009240a01007387 */ /* 0x0003e80000100800 */
[----:B------:R-:W-:Y:S04]  /*12620*/  STL [R1+0x948], R84 ;  /* 0x0009485401007387 */ /* 0x000fe80000100800 */
[----:B------:R2:W-:Y:S01]  /*12630*/  STL [R1+0xc54], R81 ;  /* 0x000c545101007387 */ /* 0x0005e20000100800 */
[----:B-1----:R-:W-:-:S03]  /*12640*/  LEA.HI.X.SX32 R10, R134, R6, 0x1, P5 ;  /* 0x00000006860a7211 */ /* 0x002fc600028f0eff */
[----:B------:R-:W-:Y:S01]  /*12650*/  STL [R1+0x170], R82 ;  /* 0x0001705201007387 */ /* 0x000fe20000100800 */
[-C--:B------:R-:W-:Y:S01]  /*12660*/  IADD3 R80, P5, PT, R110, R7.reuse, RZ ;  /* 0x000000076e507210 */ /* 0x080fe20007fbe0ff */
[----:B------:R-:W-:Y:S02]  /*12670*/  IMAD R98, R98, UR6, RZ ;  /* 0x0000000662627c24 */ /* 0x000fe4000f8e02ff */
[----:B------:R-:W-:Y:S01]  /*12680*/  STL [R1+0x944], R4 ;  /* 0x0009440401007387 */ /* 0x000fe20000100800 */
[----:B--2---:R-:W-:-:S03]  /*12690*/  IADD3 R81, P4, PT, R122, R7, RZ ;  /* 0x000000077a517210 */ /* 0x004fc60007f9e0ff */
[----:B------:R1:W-:Y:S01]  /*126a0*/  STL [R1+0x16c], R10 ;  /* 0x00016c0a01007387 */ /* 0x0003e20000100800 */
[----:B------:R-:W-:Y:S01]  /*126b0*/  IMAD R88, R88, UR6, RZ ;  /* 0x0000000658587c24 */ /* 0x000fe2000f8e02ff */
[-C--:B------:R-:W-:Y:S02]  /*126c0*/  LEA.HI.X.SX32 R13, R110, R6.reuse, 0x1, P5 ;  /* 0x000000066e0d7211 */ /* 0x080fe400028f0eff */
[----:B------:R-:W-:Y:S01]  /*126d0*/  STL [R1+0x1b0], R81 ;  /* 0x0001b05101007387 */ /* 0x000fe20000100800 */
[----:B-1----:R-:W-:-:S03]  /*126e0*/  LEA.HI.X.SX32 R10, R122, R6, 0x1, P4 ;  /* 0x000000067a0a7211 */ /* 0x002fc600020f0eff */
[----:B------:R-:W-:Y:S01]  /*126f0*/  STL [R1+0xba4], R75 ;  /* 0x000ba44b01007387 */ /* 0x000fe20000100800 */
[----:B------:R-:W-:-:S03]  /*12700*/  IADD3 R60, P4, PT, R98, R7, RZ ;  /* 0x00000007623c7210 */ /* 0x000fc60007f9e0ff */
        /* <DEDUP_REMOVED lines=20> */
[----:B-1----:R-:W-:-:S03]  /*12850*/  LEA.HI.X.SX32 R10, R78, R6, 0x1, P4 ;  /* 0x000000064e0a7211 */ /* 0x002fc600020f0eff */
[----:B------:R-:W-:Y:S01]  /*12860*/  STL [R1+0xbb4], R78 ;  /* 0x000bb44e01007387 */ /* 0x000fe20000100800 */
[----:B------:R-:W-:-:S03]  /*12870*/  IADD3 R54, P4, PT, R57, R7, RZ ;  /* 0x0000000739367210 */ /* 0x000fc60007f9e0ff */
[----:B------:R1:W-:Y:S01]  /*12880*/  STL [R1+0x5fc], R10 ;  /* 0x0005fc0a01007387 */ /* 0x0003e20000100800 */
[----:B------:R-:W-:Y:S01]  /*12890*/  IMAD R137, R137, UR6, RZ ;  /* 0x0000000689897c24 */ /* 0x000fe2000f8e02ff */
[-C--:B------:R-:W-:Y:S02]  /*128a0*/  LEA.HI.X.SX32 R52, R57, R6.reuse, 0x1, P4 ;  /* 0x0000000639347211 */ /* 0x080fe400020f0eff */
[----:B------:R-:W-:Y:S01]  /*128b0*/  STL [R1+0xbb8], R70 ;  /* 0x000bb84601007387 */ /* 0x000fe20000100800 */
[----:B-1----:R-:W-:Y:S02]  /*128c0*/  LEA.HI.X.SX32 R10, R70, R6, 0x1, P5 ;  /* 0x00000006460a7211 */ /* 0x002fe400028f0eff */
[-C--:B------:R-:W-:Y:S01]  /*128d0*/  IADD3 R50, P5, PT, R43, R7.reuse, RZ ;  /* 0x000000072b327210 */ /* 0x080fe20007fbe0ff */
[----:B------:R-:W-:Y:S02]  /*128e0*/  IMAD R132, R132, UR6, RZ ;  /* 0x0000000684847c24 */ /* 0x000fe4000f8e02ff */
[----:B------:R1:W-:Y:S01]  /*128f0*/  STL [R1+0x624], R10 ;  /* 0x0006240a01007387 */ /* 0x0003e20000100800 */
[----:B------:R-:W-:-:S03]  /*12900*/  IADD3 R48, P4, PT, R137, R7, RZ ;  /* 0x0000000789307210 */ /* 0x000fc60007f9e0ff */
[----:B------:R-:W-:Y:S04]  /*12910*/  STL [R1+0x650], R54 ;  /* 0x0006503601007387 */ /* 0x000fe80000100800 */
[----:B------:R-:W-:Y:S01]  /*12920*/  STL [R1+0xbe8], R57 ;  /* 0x000be83901007387 */ /* 0x000fe20000100800 */
[----:B-1----:R-:W-:-:S03]  /*12930*/  LEA.HI.X.SX32 R10, R43, R6, 0x1, P5 ;  /* 0x000000062b0a7211 */ /* 0x002fc600028f0eff */
[----:B------:R-:W-:Y:S01]  /*12940*/  STL [R1+0x670], R50 ;  /* 0x0006703201007387 */ /* 0x000fe20000100800 */
[----:B------:R-:W-:-:S03]  /*12950*/  IADD3 R46, P5, PT, R132, R7, RZ ;  /* 0x00000007842e7210 */ /* 0x000fc60007fbe0ff */
[----:B------:R-:W-:Y:S01]  /*12960*/  STL [R1+0x64c], R52 ;  /* 0x00064c3401007387 */ /* 0x000fe20000100800 */
[----:B------:R-:W-:-:S03]  /*12970*/  IMAD R125, R125, UR6, RZ ;  /* 0x000000067d7d7c24 */ /* 0x000fc6000f8e02ff */
[----:B------:R-:W-:Y:S04]  /*12980*/  STL [R1+0xbbc], R43 ;  /* 0x000bbc2b01007387 */ /* 0x000fe80000100800 */
[----:B------:R1:W-:Y:S04]  /*12990*/  STL [R1+0x66c], R10 ;  /* 0x00066c0a01007387 */ /* 0x0003e80000100800 */
[----:B------:R-:W-:Y:S01]  /*129a0*/  STL [R1+0x690], R48 ;  /* 0x0006903001007387 */ /* 0x000fe20000100800 */
[----:B-1----:R-:W-:-:S03]  /*129b0*/  LEA.HI.X.SX32 R10, R137, R6, 0x1, P4 ;  /* 0x00000006890a7211 */ /* 0x002fc600020f0eff */
[----:B------:R-:W-:Y:S01]  /*129c0*/  STL [R1+0xbf8], R63 ;  /* 0x000bf83f01007387 */ /* 0x000fe20000100800 */
[----:B------:R-:W-:Y:S01]  /*129d0*/  IADD3 R16, P4, PT, R125, R7, RZ ;  /* 0x000000077d107210 */ /* 0x000fe20007f9e0ff */
[----:B------:R-:W-:Y:S02]  /*129e0*/  IMAD R116, R116, UR6, RZ ;  /* 0x0000000674747c24 */ /* 0x000fe4000f8e02ff */
[----:B------:R-:W-:Y:S04]  /*129f0*/  STL [R1+0x6b0], R46 ;  /* 0x0006b02e01007387 */ /* 0x000fe80000100800 */
[----:B------:R1:W-:Y:S01]  /*12a00*/  STL [R1+0x68c], R10 ;  /* 0x00068c0a01007387 */ /* 0x0003e20000100800 */
[----:B------:R-:W-:-:S03]  /*12a10*/  IMAD R109, R109, UR6, RZ ;  /* 0x000000066d6d7c24 */ /* 0x000fc6000f8e02ff */
[----:B------:R-:W-:Y:S01]  /*12a20*/  STL [R1+0x6d0], R16 ;  /* 0x0006d01001007387 */ /* 0x000fe20000100800 */
[-C--:B-1----:R-:W-:Y:S02]  /*12a30*/  LEA.HI.X.SX32 R10, R132, R6.reuse, 0x1, P5 ;  /* 0x00000006840a7211 */ /* 0x082fe400028f0eff */
[C---:B------:R-:W-:Y:S01]  /*12a40*/  IADD3 R44, P5, PT, R116.reuse, R7, RZ ;  /* 0x00000007742c7210 */ /* 0x040fe20007fbe0ff */
[----:B------:R-:W-:Y:S02]  /*12a50*/  IMAD R101, R101, UR6, RZ ;  /* 0x0000000665657c24 */ /* 0x000fe4000f8e02ff */
[----:B------:R1:W-:Y:S01]  /*12a60*/  STL [R1+0x6ac], R10 ;  /* 0x0006ac0a01007387 */ /* 0x0003e20000100800 */
[----:B------:R-:W-:-:S03]  /*12a70*/  LEA.HI.X.SX32 R42, R116, R6, 0x1, P5 ;  /* 0x00000006742a7211 */ /* 0x000fc600028f0eff */
[----:B------:R-:W-:Y:S01]  /*12a80*/  STL [R1+0xbc4], R68 ;  /* 0x000bc44401007387 */ /* 0x000fe20000100800 */
[----:B-1----:R-:W-:-:S03]  /*12a90*/  LEA.HI.X.SX32 R10, R125, R6, 0x1, P4 ;  /* 0x000000067d0a7211 */ /* 0x002fc600020f0eff */
[----:B------:R-:W-:Y:S01]  /*12aa0*/  STL [R1+0x6f0], R44 ;  /* 0x0006f02c01007387 */ /* 0x000fe20000100800 */
[-C--:B------:R-:W-:Y:S01]  /*12ab0*/  IADD3 R38, P4, PT, R109, R7.reuse, RZ ;  /* 0x000000076d267210 */ /* 0x080fe20007f9e0ff */
[----:B------:R-:W-:Y:S02]  /*12ac0*/  IMAD R11, R87, UR6, RZ ;  /* 0x00000006570b7c24 */ /* 0x000fe4000f8e02ff */
[----:B------:R1:W-:Y:S01]  /*12ad0*/  STL [R1+0x6cc], R10 ;  /* 0x0006cc0a01007387 */ /* 0x0003e20000100800 */
[----:B------:R-:W-:Y:S01]  /*12ae0*/  IMAD R95, R95, UR6, RZ ;  /* 0x000000065f5f7c24 */ /* 0x000fe2000f8e02ff */
[----:B------:R-:W-:Y:S02]  /*12af0*/  LEA.HI.X.SX32 R40, R109, R6, 0x1, P4 ;  /* 0x000000066d287211 */ /* 0x000fe400020f0eff */
[----:B------:R-:W-:Y:S01]  /*12b00*/  STL [R1+0x710], R38 ;  /* 0x0007102601007387 */ /* 0x000fe20000100800 */
[----:B-1----:R-:W-:-:S04]  /*12b10*/  IADD3 R10, P5, PT, R101, R7, RZ ;  /* 0x00000007650a7210 */ /* 0x002fc80007fbe0ff */
[----:B------:R-:W-:Y:S01]  /*12b20*/  LEA.HI.X.SX32 R18, R101, R6, 0x1, P5 ;  /* 0x0000000665127211 */ /* 0x000fe200028f0eff */
[----:B------:R1:W-:Y:S01]  /*12b30*/  STL [R1+0x730], R10 ;  /* 0x0007300a01007387 */ /* 0x0003e20000100800 */
[----:B------:R-:W-:-:S03]  /*12b40*/  IADD3 R36, P4, PT, R95, R7, RZ ;  /* 0x000000075f247210 */ /* 0x000fc60007f9e0ff */
[----:B------:R-:W-:Y:S04]  /*12b50*/  STL [R1+0x6ec], R42 ;  /* 0x0006ec2a01007387 */ /* 0x000fe80000100800 */
[----:B------:R-:W-:Y:S01]  /*12b60*/  STL [R1+0xbcc], R73 ;  /* 0x000bcc4901007387 */ /* 0x000fe20000100800 */
[----:B-1----:R-:W-:-:S03]  /*12b70*/  IADD3 R10, P5, PT, R11, R7, RZ ;  /* 0x000000070b0a7210 */ /* 0x002fc60007fbe0ff */
[----:B------:R-:W-:Y:S01]  /*12b80*/  STL [R1+0x70c], R40 ;  /* 0x00070c2801007387 */ /* 0x000fe20000100800 */
[----:B------:R-:W-:-:S03]  /*12b90*/  IMAD R4, R75, UR49, RZ ;  /* 0x000000314b047c24 */ /* 0x000fc6000f8e02ff */
[----:B------:R-:W-:Y:S04]  /*12ba0*/  STL [R1+0x72c], R18 ;  /* 0x00072c1201007387 */ /* 0x000fe80000100800 */
[----:B------:R1:W-:Y:S01]  /*12bb0*/  STL [R1+0x770], R10 ;  /* 0x0007700a01007387 */ /* 0x0003e20000100800 */
[----:B------:R-:W-:-:S03]  /*12bc0*/  LEA.HI.X.SX32 R19, R11, R6, 0x1, P5 ;  /* 0x000000060b137211 */ /* 0x000fc600028f0eff */
[----:B------:R-:W-:Y:S01]  /*12bd0*/  STL [R1+0x750], R36 ;  /* 0x0007502401007387 */ /* 0x000fe20000100800 */
[----:B-1----:R-:W-:-:S03]  /*12be0*/  LEA.HI.X.SX32 R10, R95, R6, 0x1, P4 ;  /* 0x000000065f0a7211 */ /* 0x002fc600020f0eff */
[----:B------:R-:W-:Y:S01]  /*12bf0*/  STL [R1+0xbd0], R79 ;  /* 0x000bd04f01007387 */ /* 0x000fe20000100800 */
[----:B------:R-:W-:-:S03]  /*12c00*/  IADD3 R32, P4, PT, R5, R7, RZ ;  /* 0x0000000705207210 */ /* 0x000fc60007f9e0ff */
[----:B------:R1:W-:Y:S01]  /*12c10*/  STL [R1+0x74c], R10 ;  /* 0x00074c0a01007387 */ /* 0x0003e20000100800 */
[----:B------:R-:W-:Y:S02]  /*12c20*/  IMAD R12, R69, UR48, RZ ;  /* 0x00000030450c7c24 */ /* 0x000fe4000f8e02ff */
[----:B------:R-:W-:Y:S01]  /*12c30*/  IMAD R13, R64, UR47, RZ ;  /* 0x0000002f400d7c24 */ /* 0x000fe2000f8e02ff */
[----:B------:R-:W-:Y:S01]  /*12c40*/  STL [R1+0x76c], R19 ;  /* 0x00076c1301007387 */ /* 0x000fe20000100800 */
[----:B-1----:R-:W-:-:S03]  /*12c50*/  IADD3 R10, P5, PT, R4, R7, RZ ;  /* 0x00000007040a7210 */ /* 0x002fc60007fbe0ff */
[----:B------:R-:W-:Y:S04]  /*12c60*/  STL [R1+0x790], R32 ;  /* 0x0007902001007387 */ /* 0x000fe80000100800 */
[----:B------:R1:W-:Y:S01]  /*12c70*/  STL [R1+0x7b0], R10 ;  /* 0x0007b00a01007387 */ /* 0x0003e20000100800 */
[----:B------:R-:W-:Y:S01]  /*12c80*/  IMAD R14, R58, UR46, RZ ;  /* 0x0000002e3a0e7c24 */ /* 0x000fe2000f8e02ff */
[-C--:B-1----:R-:W-:Y:S02]  /*12c90*/  LEA.HI.X.SX32 R10, R5, R6.reuse, 0x1, P4 ;  /* 0x00000006050a7211 */ /* 0x082fe400020f0eff */
[----:B------:R-:W-:Y:S02]  /*12ca0*/  LEA.HI.X.SX32 R5, R4, R6, 0x1, P5 ;  /* 0x0000000604057211 */ /* 0x000fe400028f0eff */
[----:B------:R-:W-:-:S02]  /*12cb0*/  IADD3 R28, P4, PT, R12, R7, RZ ;  /* 0x000000070c1c7210 */ /* 0x000fc40007f9e0ff */
[----:B------:R-:W-:Y:S01]  /*12cc0*/  IADD3 R4, P5, PT, R13, R7, RZ ;  /* 0x000000070d047210 */ /* 0x000fe20007fbe0ff */
[----:B------:R-:W-:Y:S01]  /*12cd0*/  STL [R1+0x78c], R10 ;  /* 0x00078c0a01007387 */ /* 0x000fe20000100800 */
[----:B------:R-:W-:-:S03]  /*12ce0*/  IMAD R15, R63, UR45, RZ ;  /* 0x0000002d3f0f7c24 */ /* 0x000fc6000f8e02ff */
[----:B------:R1:W-:Y:S04]  /*12cf0*/  STL [R1+0x7ac], R5 ;  /* 0x0007ac0501007387 */ /* 0x0003e80000100800 */
[----:B------:R-:W-:Y:S04]  /*12d00*/  STL [R1+0x7d0], R28 ;  /* 0x0007d01c01007387 */ /* 0x000fe80000100800 */
[----:B------:R2:W-:Y:S01]  /*12d10*/  STL [R1+0x7f0], R4 ;  /* 0x0007f00401007387 */ /* 0x0005e20000100800 */
[-C--:B-1----:R-:W-:Y:S02]  /*12d20*/  LEA.HI.X.SX32 R5, R12, R6.reuse, 0x1, P4 ;  /* 0x000000060c057211 */ /* 0x082fe400020f0eff */
[-C--:B------:R-:W-:Y:S01]  /*12d30*/  IADD3 R26, P4, PT, R14, R7.reuse, RZ ;  /* 0x000000070e1a7210 */ /* 0x080fe20007f9e0ff */
[----:B------:R-:W-:Y:S01]  /*12d40*/  IMAD R16, R68, UR44, RZ ;  /* 0x0000002c44107c24 */ /* 0x000fe2000f8e02ff */
[----:B--2---:R-:W-:Y:S01]  /*12d50*/  LEA.HI.X.SX32 R4, R13, R6, 0x1, P5 ;  /* 0x000000060d047211 */ /* 0x004fe200028f0eff */
[----:B------:R-:W-:Y:S01]  /*12d60*/  STL [R1+0x7cc], R5 ;  /* 0x0007cc0501007387 */ /* 0x000fe20000100800 */
[----:B------:R-:W-:Y:S01]  /*12d70*/  IADD3 R22, P5, PT, R15, R7, RZ ;  /* 0x000000070f167210 */ /* 0x000fe20007fbe0ff */
[----:B------:R-:W-:-:S02]  /*12d80*/  IMAD R17, R73, UR43, RZ ;  /* 0x0000002b49117c24 */ /* 0x000fc4000f8e02ff */
[----:B------:R1:W-:Y:S01]  /*12d90*/  STL [R1+0x7ec], R4 ;  /* 0x0007ec0401007387 */ /* 0x0003e20000100800 */
[----:B------:R-:W-:-:S03]  /*12da0*/  LEA.HI.X.SX32 R24, R15, R6, 0x1, P5 ;  /* 0x000000060f187211 */ /* 0x000fc600028f0eff */
[----:B------:R-:W-:Y:S01]  /*12db0*/  STL [R1+0x810], R26 ;  /* 0x0008101a01007387 */ /* 0x000fe20000100800 */
[----:B-1----:R-:W-:-:S03]  /*12dc0*/  LEA.HI.X.SX32 R4, R14, R6, 0x1, P4 ;  /* 0x000000060e047211 */ /* 0x002fc600020f0eff */
[----:B------:R-:W-:Y:S01]  /*12dd0*/  STL [R1+0x830], R22 ;  /* 0x0008301601007387 */ /* 0x000fe20000100800 */
[CC--:B------:R-:W-:Y:S01]  /*12de0*/  IADD3 R20, P4, PT, R16.reuse, R7.reuse, RZ ;  /* 0x0000000710147210 */ /* 0x0c0fe20007f9e0ff */
[----:B------:R-:W-:Y:S02]  /*12df0*/  IMAD R18, R79, UR42, RZ ;  /* 0x0000002a4f127c24 */ /* 0x000fe4000f8e02ff */
[----:B------:R1:W-:Y:S01]  /*12e00*/  STL [R1+0x80c], R4 ;  /* 0x00080c0401007387 */ /* 0x0003e20000100800 */
[----:B------:R-:W-:Y:S01]  /*12e10*/  LEA.HI.X.SX32 R10, R16, R6, 0x1, P4 ;  /* 0x00000006100a7211 */ /* 0x000fe200020f0eff */
[----:B------:R-:W-:Y:S02]  /*12e20*/  IMAD R11, R85, UR41, RZ ;  /* 0x00000029550b7c24 */ /* 0x000fe4000f8e02ff */
[----:B------:R-:W-:Y:S01]  /*12e30*/  STL [R1+0x850], R20 ;  /* 0x0008501401007387 */ /* 0x000fe20000100800 */
[-C--:B-1----:R-:W-:Y:S02]  /*12e40*/  IADD3 R4, P5, PT, R17, R7.reuse, RZ ;  /* 0x0000000711047210 */ /* 0x082fe40007fbe0ff */
[----:B------:R-:W-:-:S03]  /*12e50*/  IADD3 R5, P4, PT, R18, R7, RZ ;  /* 0x0000000712057210 */ /* 0x000fc60007f9e0ff */
[----:B------:R1:W-:Y:S04]  /*12e60*/  STL [R1+0x870], R4 ;  /* 0x0008700401007387 */ /* 0x0003e80000100800 */
[----:B------:R-:W-:Y:S04]  /*12e70*/  STL [R1+0x82c], R24 ;  /* 0x00082c1801007387 */ /* 0x000fe80000100800 */
[----:B------:R2:W-:Y:S01]  /*12e80*/  STL [R1+0x84c], R10 ;  /* 0x00084c0a01007387 */ /* 0x0005e20000100800 */
[----:B-1----:R-:W-:Y:S01]  /*12e90*/  LEA.HI.X.SX32 R4, R17, R6, 0x1, P5 ;  /* 0x0000000611047211 */ /* 0x002fe200028f0eff */
[----:B------:R-:W-:-:S02]  /*12ea0*/  IMAD R19, R121, UR40, RZ ;  /* 0x0000002879137c24 */ /* 0x000fc4000f8e02ff */
[----:B------:R-:W-:Y:S01]  /*12eb0*/  STL [R1+0x890], R5 ;  /* 0x0008900501007387 */ /* 0x000fe20000100800 */
[----:B--2---:R-:W-:-:S03]  /*12ec0*/  IADD3 R10, P5, PT, R11, R7, RZ ;  /* 0x000000070b0a7210 */ /* 0x004fc60007fbe0ff */
[----:B------:R1:W-:Y:S01]  /*12ed0*/  STL [R1+0x86c], R4 ;  /* 0x00086c0401007387 */ /* 0x0003e20000100800 */
[----:B------:R-:W-:-:S03]  /*12ee0*/  IMAD R13, R156, UR39, RZ ;  /* 0x000000279c0d7c24 */ /* 0x000fc6000f8e02ff */
[----:B------:R2:W-:Y:S01]  /*12ef0*/  STL [R1+0x8b0], R10 ;  /* 0x0008b00a01007387 */ /* 0x0005e20000100800 */
[-C--:B-1----:R-:W-:Y:S02]  /*12f00*/  LEA.HI.X.SX32 R4, R18, R6.reuse, 0x1, P4 ;  /* 0x0000000612047211 */ /* 0x082fe400020f0eff */
[-C--:B------:R-:W-:Y:S02]  /*12f10*/  IADD3 R67, P4, PT, R19, R7.reuse, RZ ;  /* 0x0000000713437210 */ /* 0x080fe40007f9e0ff */
[----:B--2---:R-:W-:Y:S01]  /*12f20*/  LEA.HI.X.SX32 R10, R11, R6, 0x1, P5 ;  /* 0x000000060b0a7211 */ /* 0x004fe200028f0eff */
[----:B------:R-:W-:Y:S01]  /*12f30*/  STL [R1+0x88c], R4 ;  /* 0x00088c0401007387 */ /* 0x000fe20000100800 */
[----:B------:R-:W-:Y:S01]  /*12f40*/  IMAD R12, R30, UR38, RZ ;  /* 0x000000261e0c7c24 */ /* 0x000fe2000f8e02ff */
[----:B------:R-:W-:Y:S02]  /*12f50*/  IADD3 R66, P5, PT, R13, R7, RZ ;  /* 0x000000070d427210 */ /* 0x000fe40007fbe0ff */
[----:B------:R1:W-:Y:S01]  /*12f60*/  STL [R1+0x8ac], R10 ;  /* 0x0008ac0a01007387 */ /* 0x0003e20000100800 */
[----:B------:R-:W-:-:S03]  /*12f70*/  IMAD R5, R34, UR37, RZ ;  /* 0x0000002522057c24 */ /* 0x000fc6000f8e02ff */
[----:B------:R-:W-:Y:S01]  /*12f80*/  STL [R1+0x8d0], R67 ;  /* 0x0008d04301007387 */ /* 0x000fe20000100800 */
[-C--:B------:R-:W-:Y:S02]  /*12f90*/  LEA.HI.X.SX32 R13, R13, R6.reuse, 0x1, P5 ;  /* 0x000000060d0d7211 */ /* 0x080fe400028f0eff */
[----:B-1----:R-:W-:Y:S01]  /*12fa0*/  LEA.HI.X.SX32 R10, R19, R6, 0x1, P4 ;  /* 0x00000006130a7211 */ /* 0x002fe200020f0eff */
[----:B------:R-:W-:Y:S01]  /*12fb0*/  STL [R1+0xbd4], R31 ;  /* 0x000bd41f01007387 */ /* 0x000fe20000100800 */
[----:B------:R-:W-:-:S03]  /*12fc0*/  IADD3 R11, P4, PT, R12, R7, RZ ;  /* 0x000000070c0b7210 */ /* 0x000fc60007f9e0ff */
[----:B------:R-:W-:Y:S01]  /*12fd0*/  STL [R1+0x8f0], R66 ;  /* 0x0008f04201007387 */ /* 0x000fe20000100800 */
[----:B------:R-:W-:-:S03]  /*12fe0*/  IMAD R4, R31, UR36, RZ ;  /* 0x000000241f047c24 */ /* 0x000fc6000f8e02ff */
[----:B------:R1:W-:Y:S01]  /*12ff0*/  STL [R1+0x8cc], R10 ;  /* 0x0008cc0a01007387 */ /* 0x0003e20000100800 */
[----:B------:R-:W-:-:S03]  /*13000*/  LEA.HI.X.SX32 R12, R12, R6, 0x1, P4 ;  /* 0x000000060c0c7211 */ /* 0x000fc600020f0eff */
[----:B------:R-:W-:Y:S01]  /*13010*/  STL [R1+0x910], R11 ;  /* 0x0009100b01007387 */ /* 0x000fe20000100800 */
[----:B-1----:R-:W-:-:S03]  /*13020*/  IADD3 R10, P5, PT, R5, R7, RZ ;  /* 0x00000007050a7210 */ /* 0x002fc60007fbe0ff */
        /* <DEDUP_REMOVED lines=8> */
[----:B------:R-:W-:Y:S01]  /*130b0*/  IMAD R96, R96, UR6, RZ ;  /* 0x0000000660607c24 */ /* 0x000fe2000f8e02ff */
[----:B------:R-:W-:Y:S01]  /*130c0*/  IADD3 R61, P4, PT, R120, R7, RZ ;  /* 0x00000007783d7210 */ /* 0x000fe20007f9e0ff */
[----:B------:R1:W-:Y:S01]  /*130d0*/  STL [R1+0x92c], R10 ;  /* 0x00092c0a01007387 */ /* 0x0003e20000100800 */
[----:B------:R-:W-:-:S02]  /*130e0*/  IMAD R86, R86, UR6, RZ ;  /* 0x0000000656567c24 */ /* 0x000fc4000f8e02ff */
[-C--:B------:R-:W-:Y:S01]  /*130f0*/  LEA.HI.X.SX32 R62, R120, R6.reuse, 0x1, P4 ;  /* 0x00000006783e7211 */ /* 0x080fe200020f0eff */
[----:B------:R-:W-:Y:S01]  /*13100*/  STL [R1+0x950], R64 ;  /* 0x0009504001007387 */ /* 0x000fe20000100800 */
[-C--:B-1----:R-:W-:Y:S02]  /*13110*/  LEA.HI.X.SX32 R10, R130, R6.reuse, 0x1, P5 ;  /* 0x00000006820a7211 */ /* 0x082fe400028f0eff */
[-C--:B------:R-:W-:Y:S01]  /*13120*/  IADD3 R59, P5, PT, R108, R7.reuse, RZ ;  /* 0x000000076c3b7210 */ /* 0x080fe20007fbe0ff */
[----:B------:R-:W-:Y:S01]  /*13130*/  STL [R1+0x178], R63 ;  /* 0x0001783f01007387 */ /* 0x000fe20000100800 */
[----:B------:R-:W-:Y:S02]  /*13140*/  IADD3 R57, P4, PT, R96, R7, RZ ;  /* 0x0000000760397210 */ /* 0x000fe40007f9e0ff */
[----:B------:R-:W-:Y:S01]  /*13150*/  LEA.HI.X.SX32 R12, R108, R6, 0x1, P5 ;  /* 0x000000066c0c7211 */ /* 0x000fe200028f0eff */
[----:B------:R-:W-:Y:S04]  /*13160*/  STL [R1+0x94c], R4 ;  /* 0x00094c0401007387 */ /* 0x000fe80000100800 */
[----:B------:R1:W-:Y:S01]  /*13170*/  STL [R1+0x174], R10 ;  /* 0x0001740a01007387 */ /* 0x0003e20000100800 */
[----:B------:R-:W-:-:S03]  /*13180*/  IMAD R76, R76, UR6, RZ ;  /* 0x000000064c4c7c24 */ /* 0x000fc6000f8e02ff */
[----:B------:R-:W-:Y:S04]  /*13190*/  STL [R1+0x1b8], R61 ;  /* 0x0001b83d01007387 */ /* 0x000fe80000100800 */
[----:B------:R-:W-:Y:S01]  /*131a0*/  STL [R1+0x1f8], R59 ;  /* 0x0001f83b01007387 */ /* 0x000fe20000100800 */
[----:B-1----:R-:W-:-:S03]  /*131b0*/  IADD3 R10, P5, PT, R86, R7, RZ ;  /* 0x00000007560a7210 */ /* 0x002fc60007fbe0ff */
[----:B------:R-:W-:Y:S01]  /*131c0*/  STL [R1+0x1b4], R62 ;  /* 0x0001b43e01007387 */ /* 0x000fe20000100800 */
[----:B------:R-:W-:-:S03]  /*131d0*/  LEA.HI.X.SX32 R13, R96, R6, 0x1, P4 ;  /* 0x00000006600d7211 */ /* 0x000fc600020f0eff */
[----:B------:R-:W-:Y:S01]  /*131e0*/  STL [R1+0x1f4], R12 ;  /* 0x0001f40c01007387 */ /* 0x000fe20000100800 */
[----:B------:R-:W-:-:S03]  /*131f0*/  IMAD R65, R65, UR6, RZ ;  /* 0x0000000641417c24 */ /* 0x000fc6000f8e02ff */
[----:B------:R-:W-:Y:S01]  /*13200*/  STL [R1+0x258], R57 ;  /* 0x0002583901007387 */ /* 0x000fe20000100800 */
[----:B------:R-:W-:-:S03]  /*13210*/  IADD3 R55, P4, PT, R76, R7, RZ ;  /* 0x000000074c377210 */ /* 0x000fc60007f9e0ff */
[----:B------:R1:W-:Y:S01]  /*13220*/  STL [R1+0x5e0], R10 ;  /* 0x0005e00a01007387 */ /* 0x0003e20000100800 */
[----:B------:R-:W-:-:S03]  /*13230*/  IMAD R49, R49, UR6, RZ ;  /* 0x0000000631317c24 */ /* 0x000fc6000f8e02ff */
[----:B------:R-:W-:Y:S01]  /*13240*/  STL [R1+0x254], R13 ;  /* 0x0002540d01007387 */ /* 0x000fe20000100800 */
[----:B-1----:R-:W-:Y:S02]  /*13250*/  LEA.HI.X.SX32 R10, R86, R6, 0x1, P5 ;  /* 0x00000006560a7211 */ /* 0x002fe400028f0eff */
[----:B------:R-:W-:-:S03]  /*13260*/  IADD3 R53, P5, PT, R65, R7, RZ ;  /* 0x0000000741357210 */ /* 0x000fc60007fbe0ff */
[----:B------:R1:W-:Y:S01]  /*13270*/  STL [R1+0x5dc], R10 ;  /* 0x0005dc0a01007387 */ /* 0x0003e20000100800 */
[----:B------:R-:W-:-:S03]  /*13280*/  IMAD R140, R140, UR6, RZ ;  /* 0x000000068c8c7c24 */ /* 0x000fc6000f8e02ff */
[----:B------:R-:W-:Y:S01]  /*13290*/  STL [R1+0x608], R55 ;  /* 0x0006083701007387 */ /* 0x000fe20000100800 */
[----:B------:R-:W-:Y:S01]  /*132a0*/  IMAD R136, R136, UR6, RZ ;  /* 0x0000000688887c24 */ /* 0x000fe2000f8e02ff */
[----:B-1----:R-:W-:Y:S02]  /*132b0*/  LEA.HI.X.SX32 R10, R76, R6, 0x1, P4 ;  /* 0x000000064c0a7211 */ /* 0x002fe400020f0eff */
[----:B------:R1:W-:Y:S01]  /*132c0*/  STL [R1+0xbdc], R76 ;  /* 0x000bdc4c01007387 */ /* 0x0003e20000100800 */
[----:B------:R-:W-:-:S03]  /*132d0*/  IADD3 R51, P4, PT, R49, R7, RZ ;  /* 0x0000000731337210 */ /* 0x000fc60007f9e0ff */
[----:B------:R-:W-:Y:S01]  /*132e0*/  STL [R1+0x630], R53 ;  /* 0x0006303501007387 */ /* 0x000fe20000100800 */
[----:B------:R-:W-:-:S03]  /*132f0*/  IMAD R131, R131, UR6, RZ ;  /* 0x0000000683837c24 */ /* 0x000fc6000f8e02ff */
[----:B------:R2:W-:Y:S01]  /*13300*/  STL [R1+0x604], R10 ;  /* 0x0006040a01007387 */ /* 0x0005e20000100800 */
[----:B------:R-:W-:Y:S01]  /*13310*/  IMAD R123, R123, UR6, RZ ;  /* 0x000000067b7b7c24 */ /* 0x000fe2000f8e02ff */
[-C--:B-1----:R-:W-:Y:S02]  /*13320*/  LEA.HI.X.SX32 R76, R49, R6.reuse, 0x1, P4 ;  /* 0x00000006314c7211 */ /* 0x082fe400020f0eff */
[-C--:B------:R-:W-:Y:S02]  /*13330*/  IADD3 R47, P4, PT, R136, R7.reuse, RZ ;  /* 0x00000007882f7210 */ /* 0x080fe40007f9e0ff */
[----:B--2---:R-:W-:Y:S02]  /*13340*/  LEA.HI.X.SX32 R10, R65, R6, 0x1, P5 ;  /* 0x00000006410a7211 */ /* 0x004fe400028f0eff */
[----:B------:R-:W-:Y:S01]  /*13350*/  IADD3 R79, P5, PT, R140, R7, RZ ;  /* 0x000000078c4f7210 */ /* 0x000fe20007fbe0ff */
[----:B------:R-:W-:-:S03]  /*13360*/  IMAD R115, R115, UR6, RZ ;  /* 0x0000000673737c24 */ /* 0x000fc6000f8e02ff */
[-C--:B------:R-:W-:Y:S02]  /*13370*/  LEA.HI.X.SX32 R31, R140, R6.reuse, 0x1, P5 ;  /* 0x000000068c1f7211 */ /* 0x080fe400028f0eff */
[-C--:B------:R-:W-:Y:S01]  /*13380*/  IADD3 R45, P5, PT, R131, R7.reuse, RZ ;  /* 0x00000007832d7210 */ /* 0x080fe20007fbe0ff */
[----:B------:R-:W-:Y:S01]  /*13390*/  IMAD R107, R107, UR6, RZ ;  /* 0x000000066b6b7c24 */ /* 0x000fe2000f8e02ff */
[-C--:B------:R-:W-:Y:S02]  /*133a0*/  LEA.HI.X.SX32 R73, R136, R6.reuse, 0x1, P4 ;  /* 0x0000000688497211 */ /* 0x080fe400020f0eff */
[-C--:B------:R-:W-:Y:S01]  /*133b0*/  IADD3 R70, P4, PT, R123, R7.reuse, RZ ;  /* 0x000000077b467210 */ /* 0x080fe20007f9e0ff */
[----:B------:R-:W-:Y:S01]  /*133c0*/  IMAD R100, R100, UR6, RZ ;  /* 0x0000000664647c24 */ /* 0x000fe2000f8e02ff */
[-C--:B------:R-:W-:Y:S02]  /*133d0*/  LEA.HI.X.SX32 R68, R131, R6.reuse, 0x1, P5 ;  /* 0x0000000683447211 */ /* 0x080fe400028f0eff */
[----:B------:R-:W-:Y:S01]  /*133e0*/  IADD3 R41, P5, PT, R115, R7, RZ ;  /* 0x0000000773297210 */ /* 0x000fe20007fbe0ff */
[----:B------:R-:W-:Y:S01]  /*133f0*/  IMAD R93, R93, UR6, RZ ;  /* 0x000000065d5d7c24 */ /* 0x000fe2000f8e02ff */
[----:B------:R-:W-:-:S02]  /*13400*/  LEA.HI.X.SX32 R43, R123, R6, 0x1, P4 ;  /* 0x000000067b2b7211 */ /* 0x000fc400020f0eff */
[-C--:B------:R-:W-:Y:S01]  /*13410*/  IADD3 R39, P4, PT, R107, R7.reuse, RZ ;  /* 0x000000076b277210 */ /* 0x080fe20007f9e0ff */
[----:B------:R-:W-:Y:S01]  /*13420*/  IMAD R11, R155, UR6, RZ ;  /* 0x000000069b0b7c24 */ /* 0x000fe2000f8e02ff */
[-C--:B------:R-:W-:Y:S02]  /*13430*/  LEA.HI.X.SX32 R78, R115, R6.reuse, 0x1, P5 ;  /* 0x00000006734e7211 */ /* 0x080fe400028f0eff */
[-C--:B------:R-:W-:Y:S01]  /*13440*/  IADD3 R37, P5, PT, R100, R7.reuse, RZ ;  /* 0x0000000764257210 */ /* 0x080fe20007fbe0ff */
[----:B------:R1:W-:Y:S01]  /*13450*/  STL [R1+0x62c], R10 ;  /* 0x00062c0a01007387 */ /* 0x0003e20000100800 */
[-C--:B------:R-:W-:Y:S01]  /*13460*/  LEA.HI.X.SX32 R69, R107, R6.reuse, 0x1, P4 ;  /* 0x000000066b457211 */ /* 0x080fe200020f0eff */
[----:B------:R-:W-:Y:S01]  /*13470*/  IMAD R5, R154, UR6, RZ ;  /* 0x000000069a057c24 */ /* 0x000fe2000f8e02ff */
[-C--:B------:R-:W-:Y:S01]  /*13480*/  IADD3 R72, P4, PT, R93, R7.reuse, RZ ;  /* 0x000000075d487210 */ /* 0x080fe20007f9e0ff */
[----:B------:R-:W-:Y:S01]  /*13490*/  STL [R1+0x658], R51 ;  /* 0x0006583301007387 */ /* 0x000fe20000100800 */
[-C--:B------:R-:W-:Y:S01]  /*134a0*/  LEA.HI.X.SX32 R75, R100, R6.reuse, 0x1, P5 ;  /* 0x00000006644b7211 */ /* 0x080fe200028f0eff */
[----:B------:R-:W-:Y:S01]  /*134b0*/  IMAD R4, R153, UR35, RZ ;  /* 0x0000002399047c24 */ /* 0x000fe2000f8e02ff */
[----:B------:R-:W-:Y:S01]  /*134c0*/  IADD3 R29, P5, PT, R11, R7, RZ ;  /* 0x000000070b1d7210 */ /* 0x000fe20007fbe0ff */
[----:B------:R-:W-:Y:S01]  /*134d0*/  STL [R1+0x678], R79 ;  /* 0x0006784f01007387 */ /* 0x000fe20000100800 */
[----:B------:R-:W-:-:S03]  /*134e0*/  LEA.HI.X.SX32 R33, R93, R6, 0x1, P4 ;  /* 0x000000065d217211 */ /* 0x000fc600020f0eff */
[----:B------:R-:W-:Y:S01]  /*134f0*/  STL [R1+0x654], R76 ;  /* 0x0006544c01007387 */ /* 0x000fe20000100800 */
[----:B------:R-:W-:Y:S01]  /*13500*/  IMAD R12, R152, UR34, RZ ;  /* 0x00000022980c7c24 */ /* 0x000fe2000f8e02ff */
[----:B------:R-:W-:Y:S02]  /*13510*/  IADD3 R27, P4, PT, R5, R7, RZ ;  /* 0x00000007051b7210 */ /* 0x000fe40007f9e0ff */
        /* <DEDUP_REMOVED lines=8> */
[----:B------:R-:W-:-:S03]  /*135a0*/  IMAD R14, R150, UR23, RZ ;  /* 0x00000017960e7c24 */ /* 0x000fc6000f8e02ff */
[----:B------:R-:W-:Y:S01]  /*135b0*/  STL [R1+0x6d8], R70 ;  /* 0x0006d84601007387 */ /* 0x000fe20000100800 */
[----:B------:R-:W-:-:S03]  /*135c0*/  IADD3 R74, P4, PT, R12, R7, RZ ;  /* 0x000000070c4a7210 */ /* 0x000fc60007f9e0ff */
[----:B------:R-:W-:Y:S01]  /*135d0*/  STL [R1+0x6b4], R68 ;  /* 0x0006b44401007387 */ /* 0x000fe20000100800 */
[----:B------:R-:W-:Y:S01]  /*135e0*/  IMAD R11, R0, UR18, RZ ;  /* 0x00000012000b7c24 */ /* 0x000fe2000f8e02ff */
[-C--:B------:R-:W-:Y:S02]  /*135f0*/  LEA.HI.X.SX32 R25, R4, R6.reuse, 0x1, P5 ;  /* 0x0000000604197211 */ /* 0x080fe400028f0eff */
[----:B------:R-:W-:Y:S01]  /*13600*/  STL [R1+0x6f8], R41 ;  /* 0x0006f82901007387 */ /* 0x000fe20000100800 */
[----:B------:R-:W-:Y:S01]  /*13610*/  IMAD R15, R149, UR22, RZ ;  /* 0x00000016950f7c24 */ /* 0x000fe2000f8e02ff */
[-C--:B------:R-:W-:Y:S02]  /*13620*/  IADD3 R0, P5, PT, R13, R7.reuse, RZ ;  /* 0x000000070d007210 */ /* 0x080fe40007fbe0ff */
[----:B------:R-:W-:Y:S01]  /*13630*/  STL [R1+0x6d4], R43 ;  /* 0x0006d42b01007387 */ /* 0x000fe20000100800 */
[----:B------:R-:W-:Y:S01]  /*13640*/  IMAD R19, R2, UR17, RZ ;  /* 0x0000001102137c24 */ /* 0x000fe2000f8e02ff */
[-C--:B------:R-:W-:Y:S01]  /*13650*/  LEA.HI.X.SX32 R21, R12, R6.reuse, 0x1, P4 ;  /* 0x000000060c157211 */ /* 0x080fe200020f0eff */
[----:B------:R-:W-:Y:S01]  /*13660*/  IMAD R16, R148, UR21, RZ ;  /* 0x0000001594107c24 */ /* 0x000fe2000f8e02ff */
[----:B------:R-:W-:Y:S01]  /*13670*/  STL [R1+0x718], R39 ;  /* 0x0007182701007387 */ /* 0x000fe20000100800 */
[----:B------:R-:W-:Y:S01]  /*13680*/  IADD3 R2, P4, PT, R14, R7, RZ ;  /* 0x000000070e027210 */ /* 0x000fe20007f9e0ff */
[----:B------:R-:W-:Y:S01]  /*13690*/  IMAD R17, R147, UR20, RZ ;  /* 0x0000001493117c24 */ /* 0x000fe2000f8e02ff */
[----:B-1----:R-:W-:Y:S01]  /*136a0*/  LEA.HI.X.SX32 R10, R13, R6, 0x1, P5 ;  /* 0x000000060d0a7211 */ /* 0x002fe200028f0eff */
[----:B------:R-:W-:Y:S01]  /*136b0*/  STL [R1+0x6f4], R78 ;  /* 0x0006f44e01007387 */ /* 0x000fe20000100800 */
[----:B------:R-:W-:-:S02]  /*136c0*/  IMAD R18, R146, UR19, RZ ;  /* 0x0000001392127c24 */ /* 0x000fc4000f8e02ff */
[----:B------:R-:W-:Y:S01]  /*136d0*/  IMAD R128, R128, UR6, RZ ;  /* 0x0000000680807c24 */ /* 0x000fe2000f8e02ff */
[----:B------:R-:W-:Y:S01]  /*136e0*/  STL [R1+0x738], R37 ;  /* 0x0007382501007387 */ /* 0x000fe20000100800 */
[-C--:B------:R-:W-:Y:S01]  /*136f0*/  IADD3 R164, P5, PT, R15, R7.reuse, RZ ;  /* 0x000000070fa47210 */ /* 0x080fe20007fbe0ff */
[----:B---3--:R-:W-:Y:S02]  /*13700*/  IMAD R5, R35, UR76, RZ ;  /* 0x0000004c23057c24 */ /* 0x008fe4000f8e02ff */
[----:B------:R-:W-:Y:S01]  /*13710*/  IMAD R118, R118, UR6, RZ ;  /* 0x0000000676767c24 */ /* 0x000fe2000f8e02ff */
[----:B------:R-:W-:Y:S01]  /*13720*/  STL [R1+0x714], R69 ;  /* 0x0007144501007387 */ /* 0x000fe20000100800 */
[----:B------:R-:W-:Y:S02]  /*13730*/  IMAD R13, R117, UR16, RZ ;  /* 0x00000010750d7c24 */ /* 0x000fe4000f8e02ff */
[----:B------:R-:W-:Y:S01]  /*13740*/  IMAD R106, R106, UR6, RZ ;  /* 0x000000066a6a7c24 */ /* 0x000fe2000f8e02ff */
[----:B------:R-:W-:Y:S01]  /*13750*/  STL [R1+0x758], R72 ;  /* 0x0007584801007387 */ /* 0x000fe20000100800 */
[-C--:B------:R-:W-:Y:S01]  /*13760*/  LEA.HI.X.SX32 R117, R14, R6.reuse, 0x1, P4 ;  /* 0x000000060e757211 */ /* 0x080fe200020f0eff */
[----:B------:R-:W-:Y:S01]  /*13770*/  IMAD R12, R145, UR15, RZ ;  /* 0x0000000f910c7c24 */ /* 0x000fe2000f8e02ff */
[----:B------:R-:W-:Y:S01]  /*13780*/  LEA.HI.X.SX32 R165, R15, R6, 0x1, P5 ;  /* 0x000000060fa57211 */ /* 0x000fe200028f0eff */
[----:B------:R-:W-:Y:S01]  /*13790*/  STL [R1+0x734], R75 ;  /* 0x0007344b01007387 */ /* 0x000fe20000100800 */
[----:B------:R-:W-:Y:S01]  /*137a0*/  IADD3 R162, P4, PT, R16, R7, RZ ;  /* 0x0000000710a27210 */ /* 0x000fe20007f9e0ff */
[----:B0-----:R-:W-:-:S02]  /*137b0*/  IMAD R4, R144, UR75, RZ ;  /* 0x0000004b90047c24 */ /* 0x001fc4000f8e02ff */
[----:B------:R-:W-:Y:S01]  /*137c0*/  IMAD R94, R94, UR6, RZ ;  /* 0x000000065e5e7c24 */ /* 0x000fe2000f8e02ff */
[----:B------:R-:W-:Y:S01]  /*137d0*/  STL [R1+0x778], R29 ;  /* 0x0007781d01007387 */ /* 0x000fe20000100800 */
[----:B------:R-:W-:Y:S01]  /*137e0*/  PRMT R135, RZ, 0x7610, R135 ;  /* 0x00007610ff877816 */ /* 0x000fe20000000087 */
[----:B------:R-:W0:Y:S02]  /*137f0*/  LDCU UR15, c[0x0][0x3b0] ;  /* 0x00007600ff0f77ac */ /* 0x000e240008000800 */
[----:B------:R-:W-:Y:S01]  /*13800*/  STL [R1+0x754], R33 ;  /* 0x0007542101007387 */ /* 0x000fe20000100800 */
[----:B------:R-:W-:Y:S01]  /*13810*/  IADD3 R160, P5, PT, R17, R7, RZ ;  /* 0x0000000711a07210 */ /* 0x000fe20007fbe0ff */
[----:B------:R-:W1:Y:S02]  /*13820*/  LDCU UR16, c[0x0][0x3b0] ;  /* 0x00007600ff1077ac */ /* 0x000e640008000800 */
[----:B------:R-:W-:Y:S01]  /*13830*/  STL [R1+0x798], R27 ;  /* 0x0007981b01007387 */ /* 0x000fe20000100800 */
[----:B------:R-:W-:Y:S01]  /*13840*/  PRMT R139, RZ, 0x7610, R139 ;  /* 0x00007610ff8b7816 */ /* 0x000fe2000000008b */
[----:B------:R-:W2:Y:S02]  /*13850*/  LDCU UR17, c[0x0][0x3b0] ;  /* 0x00007600ff1177ac */ /* 0x000ea40008000800 */
[----:B------:R-:W-:Y:S01]  /*13860*/  STL [R1+0x774], R71 ;  /* 0x0007744701007387 */ /* 0x000fe20000100800 */
[----:B------:R-:W-:-:S03]  /*13870*/  LEA.HI.X.SX32 R163, R16, R6, 0x1, P4 ;  /* 0x0000000610a37211 */ /* 0x000fc600020f0eff */
[----:B------:R-:W-:Y:S01]  /*13880*/  STL [R1+0x7b8], R23 ;  /* 0x0007b81701007387 */ /* 0x000fe20000100800 */
[----:B------:R-:W-:-:S03]  /*13890*/  IADD3 R158, P4, PT, R18, R7, RZ ;  /* 0x00000007129e7210 */ /* 0x000fc60007f9e0ff */
[----:B------:R-:W-:Y:S01]  /*138a0*/  STL [R1+0x794], R77 ;  /* 0x0007944d01007387 */ /* 0x000fe20000100800 */
[----:B------:R-:W-:-:S03]  /*138b0*/  LEA.HI.X.SX32 R161, R17, R6, 0x1, P5 ;  /* 0x0000000611a17211 */ /* 0x000fc600028f0eff */
[----:B------:R-:W-:Y:S01]  /*138c0*/  STL [R1+0x7d8], R74 ;  /* 0x0007d84a01007387 */ /* 0x000fe20000100800 */
[----:B------:R-:W-:-:S03]  /*138d0*/  IADD3 R156, P5, PT, R11, R7, RZ ;  /* 0x000000070b9c7210 */ /* 0x000fc60007fbe0ff */
[----:B------:R-:W-:Y:S04]  /*138e0*/  STL [R1+0x7b4], R25 ;  /* 0x0007b41901007387 */ /* 0x000fe80000100800 */
        /* <DEDUP_REMOVED lines=23> */
[----:B------:R-:W-:-:S03]  /*13a60*/  IMAD R11, R143, UR6, RZ ;  /* 0x000000068f0b7c24 */ /* 0x000fc6000f8e02ff */
        /* <DEDUP_REMOVED lines=30> */
[----:B------:R-:W-:Y:S04]  /*13c50*/  STL [R1+0x200], R102 ;  /* 0x0002006601007387 */ /* 0x000fe80000100800 */
[----:B------:R-:W-:Y:S04]  /*13c60*/  STL [R1+0x1bc], R142 ;  /* 0x0001bc8e01007387 */ /* 0x000fe80000100800 */
[----:B------:R-:W-:Y:S04]  /*13c70*/  STL [R1+0x260], R96 ;  /* 0x0002606001007387 */ /* 0x000fe80000100800 */
[----:B------:R-:W-:Y:S04]  /*13c80*/  STL [R1+0x1fc], R145 ;  /* 0x0001fc9101007387 */ /* 0x000fe80000100800 */
[----:B------:R-:W-:Y:S01]  /*13c90*/  STL [R1+0x5e8], R85 ;  /* 0x0005e85501007387 */ /* 0x000fe20000100800 */
[----:B------:R-:W-:-:S03]  /*13ca0*/  LEA.HI.X.SX32 R83, R12, R6, 0x1, P4 ;  /* 0x000000060c537211 */ /* 0x000fc600020f0eff */
[----:B------:R-:W3:Y:S04]  /*13cb0*/  LDL.LU R11, [R1+0x20c] ;  /* 0x00020c00010b7983 */ /* 0x000ee80000300800 */
[----:B------:R-:W-:Y:S04]  /*13cc0*/  STL [R1+0x25c], R100 ;  /* 0x00025c6401007387 */ /* 0x000fe80000100800 */
[----:B------:R-:W-:Y:S04]  /*13cd0*/  STL [R1+0x610], R14 ;  /* 0x0006100e01007387 */ /* 0x000fe80000100800 */
[----:B------:R-:W-:Y:S04]  /*13ce0*/  STL [R1+0x5e4], R91 ;  /* 0x0005e45b01007387 */ /* 0x000fe80000100800 */
[----:B------:R-:W4:Y:S01]  /*13cf0*/  LDL.LU R12, [R1+0x238] ;  /* 0x00023800010c7983 */ /* 0x000f220000300800 */
[----:B------:R-:W-:Y:S01]  /*13d00*/  IMAD.HI.U32 R4, R9, R3, RZ ;  /* 0x0000000309047227 */ /* 0x000fe200078e00ff */
[----:B------:R-:W-:-:S03]  /*13d10*/  IADD3 R13, P5, PT, R5, R7, RZ ;  /* 0x00000007050d7210 */ /* 0x000fc60007fbe0ff */
[----:B------:R-:W-:Y:S02]  /*13d20*/  IMAD.MOV R4, RZ, RZ, -R4 ;  /* 0x000000ffff047224 */ /* 0x000fe400078e0a04 */
[----:B------:R-:W-:Y:S01]  /*13d30*/  STL [R1+0x638], R13 ;  /* 0x0006380d01007387 */ /* 0x000fe20000100800 */
[----:B----4-:R-:W-:Y:S02]  /*13d40*/  ISETP.GE.AND P4, PT, R12, RZ, PT ;  /* 0x000000ff0c00720c */ /* 0x010fe40003f86270 */
[----:B------:R-:W-:Y:S02]  /*13d50*/  LEA.HI.X.SX32 R12, R5, R6, 0x1, P5 ;  /* 0x00000006050c7211 */ /* 0x000fe400028f0eff */
[----:B------:R-:W4:Y:S01]  /*13d60*/  LDL R5, [R1+0x160] ;  /* 0x0001600001057983 */ /* 0x000f220000100800 */
[----:B---3--:R-:W-:Y:S01]  /*13d70*/  ISETP.GE.AND P5, PT, R11, RZ, PT ;  /* 0x000000ff0b00720c */ /* 0x008fe20003fa6270 */
[----:B------:R-:W-:Y:S02]  /*13d80*/  IMAD R11, R8, R4, R3 ;  /* 0x00000004080b7224 */ /* 0x000fe400078e0203 */
[----:B------:R-:W-:Y:S01]  /*13d90*/  STL [R1+0x60c], R83 ;  /* 0x00060c5301007387 */ /* 0x000fe20000100800 */
[----:B------:R-:W3:Y:S03]  /*13da0*/  LDC R3, c[0x0][0x3a0] ;  /* 0x0000e800ff037b82 */ /* 0x000ee60000000800 */
[----:B------:R-:W4:Y:S02]  /*13db0*/  LDL R4, [R1+0x15c] ;  /* 0x00015c0001047983 */ /* 0x000f240000100800 */
[----:B----4-:R-:W-:-:S04]  /*13dc0*/  @P2 LOP3.LUT R5, R5, R4, RZ, 0x3c, !PT ;  /* 0x0000000405052212 */ /* 0x010fc800078e3cff */
[----:B------:R-:W-:-:S04]  /*13dd0*/  @P2 LOP3.LUT R4, R5, R4, RZ, 0x3c, !PT ;  /* 0x0000000405042212 */ /* 0x000fc800078e3cff */
[----:B------:R-:W-:-:S05]  /*13de0*/  @P2 LOP3.LUT R5, R5, R4, RZ, 0x3c, !PT ;  /* 0x0000000405052212 */ /* 0x000fca00078e3cff */
[----:B------:R-:W4:Y:S04]  /*13df0*/  @P2 LDG.E.U8 R135, desc[UR24][R4.64] ;  /* 0x0000001804872981 */ /* 0x000f28000c1e1100 */
[----:B------:R-:W-:Y:S04]  /*13e00*/  STL [R1+0x634], R12 ;  /* 0x0006340c01007387 */ /* 0x000fe80000100800 */
[----:B------:R-:W-:Y:S04]  /*13e10*/  STL [R1+0xae4], R11 ;  /* 0x000ae40b01007387 */ /* 0x000fe80000100800 */
[----:B----4-:R4:W-:Y:S04]  /*13e20*/  STL [R1+0x438], R135 ;  /* 0x0004388701007387 */ /* 0x0109e80000100800 */
[----:B----4-:R-:W4:Y:S04]  /*13e30*/  LDL.LU R135, [R1+0xcd4] ;  /* 0x000cd40001877983 */ /* 0x010f280000300800 */
[----:B------:R-:W2:Y:S04]  /*13e40*/  LDL R4, [R1+0x19c] ;  /* 0x00019c0001047983 */ /* 0x000ea80000100800 */
[----:B------:R-:W2:Y:S02]  /*13e50*/  LDL R5, [R1+0x1a0] ;  /* 0x0001a00001057983 */ /* 0x000ea40000100800 */
[----:B--2---:R-:W-:-:S04]  /*13e60*/  @P2 LOP3.LUT R5, R5, R4, RZ, 0x3c, !PT ;  /* 0x0000000405052212 */ /* 0x004fc800078e3cff */
[----:B------:R-:W-:-:S04]  /*13e70*/  @P2 LOP3.LUT R4, R5, R4, RZ, 0x3c, !PT ;  /* 0x0000000405042212 */ /* 0x000fc800078e3cff */
[----:B------:R-:W-:-:S05]  /*13e80*/  @P2 LOP3.LUT R5, R5, R4, RZ, 0x3c, !PT ;  /* 0x0000000405052212 */ /* 0x000fca00078e3cff */
[----:B------:R-:W2:Y:S04]  /*13e90*/  @P2 LDG.E.U8 R139, desc[UR24][R4.64] ;  /* 0x00000018048b2981 */ /* 0x000ea8000c1e1100 */
[----:B--2---:R2:W-:Y:S04]  /*13ea0*/  STL [R1+0x434], R139 ;  /* 0x0004348b01007387 */ /* 0x0045e80000100800 */
[----:B--2---:R-:W2:Y:S04]  /*13eb0*/  LDL.LU R139, [R1+0xcd0] ;  /* 0x000cd000018b7983 */ /* 0x004ea80000300800 */
[----:B------:R-:W2:Y:S04]  /*13ec0*/  LDL R4, [R1+0x1dc] ;  /* 0x0001dc0001047983 */ /* 0x000ea80000100800 */
[----:B------:R-:W2:Y:S01]  /*13ed0*/  LDL R5, [R1+0x1e0] ;  /* 0x0001e00001057983 */ /* 0x000ea20000100800 */
[----:B----4-:R-:W-:-:S02]  /*13ee0*/  PRMT R135, RZ, 0x7610, R135 ;  /* 0x00007610ff877816 */ /* 0x010fc40000000087 */
[----:B--2---:R-:W-:-:S04]  /*13ef0*/  @P2 LOP3.LUT R5, R5, R4, RZ, 0x3c, !PT ;  /* 0x0000000405052212 */ /* 0x004fc800078e3cff */
[----:B------:R-:W-:-:S04]  /*13f00*/  @P2 LOP3.LUT R4, R5, R4, RZ, 0x3c, !PT ;  /* 0x0000000405042212 */ /* 0x000fc800078e3cff */
[----:B------:R-:W-:-:S05]  /*13f10*/  @P2 LOP3.LUT R5, R5, R4, RZ, 0x3c, !PT ;  /* 0x0000000405052212 */ /* 0x000fca00078e3cff */
[----:B------:R-:W2:Y:S04]  /*13f20*/  @P2 LDG.E.U8 R135, desc[UR24][R4.64] ;  /* 0x0000001804872981 */ /* 0x000ea8000c1e1100 */
[----:B--2---:R2:W-:Y:S04]  /*13f30*/  STL [R1+0x430], R135 ;  /* 0x0004308701007387 */ /* 0x0045e80000100800 */
[----:B--2---:R-:W2:Y:S04]  /*13f40*/  LDL.LU R135, [R1+0xccc] ;  /* 0x000ccc0001877983 */ /* 0x004ea80000300800 */
[----:B------:R-:W4:Y:S04]  /*13f50*/  LDL R4, [R1+0x23c] ;  /* 0x00023c0001047983 */ /* 0x000f280000100800 */
[----:B------:R-:W4:Y:S01]  /*13f60*/  LDL R5, [R1+0x240] ;  /* 0x0002400001057983 */ /* 0x000f220000100800 */
[----:B------:R-:W-:-:S02]  /*13f70*/  PRMT R139, RZ, 0x7610, R139 ;  /* 0x00007610ff8b7816 */ /* 0x000fc4000000008b */
[----:B----4-:R-:W-:-:S04]  /*13f80*/  @P2 LOP3.LUT R5, R5, R4, RZ, 0x3c, !PT ;  /* 0x0000000405052212 */ /* 0x010fc800078e3cff */
[----:B------:R-:W-:-:S04]  /*13f90*/  @P2 LOP3.LUT R4, R5, R4, RZ, 0x3c, !PT ;  /* 0x0000000405042212 */ /* 0x000fc800078e3cff */
[----:B------:R-:W-:-:S05]  /*13fa0*/  @P2 LOP3.LUT R5, R5, R4, RZ, 0x3c, !PT ;  /* 0x0000000405052212 */ /* 0x000fca00078e3cff */
[----:B------:R-:W4:Y:S04]  /*13fb0*/  @P2 LDG.E.U8 R139, desc[UR24][R4.64] ;  /* 0x00000018048b2981 */ /* 0x000f28000c1e1100 */
[----:B----4-:R4:W-:Y:S04]  /*13fc0*/  STL [R1+0x42c], R139 ;  /* 0x00042c8b01007387 */ /* 0x0109e80000100800 */
[----:B----4-:R-:W4:Y:S04]  /*13fd0*/  LDL.LU R139, [R1+0xcc8] ;  /* 0x000cc800018b7983 */ /* 0x010f280000300800 */
[----:B------:R-:W3:Y:S04]  /*13fe0*/  LDL R4, [R1+0x27c] ;  /* 0x00027c0001047983 */ /* 0x000ee80000100800 */
[----:B------:R-:W3:Y:S01]  /*13ff0*/  LDL R5, [R1+0x280] ;  /* 0x0002800001057983 */ /* 0x000ee20000100800 */
[----:B--2---:R-:W-:-:S02]  /*14000*/  PRMT R135, RZ, 0x7610, R135 ;  /* 0x00007610ff877816 */ /* 0x004fc40000000087 */
[----:B---3--:R-:W-:-:S04]  /*14010*/  @P2 LOP3.LUT R5, R5, R4, RZ, 0x3c, !PT ;  /* 0x0000000405052212 */ /* 0x008fc800078e3cff */
[----:B------:R-:W-:-:S04]  /*14020*/  @P2 LOP3.LUT R4, R5, R4, RZ, 0x3c, !PT ;  /* 0x0000000405042212 */ /* 0x000fc800078e3cff */
[----:B------:R-:W-:-:S05]  /*14030*/  @P2 LOP3.LUT R5, R5, R4, RZ, 0x3c, !PT ;  /* 0x0000000405052212 */ /* 0x000fca00078e3cff */
[----:B------:R-:W2:Y:S04]  /*14040*/  @P2 LDG.E.U8 R135, desc[UR24][R4.64] ;  /* 0x0000001804872981 */ /* 0x000ea8000c1e1100 */
[----:B--2---:R2:W-:Y:S04]  /*14050*/  STL [R1+0x428], R135 ;  /* 0x0004288701007387 */ /* 0x0045e80000100800 */
[----:B--2---:R-:W2:Y:S04]  /*14060*/  LDL.LU R135, [R1+0xcc4] ;  /* 0x000cc40001877983 */ /* 0x004ea80000300800 */
[----:B------:R-:W3:Y:S04]  /*14070*/  LDL R4, [R1+0x5ec] ;  /* 0x0005ec0001047983 */ /* 0x000ee80000100800 */
[----:B------:R-:W3:Y:S01]  /*14080*/  LDL R5, [R1+0x5f0] ;  /* 0x0005f00001057983 */ /* 0x000ee20000100800 */
[----:B----4-:R-:W-:-:S02]  /*14090*/  PRMT R139, RZ, 0x7610, R139 ;  /* 0x00007610ff8b7816 */ /* 0x010fc4000000008b */
[----:B---3--:R-:W-:-:S04]  /*140a0*/  @P2 LOP3.LUT R5, R5, R4, RZ, 0x3c, !PT ;  /* 0x0000000405052212 */ /* 0x008fc800078e3cff */
[----:B------:R-:W-:-:S04]  /*140b0*/  @P2 LOP3.LUT R4, R5, R4, RZ, 0x3c, !PT ;  /* 0x0000000405042212 */ /* 0x000fc800078e3cff */
[----:B------:R-:W-:-:S05]  /*140c0*/  @P2 LOP3.LUT R5, R5, R4, RZ, 0x3c, !PT ;  /* 0x0000000405052212 */ /* 0x000fca00078e3cff */
[----:B------:R-:W3:Y:S04]  /*140d0*/  @P2 LDG.E.U8 R139, desc[UR24][R4.64] ;  /* 0x00000018048b2981 */ /* 0x000ee8000c1e1100 */
[----:B---3--:R3:W-:Y:S04]  /*140e0*/  STL [R1+0x424], R139 ;  /* 0x0004248b01007387 */ /* 0x0087e80000100800 */
[----:B---3--:R-:W3:Y:S04]  /*140f0*/  LDL.LU R139, [R1+0xcc0] ;  /* 0x000cc000018b7983 */ /* 0x008ee80000300800 */
[----:B------:R-:W4:Y:S04]  /*14100*/  LDL R4, [R1+0x614] ;  /* 0x0006140001047983 */ /* 0x000f280000100800 */
[----:B------:R-:W4:Y:S01]  /*14110*/  LDL R5, [R1+0x618] ;  /* 0x0006180001057983 */ /* 0x000f220000100800 */
[----:B--2---:R-:W-:-:S02]  /*14120*/  PRMT R135, RZ, 0x7610, R135 ;  /* 0x00007610ff877816 */ /* 0x004fc40000000087 */
[----:B----4-:R-:W-:-:S04]  /*14130*/  @P2 LOP3.LUT R5, R5, R4, RZ, 0x3c, !PT ;  /* 0x0000000405052212 */ /* 0x010fc800078e3cff */
[----:B------:R-:W-:-:S04]  /*14140*/  @P2 LOP3.LUT R4, R5, R4, RZ, 0x3c, !PT ;  /* 0x0000000405042212 */ /* 0x000fc800078e3cff */
[----:B------:R-:W-:-:S05]  /*14150*/  @P2 LOP3.LUT R5, R5, R4, RZ, 0x3c, !PT ;  /* 0x0000000405052212 */ /* 0x000fca00078e3cff */
[----:B------:R-:W2:Y:S04]  /*14160*/  @P2 LDG.E.U8 R135, desc[UR24][R4.64] ;  /* 0x0000001804872981 */ /* 0x000ea8000c1e1100 */
[----:B--2---:R2:W-:Y:S04]  /*14170*/  STL [R1+0x420], R135 ;  /* 0x0004208701007387 */ /* 0x0045e80000100800 */
[----:B--2---:R-:W2:Y:S04]  /*14180*/  LDL.LU R135, [R1+0xcbc] ;  /* 0x000cbc0001877983 */ /* 0x004ea80000300800 */
[----:B------:R-:W4:Y:S04]  /*14190*/  LDL R4, [R1+0x63c] ;  /* 0x00063c0001047983 */ /* 0x000f280000100800 */
[----:B------:R-:W4:Y:S01]  /*141a0*/  LDL R5, [R1+0x640] ;  /* 0x0006400001057983 */ /* 0x000f220000100800 */
[----:B---3--:R-:W-:-:S02]  /*141b0*/  PRMT R139, RZ, 0x7610, R139 ;  /* 0x00007610ff8b7816 */ /* 0x008fc4000000008b */
[----:B----4-:R-:W-:-:S04]  /*141c0*/  @P2 LOP3.LUT R5, R5, R4, RZ, 0x3c, !PT ;  /* 0x0000000405052212 */ /* 0x010fc800078e3cff */
[----:B------:R-:W-:-:S04]  /*141d0*/  @P2 LOP3.LUT R4, R5, R4, RZ, 0x3c, !PT ;  /* 0x0000000405042212 */ /* 0x000fc800078e3cff */
[----:B------:R-:W-:-:S05]  /*141e0*/  @P2 LOP3.LUT R5, R5, R4, RZ, 0x3c, !PT ;  /* 0x0000000405052212 */ /* 0x000fca00078e3cff */
[----:B------:R-:W3:Y:S04]  /*141f0*/  @P2 LDG.E.U8 R139, desc[UR24][R4.64] ;  /* 0x00000018048b2981 */ /* 0x000ee8000c1e1100 */
[----:B---3--:R3:W-:Y:S04]  /*14200*/  STL [R1+0x41c], R139 ;  /* 0x00041c8b01007387 */ /* 0x0087e80000100800 */
[----:B---3--:R-:W3:Y:S04]  /*14210*/  LDL.LU R139, [R1+0xcb8] ;  /* 0x000cb800018b7983 */ /* 0x008ee80000300800 */
[----:B------:R-:W4:Y:S04]  /*14220*/  LDL R4, [R1+0x65c] ;  /* 0x00065c0001047983 */ /* 0x000f280000100800 */
[----:B------:R-:W4:Y:S01]  /*14230*/  LDL R5, [R1+0x660] ;  /* 0x0006600001057983 */ /* 0x000f220000100800 */
[----:B------:R-:W-:-:S02]  /*14240*/  ISETP.GT.AND P0, PT, R3, UR11, P0 ;  /* 0x0000000b03007c0c */ /* 0x000fc40008704270 */
[----:B------:R-:W-:Y:S02]  /*14250*/  PRMT R3, RZ, 0x7610, R3 ;  /* 0x00007610ff037816 */ /* 0x000fe40000000003 */
[----:B----4-:R-:W-:-:S04]  /*14260*/  @P2 LOP3.LUT R5, R5, R4, RZ, 0x3c, !PT ;  /* 0x0000000405052212 */ /* 0x010fc800078e3cff */
[----:B------:R-:W-:-:S04]  /*14270*/  @P2 LOP3.LUT R4, R5, R4, RZ, 0x3c, !PT ;  /* 0x0000000405042212 */ /* 0x000fc800078e3cff */
[----:B------:R-:W-:-:S05]  /*14280*/  @P2 LOP3.LUT R5, R5, R4, RZ, 0x3c, !PT ;  /* 0x0000000405052212 */ /* 0x000fca00078e3cff */
[----:B------:R4:W2:Y:S04]  /*14290*/  @P2 LDG.E.U8 R3, desc[UR24][R4.64] ;  /* 0x0000001804032981 */ /* 0x0008a8000c1e1100 */
[----:B------:R-:W4:Y:S04]  /*142a0*/  LDL R4, [R1+0x67c] ;  /* 0x00067c0001047983 */ /* 0x000f280000100800 */
[----:B------:R-:W4:Y:S01]  /*142b0*/  LDL R5, [R1+0x680] ;  /* 0x0006800001057983 */ /* 0x000f220000100800 */
[----:B---3--:R-:W-:Y:S02]  /*142c0*/  PRMT R139, RZ, 0x7610, R139 ;  /* 0x00007610ff8b7816 */ /* 0x008fe4000000008b */
[----:B----4-:R-:W-:-:S04]  /*142d0*/  @P2 LOP3.LUT R5, R5, R4, RZ, 0x3c, !PT ;  /* 0x0000000405052212 */ /* 0x010fc800078e3cff */
[----:B------:R-:W-:-:S04]  /*142e0*/  @P2 LOP3.LUT R4, R5, R4, RZ, 0x3c, !PT ;  /* 0x0000000405042212 */ /* 0x000fc800078e3cff */
[----:B------:R-:W-:-:S05]  /*142f0*/  @P2 LOP3.LUT R5, R5, R4, RZ, 0x3c, !PT ;  /* 0x0000000405052212 */ /* 0x000fca00078e3cff */
[----:B------:R-:W3:Y:S04]  /*14300*/  @P2 LDG.E.U8 R139, desc[UR24][R4.64] ;  /* 0x00000018048b2981 */ /* 0x000ee8000c1e1100 */
[----:B--2---:R2:W-:Y:S04]  /*14310*/  STL [R1+0x2e8], R3 ;  /* 0x0002e80301007387 */ /* 0x0045e80000100800 */
[----:B--2---:R-:W2:Y:S04]  /*14320*/  LDL R3, [R1+0x7a0] ;  /* 0x0007a00001037983 */ /* 0x004ea80000100800 */
[----:B---3--:R3:W-:Y:S04]  /*14330*/  STL [R1+0x2e4], R139 ;  /* 0x0002e48b01007387 */ /* 0x0087e80000100800 */
[----:B---3--:R-:W3:Y:S04]  /*14340*/  LDL.LU R139, [R1+0xcb4] ;  /* 0x000cb400018b7983 */ /* 0x008ee80000300800 */
[----:B------:R-:W4:Y:S04]  /*14350*/  LDL R4, [R1+0x69c] ;  /* 0x00069c0001047983 */ /* 0x000f280000100800 */
[----:B------:R-:W4:Y:S01]  /*14360*/  LDL R5, [R1+0x6a0] ;  /* 0x0006a00001057983 */ /* 0x000f220000100800 */
[----:B------:R-:W-:-:S02]  /*14370*/  PRMT R11, RZ, 0x7610, R11 ;  /* 0x00007610ff0b7816 */ /* 0x000fc4000000000b */
[----:B----4-:R-:W-:-:S04]  /*14380*/  @P2 LOP3.LUT R5, R5, R4, RZ, 0x3c, !PT ;  /* 0x0000000405052212 */ /* 0x010fc800078e3cff */
[----:B------:R-:W-:-:S04]  /*14390*/  @P2 LOP3.LUT R4, R5, R4, RZ, 0x3c, !PT ;  /* 0x0000000405042212 */ /* 0x000fc800078e3cff */
[----:B------:R-:W-:-:S05]  /*143a0*/  @P2 LOP3.LUT R5, R5, R4, RZ, 0x3c, !PT ;  /* 0x0000000405052212 */ /* 0x000fca00078e3cff */
[----:B------:R4:W2:Y:S04]  /*143b0*/  @P2 LDG.E.U8 R11, desc[UR24][R4.64] ;  /* 0x00000018040b2981 */ /* 0x0008a8000c1e1100 */
[----:B------:R-:W4:Y:S04]  /*143c0*/  LDL R4, [R1+0x6bc] ;  /* 0x0006bc0001047983 */ /* 0x000f280000100800 */
[----:B------:R-:W4:Y:S01]  /*143d0*/  LDL R5, [R1+0x6c0] ;  /* 0x0006c00001057983 */ /* 0x000f220000100800 */
[----:B------:R-:W-:Y:S02]  /*143e0*/  PRMT R135, RZ, 0x7610, R135 ;  /* 0x00007610ff877816 */ /* 0x000fe40000000087 */
[----:B----4-:R-:W-:-:S04]  /*143f0*/  @P2 LOP3.LUT R5, R5, R4, RZ, 0x3c, !PT ;  /* 0x0000000405052212 */ /* 0x010fc800078e3cff */
[----:B------:R-:W-:-:S04]  /*14400*/  @P2 LOP3.LUT R4, R5, R4, RZ, 0x3c, !PT ;  /* 0x0000000405042212 */ /* 0x000fc800078e3cff */
[----:B------:R-:W-:-:S05]  /*14410*/  @P2 LOP3.LUT R5, R5, R4, RZ, 0x3c, !PT ;  /* 0x0000000405052212 */ /* 0x000fca00078e3cff */
[----:B------:R-:W4:Y:S04]  /*14420*/  @P2 LDG.E.U8 R135, desc[UR24][R4.64] ;  /* 0x0000001804872981 */ /* 0x000f28000c1e1100 */
[----:B--2---:R2:W-:Y:S04]  /*14430*/  STL [R1+0x224], R11 ;  /* 0x0002240b01007387 */ /* 0x0045e80000100800 */
[----:B--2---:R-:W2:Y:S04]  /*14440*/  LDL R11, [R1+0x7bc] ;  /* 0x0007bc00010b7983 */ /* 0x004ea80000100800 */
[----:B----4-:R4:W-:Y:S04]  /*14450*/  STL [R1+0x220], R135 ;  /* 0x0002208701007387 */ /* 0x0109e80000100800 */
[----:B----4-:R-:W4:Y:S04]  /*14460*/  LDL.LU R135, [R1+0xcb0] ;  /* 0x000cb00001877983 */ /* 0x010f280000300800 */
[----:B------:R-:W2:Y:S04]  /*14470*/  LDL R4, [R1+0x6dc] ;  /* 0x0006dc0001047983 */ /* 0x000ea80000100800 */
[----:B------:R-:W2:Y:S01]  /*14480*/  LDL R5, [R1+0x6e0] ;  /* 0x0006e00001057983 */ /* 0x000ea20000100800 */
[----:B---3--:R-:W-:-:S02]  /*14490*/  PRMT R139, RZ, 0x7610, R139 ;  /* 0x00007610ff8b7816 */ /* 0x008fc4000000008b */
[----:B--2---:R-:W-:-:S04]  /*144a0*/  @P2 LOP3.LUT R5, R5, R4, RZ, 0x3c, !PT ;  /* 0x0000000405052212 */ /* 0x004fc800078e3cff */
        /* <DEDUP_REMOVED lines=47> */
[----:B------:R4:W3:Y:S04]  /*147a0*/  @P2 LDG.E.U8 R140, desc[UR24][R4.64] ;  /* 0x00000018048c2981 */ /* 0x0008e8000c1e1100 */
[----:B------:R-:W3:Y:S01]  /*147b0*/  LDL R5, [R1+0x79c] ;  /* 0x00079c0001057983 */ /* 0x000ee20000100800 */
[----:B--2---:R-:W-:Y:S01]  /*147c0*/  PRMT R139, RZ, 0x7610, R139 ;  /* 0x00007610ff8b7816 */ /* 0x004fe2000000008b */
[----:B----4-:R-:W-:Y:S01]  /*147d0*/  @P2 IMAD.MOV.U32 R4, RZ, RZ, R3 ;  /* 0x000000ffff042224 */ /* 0x010fe200078e0003 */
[----:B------:R-:W-:-:S04]  /*147e0*/  PRMT R138, RZ, 0x7610, R138 ;  /* 0x00007610ff8a7816 */ /* 0x000fc8000000008a */
[----:B---3--:R2:W3:Y:S04]  /*147f0*/  @P2 LDG.E.U8 R139, desc[UR24][R4.64] ;  /* 0x00000018048b2981 */ /* 0x0084e8000c1e1100 */
[----:B------:R4:W-:Y:S04]  /*14800*/  STL [R1+0xb04], R140 ;  /* 0x000b048c01007387 */ /* 0x0009e80000100800 */
[----:B------:R-:W3:Y:S01]  /*14810*/  LDL R3, [R1+0x87c] ;  /* 0x00087c0001037983 */ /* 0x000ee20000100800 */
[----:B--2---:R-:W-:Y:S02]  /*14820*/  @P2 IMAD.MOV.U32 R4, RZ, RZ, R135 ;  /* 0x000000ffff042224 */ /* 0x004fe400078e0087 */
[----:B------:R-:W-:Y:S01]  /*14830*/  @P2 IMAD.MOV.U32 R5, RZ, RZ, R11 ;  /* 0x000000ffff052224 */ /* 0x000fe200078e000b */
[----:B----4-:R-:W2:Y:S04]  /*14840*/  LDL R140, [R1+0x860] ;  /* 0x00086000018c7983 */ /* 0x010ea80000100800 */
[----:B------:R-:W4:Y:S04]  /*14850*/  @P2 LDG.E.U8 R138, desc[UR24][R4.64] ;  /* 0x00000018048a2981 */ /* 0x000f28000c1e1100 */
[----:B---3--:R3:W-:Y:S04]  /*14860*/  STL [R1+0xb08], R139 ;  /* 0x000b088b01007387 */ /* 0x0087e80000100800 */
[----:B---3--:R-:W3:Y:S04]  /*14870*/  LDL R139, [R1+0x85c] ;  /* 0x00085c00018b7983 */ /* 0x008ee80000100800 */
[----:B------:R-:W2:Y:S04]  /*14880*/  LDL.LU R135, [R1+0xc98] ;  /* 0x000c980001877983 */ /* 0x000ea80000300800 */
[----:B------:R-:W2:Y:S04]  /*14890*/  LDL R4, [R1+0x7dc] ;  /* 0x0007dc0001047983 */ /* 0x000ea80000100800 */
[----:B------:R-:W2:Y:S01]  /*148a0*/  LDL R5, [R1+0x7e0] ;  /* 0x0007e00001057983 */ /* 0x000ea20000100800 */
[----:B------:R-:W-:-:S03]  /*148b0*/  PRMT R137, RZ, 0x7610, R137 ;  /* 0x00007610ff897816 */ /* 0x000fc60000000089 */
[----:B------:R-:W3:Y:S04]  /*148c0*/  LDL R11, [R1+0x8a0] ;  /* 0x0008a000010b7983 */ /* 0x000ee80000100800 */
[----:B----4-:R4:W-:Y:S01]  /*148d0*/  STL [R1+0xb0c], R138 ;  /* 0x000b0c8a01007387 */ /* 0x0109e20000100800 */
[----:B------:R-:W-:-:S03]  /*148e0*/  PRMT R136, RZ, 0x7610, R136 ;  /* 0x00007610ff887816 */ /* 0x000fc60000000088 */
[----:B----4-:R-:W4:Y:S01]  /*148f0*/  LDL R138, [R1+0x89c] ;  /* 0x00089c00018a7983 */ /* 0x010f220000100800 */
[----:B--2---:R-:W-:-:S04]  /*14900*/  @P2 LOP3.LUT R5, R5, R4, RZ, 0x3c, !PT ;  /* 0x0000000405052212 */ /* 0x004fc800078e3cff */
[----:B------:R-:W-:-:S04]  /*14910*/  @P2 LOP3.LUT R4, R5, R4, RZ, 0x3c, !PT ;  /* 0x0000000405042212 */ /* 0x000fc800078e3cff */
[----:B------:R-:W-:-:S05]  /*14920*/  @P2 LOP3.LUT R5, R5, R4, RZ, 0x3c, !PT ;  /* 0x0000000405052212 */ /* 0x000fca00078e3cff */
[----:B------:R-:W2:Y:S04]  /*14930*/  @P2 LDG.E.U8 R137, desc[UR24][R4.64] ;  /* 0x0000001804892981 */ /* 0x000ea8000c1e1100 */
[----:B------:R-:W3:Y:S04]  /*14940*/  LDL R4, [R1+0x7fc] ;  /* 0x0007fc0001047983 */ /* 0x000ee80000100800 */
[----:B------:R-:W3:Y:S04]  /*14950*/  LDL R5, [R1+0x800] ;  /* 0x0008000001057983 */ /* 0x000ee80000100800 */
[----:B--2---:R2:W-:Y:S04]  /*14960*/  STL [R1+0xb10], R137 ;  /* 0x000b108901007387 */ /* 0x0045e80000100800 */
[----:B--2---:R-:W2:Y:S01]  /*14970*/  LDL R137, [R1+0x820] ;  /* 0x0008200001897983 */ /* 0x004ea20000100800 */
[----:B---3--:R-:W-:-:S04]  /*14980*/  @P2 LOP3.LUT R5, R5, R4, RZ, 0x3c, !PT ;  /* 0x0000000405052212 */ /* 0x008fc800078e3cff */
[----:B------:R-:W-:-:S04]  /*14990*/  @P2 LOP3.LUT R4, R5, R4, RZ, 0x3c, !PT ;  /* 0x0000000405042212 */ /* 0x000fc800078e3cff */
[----:B------:R-:W-:-:S05]  /*149a0*/  @P2 LOP3.LUT R5, R5, R4, RZ, 0x3c, !PT ;  /* 0x0000000405052212 */ /* 0x000fca00078e3cff */
[----:B------:R2:W3:Y:S04]  /*149b0*/  @P2 LDG.E.U8 R136, desc[UR24][R4.64] ;  /* 0x0000001804882981 */ /* 0x0004e8000c1e1100 */
[----:B------:R-:W4:Y:S01]  /*149c0*/  LDL R5, [R1+0x81c] ;  /* 0x00081c0001057983 */ /* 0x000f220000100800 */
[----:B------:R-:W-:Y:S01]  /*149d0*/  PRMT R135, RZ, 0x7610, R135 ;  /* 0x00007610ff877816 */ /* 0x000fe20000000087 */
[----:B--2---:R-:W-:Y:S02]  /*149e0*/  @P2 IMAD.MOV.U32 R4, RZ, RZ, R137 ;  /* 0x000000ffff042224 */ /* 0x004fe400078e0089 */
[----:B---3--:R2:W-:Y:S01]  /*149f0*/  STL [R1+0xb14], R136 ;  /* 0x000b148801007387 */ /* 0x0085e20000100800 */
[----:B------:R-:W-:Y:S02]  /*14a00*/  PRMT R134, RZ, 0x7610, R134 ;  /* 0x00007610ff867816 */ /* 0x000fe40000000086 */
[----:B------:R-:W-:Y:S01]  /*14a10*/  PRMT R133, RZ, 0x7610, R133 ;  /* 0x00007610ff857816 */ /* 0x000fe20000000085 */
[----:B------:R-:W3:Y:S04]  /*14a20*/  LDL R137, [R1+0x8dc] ;  /* 0x0008dc0001897983 */ /* 0x000ee80000100800 */
[----:B----4-:R4:W3:Y:S04]  /*14a30*/  @P2 LDG.E.U8 R135, desc[UR24][R4.64] ;  /* 0x0000001804872981 */ /* 0x0108e8000c1e1100 */
[----:B--2---:R-:W2:Y:S04]  /*14a40*/  LDL R136, [R1+0x8c0] ;  /* 0x0008c00001887983 */ /* 0x004ea80000100800 */
[----:B------:R-:W4:Y:S04]  /*14a50*/  LDL R4, [R1+0x83c] ;  /* 0x00083c0001047983 */ /* 0x000f280000100800 */
[----:B------:R-:W4:Y:S02]  /*14a60*/  LDL R5, [R1+0x840] ;  /* 0x0008400001057983 */ /* 0x000f240000100800 */
[----:B----4-:R-:W-:-:S04]  /*14a70*/  @P2 LOP3.LUT R5, R5, R4, RZ, 0x3c, !PT ;  /* 0x0000000405052212 */ /* 0x010fc800078e3cff */
[----:B------:R-:W-:-:S04]  /*14a80*/  @P2 LOP3.LUT R4, R5, R4, RZ, 0x3c, !PT ;  /* 0x0000000405042212 */ /* 0x000fc800078e3cff */
[----:B------:R-:W-:-:S05]  /*14a90*/  @P2 LOP3.LUT R5, R5, R4, RZ, 0x3c, !PT ;  /* 0x0000000405052212 */ /* 0x000fca00078e3cff */
[----:B------:R4:W2:Y:S02]  /*14aa0*/  @P2 LDG.E.U8 R134, desc[UR24][R4.64] ;  /* 0x0000001804862981 */ /* 0x0008a4000c1e1100 */
[----:B----4-:R-:W-:Y:S02]  /*14ab0*/  @P2 IMAD.MOV.U32 R4, RZ, RZ, R140 ;  /* 0x000000ffff042224 */ /* 0x010fe400078e008c */
[----:B------:R-:W-:-:S05]  /*14ac0*/  @P2 IMAD.MOV.U32 R5, RZ, RZ, R139 ;  /* 0x000000ffff052224 */ /* 0x000fca00078e008b */
[----:B------:R4:W2:Y:S04]  /*14ad0*/  @P2 LDG.E.U8 R133, desc[UR24][R4.64] ;  /* 0x0000001804852981 */ /* 0x0008a8000c1e1100 */
[----:B---3--:R3:W-:Y:S01]  /*14ae0*/  STL [R1+0xb18], R135 ;  /* 0x000b188701007387 */ /* 0x0087e20000100800 */
[----:B----4-:R-:W-:-:S03]  /*14af0*/  @P2 IMAD.MOV.U32 R4, RZ, RZ, R129 ;  /* 0x000000ffff042224 */ /* 0x010fc600078e0081 */
[----:B---3--:R-:W3:Y:S04]  /*14b00*/  LDL R135, [R1+0x8bc] ;  /* 0x0008bc0001877983 */ /* 0x008ee80000100800 */
[----:B--2---:R-:W-:Y:S04]  /*14b10*/  STL [R1+0xb1c], R134 ;  /* 0x000b1c8601007387 */ /* 0x004fe80000100800 */
[----:B------:R-:W2:Y:S04]  /*14b20*/  LDL R139, [R1+0x8fc] ;  /* 0x0008fc00018b7983 */ /* 0x000ea80000100800 */
[----:B------:R-:W-:Y:S04]  /*14b30*/  STL [R1+0xb20], R133 ;  /* 0x000b208501007387 */ /* 0x000fe80000100800 */
[----:B------:R-:W4:Y:S01]  /*14b40*/  LDL.LU R129, [R1+0xc94] ;  /* 0x000c940001817983 */ /* 0x000f220000300800 */
[----:B------:R-:W-:Y:S01]  /*14b50*/  PRMT R132, RZ, 0x7610, R132 ;  /* 0x00007610ff847816 */ /* 0x000fe20000000084 */
[----:B------:R-:W-:Y:S01]  /*14b60*/  @P2 IMAD.MOV.U32 R5, RZ, RZ, R3 ;  /* 0x000000ffff052224 */ /* 0x000fe200078e0003 */
[----:B------:R-:W-:Y:S01]  /*14b70*/  PRMT R131, RZ, 0x7610, R131 ;  /* 0x00007610ff837816 */ /* 0x000fe20000000083 */
[----:B------:R-:W2:Y:S04]  /*14b80*/  LDL R140, [R1+0x93c] ;  /* 0x00093c00018c7983 */ /* 0x000ea80000100800 */
[----:B------:R0:W2:Y:S01]  /*14b90*/  @P2 LDG.E.U8 R132, desc[UR24][R4.64] ;  /* 0x0000001804842981 */ /* 0x0000a2000c1e1100 */
[----:B------:R-:W-:-:S03]  /*14ba0*/  PRMT R130, RZ, 0x7610, R130 ;  /* 0x00007610ff827816 */ /* 0x000fc60000000082 */
[----:B------:R-:W2:Y:S01]  /*14bb0*/  LDL R3, [R1+0x940] ;  /* 0x0009400001037983 */ /* 0x000ea20000100800 */
[----:B0-----:R-:W-:Y:S02]  /*14bc0*/  @P2 IMAD.MOV.U32 R4, RZ, RZ, R11 ;  /* 0x000000ffff042224 */ /* 0x001fe400078e000b */
[----:B------:R-:W-:-:S05]  /*14bd0*/  @P2 IMAD.MOV.U32 R5, RZ, RZ, R138 ;  /* 0x000000ffff052224 */ /* 0x000fca00078e008a */
[----:B------:R0:W2:Y:S02]  /*14be0*/  @P2 LDG.E.U8 R131, desc[UR24][R4.64] ;  /* 0x0000001804832981 */ /* 0x0000a4000c1e1100 */
[----:B0-----:R-:W-:Y:S02]  /*14bf0*/  @P2 IMAD.MOV.U32 R4, RZ, RZ, R136 ;  /* 0x000000ffff042224 */ /* 0x001fe400078e0088 */
[----:B---3--:R-:W-:-:S05]  /*14c00*/  @P2 IMAD.MOV.U32 R5, RZ, RZ, R135 ;  /* 0x000000ffff052224 */ /* 0x008fca00078e0087 */
[----:B------:R0:W3:Y:S02]  /*14c10*/  @P2 LDG.E.U8 R130, desc[UR24][R4.64] ;  /* 0x0000001804822981 */ /* 0x0000e4000c1e1100 */
[----:B0-----:R-:W-:Y:S02]  /*14c20*/  @P2 IMAD.MOV.U32 R4, RZ, RZ, R126 ;  /* 0x000000ffff042224 */ /* 0x001fe400078e007e */
[----:B------:R-:W-:Y:S01]  /*14c30*/  @P2 IMAD.MOV.U32 R5, RZ, RZ, R137 ;  /* 0x000000ffff052224 */ /* 0x000fe200078e0089 */
[----:B----4-:R-:W-:-:S06]  /*14c40*/  PRMT R129, RZ, 0x7610, R129 ;  /* 0x00007610ff817816 */ /* 0x010fcc0000000081 */
[----:B------:R-:W4:Y:S04]  /*14c50*/  @P2 LDG.E.U8 R129, desc[UR24][R4.64] ;  /* 0x0000001804812981 */ /* 0x000f28000c1e1100 */
[----:B--2---:R0:W-:Y:S04]  /*14c60*/  STL [R1+0xb24], R132 ;  /* 0x000b248401007387 */ /* 0x0041e80000100800 */
[----:B------:R-:W2:Y:S04]  /*14c70*/  LDL R138, [R1+0x164] ;  /* 0x00016400018a7983 */ /* 0x000ea80000100800 */
[----:B------:R-:W2:Y:S04]  /*14c80*/  LDL R11, [R1+0x168] ;  /* 0x00016800010b7983 */ /* 0x000ea80000100800 */
[----:B------:R1:W-:Y:S04]  /*14c90*/  STL [R1+0xb28], R131 ;  /* 0x000b288301007387 */ /* 0x0003e80000100800 */
[----:B0-----:R-:W2:Y:S04]  /*14ca0*/  LDL R132, [R1+0x1a8] ;  /* 0x0001a80001847983 */ /* 0x001ea80000100800 */
[----:B-1----:R-:W2:Y:S04]  /*14cb0*/  LDL R131, [R1+0x1a4] ;  /* 0x0001a40001837983 */ /* 0x002ea80000100800 */
[----:B---3--:R0:W-:Y:S04]  /*14cc0*/  STL [R1+0xb2c], R130 ;  /* 0x000b2c8201007387 */ /* 0x0081e80000100800 */
[----:B0-----:R-:W3:Y:S04]  /*14cd0*/  LDL R130, [R1+0x920] ;  /* 0x0009200001827983 */ /* 0x001ee80000100800 */
[----:B------:R-:W2:Y:S04]  /*14ce0*/  LDL.LU R126, [R1+0xc90] ;  /* 0x000c9000017e7983 */ /* 0x000ea80000300800 */
[----:B------:R-:W2:Y:S04]  /*14cf0*/  LDL R133, [R1+0x1e4] ;  /* 0x0001e40001857983 */ /* 0x000ea80000100800 */
[----:B------:R-:W2:Y:S04]  /*14d00*/  LDL R134, [R1+0x1e8] ;  /* 0x0001e80001867983 */ /* 0x000ea80000100800 */
[----:B------:R-:W2:Y:S04]  /*14d10*/  LDL R135, [R1+0x244] ;  /* 0x0002440001877983 */ /* 0x000ea80000100800 */
[----:B------:R-:W2:Y:S04]  /*14d20*/  LDL R136, [R1+0x248] ;  /* 0x0002480001887983 */ /* 0x000ea80000100800 */
[----:B----4-:R0:W-:Y:S04]  /*14d30*/  STL [R1+0xb30], R129 ;  /* 0x000b308101007387 */ /* 0x0101e80000100800 */
[----:B0-----:R-:W4:Y:S01]  /*14d40*/  LDL R129, [R1+0x91c] ;  /* 0x00091c0001817983 */ /* 0x001f220000100800 */
[----:B------:R-:W-:Y:S01]  /*14d50*/  PRMT R128, RZ, 0x7610, R128 ;  /* 0x00007610ff807816 */ /* 0x000fe20000000080 */
[----:B------:R-:W-:-:S02]  /*14d60*/  @P2 IMAD.MOV.U32 R4, RZ, RZ, R124 ;  /* 0x000000ffff042224 */ /* 0x000fc400078e007c */
[----:B------:R-:W-:Y:S01]  /*14d70*/  @P2 IMAD.MOV.U32 R5, RZ, RZ, R139 ;  /* 0x000000ffff052224 */ /* 0x000fe200078e008b */
[----:B------:R-:W-:Y:S01]  /*14d80*/  PRMT R127, RZ, 0x7610, R127 ;  /* 0x00007610ff7f7816 */ /* 0x000fe2000000007f */
[----:B------:R-:W4:Y:S04]  /*14d90*/  LDL.LU R124, [R1+0xc8c] ;  /* 0x000c8c00017c7983 */ /* 0x000f280000300800 */
[----:B------:R3:W4:Y:S04]  /*14da0*/  @P2 LDG.E.U8 R128, desc[UR24][R4.64] ;  /* 0x0000001804802981 */ /* 0x000728000c1e1100 */
[----:B------:R-:W4:Y:S04]  /*14db0*/  LDL R137, [R1+0x284] ;  /* 0x0002840001897983 */ /* 0x000f280000100800 */
[----:B------:R-:W4:Y:S01]  /*14dc0*/  LDL R139, [R1+0x288] ;  /* 0x00028800018b7983 */ /* 0x000f220000100800 */
[----:B---3--:R-:W-:Y:S01]  /*14dd0*/  @P2 IMAD.MOV.U32 R4, RZ, RZ, R130 ;  /* 0x000000ffff042224 */ /* 0x008fe200078e0082 */
[----:B--2---:R-:W-:Y:S01]  /*14de0*/  PRMT R126, RZ, 0x7610, R126 ;  /* 0x00007610ff7e7816 */ /* 0x004fe2000000007e */
[----:B----4-:R-:W-:-:S05]  /*14df0*/  @P2 IMAD.MOV.U32 R5, RZ, RZ, R129 ;  /* 0x000000ffff052224 */ /* 0x010fca00078e0081 */
[----:B------:R0:W2:Y:S02]  /*14e00*/  @P2 LDG.E.U8 R127, desc[UR24][R4.64] ;  /* 0x00000018047f2981 */ /* 0x0000a4000c1e1100 */
[----:B0-----:R-:W-:Y:S02]  /*14e10*/  @P2 IMAD.MOV.U32 R4, RZ, RZ, R3 ;  /* 0x000000ffff042224 */ /* 0x001fe400078e0003 */
[----:B------:R-:W-:-:S05]  /*14e20*/  @P2 IMAD.MOV.U32 R5, RZ, RZ, R140 ;  /* 0x000000ffff052224 */ /* 0x000fca00078e008c */
[----:B------:R0:W3:Y:S04]  /*14e30*/  @P2 LDG.E.U8 R126, desc[UR24][R4.64] ;  /* 0x00000018047e2981 */ /* 0x0000e8000c1e1100 */
[----:B------:R-:W-:Y:S01]  /*14e40*/  STL [R1+0xb34], R128 ;  /* 0x000b348001007387 */ /* 0x000fe20000100800 */
[----:B0-----:R-:W-:Y:S02]  /*14e50*/  @P2 IMAD.MOV.U32 R4, RZ, RZ, R11 ;  /* 0x000000ffff042224 */ /* 0x001fe400078e000b */
[----:B------:R-:W-:Y:S01]  /*14e60*/  @P2 IMAD.MOV.U32 R5, RZ, RZ, R138 ;  /* 0x000000ffff052224 */ /* 0x000fe200078e008a */
[----:B------:R-:W-:Y:S02]  /*14e70*/  PRMT R125, RZ, 0x7610, R125 ;  /* 0x00007610ff7d7816 */ /* 0x000fe4000000007d */
[----:B------:R-:W-:-:S04]  /*14e80*/  PRMT R124, RZ, 0x7610, R124 ;  /* 0x00007610ff7c7816 */ /* 0x000fc8000000007c */
[----:B------:R0:W4:Y:S04]  /*14e90*/  @P2 LDG.E.U8 R125, desc[UR24][R4.64] ;  /* 0x00000018047d2981 */ /* 0x000128000c1e1100 */
[----:B--2---:R-:W-:Y:S04]  /*14ea0*/  STL [R1+0xb38], R127 ;  /* 0x000b387f01007387 */ /* 0x004fe80000100800 */
[----:B------:R-:W2:Y:S04]  /*14eb0*/  LDL R140, [R1+0x5f4] ;  /* 0x0005f400018c7983 */ /* 0x000ea80000100800 */
[----:B------:R-:W4:Y:S04]  /*14ec0*/  LDL R3, [R1+0x5f8] ;  /* 0x0005f80001037983 */ /* 0x000f280000100800 */
[----:B---3--:R-:W-:Y:S04]  /*14ed0*/  STL [R1+0xb3c], R126 ;  /* 0x000b3c7e01007387 */ /* 0x008fe80000100800 */
[----:B------:R-:W3:Y:S04]  /*14ee0*/  LDL R138, [R1+0x61c] ;  /* 0x00061c00018a7983 */ /* 0x000ee80000100800 */
[----:B------:R-:W3:Y:S01]  /*14ef0*/  LDL R11, [R1+0x620] ;  /* 0x00062000010b7983 */ /* 0x000ee20000100800 */
[----:B0-----:R-:W-:-:S02]  /*14f00*/  @P2 IMAD.MOV.U32 R4, RZ, RZ, R132 ;  /* 0x000000ffff042224 */ /* 0x001fc400078e0084 */
[----:B------:R-:W-:Y:S01]  /*14f10*/  @P2 IMAD.MOV.U32 R5, RZ, RZ, R131 ;  /* 0x000000ffff052224 */ /* 0x000fe200078e0083 */
[----:B------:R-:W-:-:S04]  /*14f20*/  PRMT R123, RZ, 0x7610, R123 ;  /* 0x00007610ff7b7816 */ /* 0x000fc8000000007b */
[----:B------:R0:W3:Y:S01]  /*14f30*/  @P2 LDG.E.U8 R124, desc[UR24][R4.64] ;  /* 0x00000018047c2981 */ /* 0x0000e2000c1e1100 */
[----:B------:R-:W-:Y:S01]  /*14f40*/  PRMT R122, RZ, 0x7610, R122 ;  /* 0x00007610ff7a7816 */ /* 0x000fe2000000007a */
[----:B0-----:R-:W-:Y:S02]  /*14f50*/  @P2 IMAD.MOV.U32 R4, RZ, RZ, R134 ;  /* 0x000000ffff042224 */ /* 0x001fe400078e0086 */
[----:B------:R-:W-:-:S05]  /*14f60*/  @P2 IMAD.MOV.U32 R5, RZ, RZ, R133 ;  /* 0x000000ffff052224 */ /* 0x000fca00078e0085 */
        /* <DEDUP_REMOVED lines=10> */
[----:B--2---:R-:W-:Y:S02]  /*15010*/  @P2 IMAD.MOV.U32 R5, RZ, RZ, R140 ;  /* 0x000000ffff052224 */ /* 0x004fe400078e008c */
[----:B----4-:R-:W-:-:S05]  /*15020*/  @P2 IMAD.MOV.U32 R4, RZ, RZ, R3 ;  /* 0x000000ffff042224 */ /* 0x010fca00078e0003 */
[----:B------:R3:W2:Y:S02]  /*15030*/  @P2 LDG.E.U8 R120, desc[UR24][R4.64] ;  /* 0x0000001804782981 */ /* 0x0006a4000c1e1100 */
[----:B---3--:R-:W-:Y:S02]  /*15040*/  @P2 IMAD.MOV.U32 R5, RZ, RZ, R138 ;  /* 0x000000ffff052224 */ /* 0x008fe400078e008a */
[----:B------:R-:W-:-:S05]  /*15050*/  @P2 IMAD.MOV.U32 R4, RZ, RZ, R11 ;  /* 0x000000ffff042224 */ /* 0x000fca00078e000b */
[----:B------:R0:W3:Y:S01]  /*15060*/  @P2 LDG.E.U8 R119, desc[UR24][R4.64] ;  /* 0x0000001804772981 */ /* 0x0000e2000c1e1100 */
[----:B------:R-:W-:-:S03]  /*15070*/  PRMT R118, RZ, 0x7610, R118 ;  /* 0x00007610ff767816 */ /* 0x000fc60000000076 */
[----:B------:R-:W-:Y:S04]  /*15080*/  STL [R1+0xb40], R125 ;  /* 0x000b407d01007387 */ /* 0x000fe80000100800 */
[----:B------:R-:W-:Y:S01]  /*15090*/  STL [R1+0xb44], R124 ;  /* 0x000b447c01007387 */ /* 0x000fe20000100800 */
[----:B0-----:R-:W-:Y:S02]  /*150a0*/  @P2 IMAD.MOV.U32 R4, RZ, RZ, R114 ;  /* 0x000000ffff042224 */ /* 0x001fe400078e0072 */
[----:B------:R-:W-:-:S05]  /*150b0*/  @P2 IMAD.MOV.U32 R5, RZ, RZ, R113 ;  /* 0x000000ffff052224 */ /* 0x000fca00078e0071 */
[----:B------:R0:W4:Y:S04]  /*150c0*/  @P2 LDG.E.U8 R118, desc[UR24][R4.64] ;  /* 0x0000001804762981 */ /* 0x000128000c1e1100 */
[----:B------:R-:W-:Y:S04]  /*150d0*/  STL [R1+0xb48], R123 ;  /* 0x000b487b01007387 */ /* 0x000fe80000100800 */
[----:B------:R-:W4:Y:S04]  /*150e0*/  LDL R135, [R1+0x664] ;  /* 0x0006640001877983 */ /* 0x000f280000100800 */
[----:B------:R-:W-:Y:S04]  /*150f0*/  STL [R1+0xb4c], R122 ;  /* 0x000b4c7a01007387 */ /* 0x000fe80000100800 */
[----:B------:R-:W4:Y:S04]  /*15100*/  LDL R134, [R1+0x684] ;  /* 0x0006840001867983 */ /* 0x000f280000100800 */
[----:B------:R-:W4:Y:S04]  /*15110*/  LDL R136, [R1+0x688] ;  /* 0x0006880001887983 */ /* 0x000f280000100800 */
[----:B------:R-:W4:Y:S04]  /*15120*/  LDL R137, [R1+0x6a4] ;  /* 0x0006a40001897983 */ /* 0x000f280000100800 */
[----:B------:R-:W4:Y:S04]  /*15130*/  LDL R139, [R1+0x6a8] ;  /* 0x0006a800018b7983 */ /* 0x000f280000100800 */
[----:B------:R-:W-:Y:S04]  /*15140*/  STL [R1+0xb50], R121 ;  /* 0x000b507901007387 */ /* 0x000fe80000100800 */
[----:B------:R-:W4:Y:S04]  /*15150*/  LDL R140, [R1+0x6c4] ;  /* 0x0006c400018c7983 */ /* 0x000f280000100800 */
[----:B------:R-:W4:Y:S04]  /*15160*/  LDL R3, [R1+0x6c8] ;  /* 0x0006c80001037983 */ /* 0x000f280000100800 */
[----:B--2---:R-:W-:Y:S04]  /*15170*/  STL [R1+0xb54], R120 ;  /* 0x000b547801007387 */ /* 0x004fe80000100800 */
[----:B------:R-:W2:Y:S04]  /*15180*/  LDL R130, [R1+0x6e4] ;  /* 0x0006e40001827983 */ /* 0x000ea80000100800 */
[----:B------:R-:W2:Y:S04]  /*15190*/  LDL R11, [R1+0x6e8] ;  /* 0x0006e800010b7983 */ /* 0x000ea80000100800 */
[----:B---3--:R-:W-:Y:S04]  /*151a0*/  STL [R1+0xb58], R119 ;  /* 0x000b587701007387 */ /* 0x008fe80000100800 */
[----:B------:R-:W3:Y:S04]  /*151b0*/  LDL.LU R113, [R1+0xc88] ;  /* 0x000c880001717983 */ /* 0x000ee80000300800 */
[----:B------:R-:W2:Y:S01]  /*151c0*/  LDL.LU R114, [R1+0xc84] ;  /* 0x000c840001727983 */ /* 0x000ea20000300800 */
[----:B------:R-:W-:Y:S01]  /*151d0*/  PRMT R116, RZ, 0x7610, R116 ;  /* 0x00007610ff747816 */ /* 0x000fe20000000074 */
[----:B0-----:R-:W-:-:S02]  /*151e0*/  @P2 IMAD.MOV.U32 R4, RZ, RZ, R112 ;  /* 0x000000ffff042224 */ /* 0x001fc400078e0070 */
[----:B------:R-:W3:Y:S04]  /*151f0*/  LDL R131, [R1+0x704] ;  /* 0x0007040001837983 */ /* 0x000ee80000100800 */
[----:B------:R-:W3:Y:S04]  /*15200*/  LDL R132, [R1+0x708] ;  /* 0x0007080001847983 */ /* 0x000ee80000100800 */
[----:B------:R-:W3:Y:S04]  /*15210*/  LDL R133, [R1+0x724] ;  /* 0x0007240001857983 */ /* 0x000ee80000100800 */
[----:B------:R-:W3:Y:S01]  /*15220*/  LDL R138, [R1+0x728] ;  /* 0x00072800018a7983 */ /* 0x000ee20000100800 */
[----:B----4-:R-:W-:-:S03]  /*15230*/  @P2 IMAD.MOV.U32 R5, RZ, RZ, R135 ;  /* 0x000000ffff052224 */ /* 0x010fc600078e0087 */
[----:B------:R-:W-:Y:S01]  /*15240*/  STL [R1+0xb5c], R118 ;  /* 0x000b5c7601007387 */ /* 0x000fe20000100800 */
[----:B------:R-:W-:-:S03]  /*15250*/  PRMT R115, RZ, 0x7610, R115 ;  /* 0x00007610ff737816 */ /* 0x000fc60000000073 */
[----:B------:R-:W4:Y:S04]  /*15260*/  LDL.LU R112, [R1+0xc80] ;  /* 0x000c800001707983 */ /* 0x000f280000300800 */
[----:B------:R0:W4:Y:S04]  /*15270*/  @P2 LDG.E.U8 R116, desc[UR24][R4.64] ;  /* 0x0000001804742981 */ /* 0x000128000c1e1100 */
[----:B------:R-:W4:Y:S01]  /*15280*/  LDL R135, [R1+0x744] ;  /* 0x0007440001877983 */ /* 0x000f220000100800 */
[----:B0-----:R-:W-:Y:S02]  /*15290*/  @P2 IMAD.MOV.U32 R4, RZ, RZ, R136 ;  /* 0x000000ffff042224 */ /* 0x001fe400078e0088 */
[----:B------:R-:W-:-:S05]  /*152a0*/  @P2 IMAD.MOV.U32 R5, RZ, RZ, R134 ;  /* 0x000000ffff052224 */ /* 0x000fca00078e0086 */
[----:B------:R0:W4:Y:S02]  /*152b0*/  @P2 LDG.E.U8 R115, desc[UR24][R4.64] ;  /* 0x0000001804732981 */ /* 0x000124000c1e1100 */
[----:B0-----:R-:W-:Y:S02]  /*152c0*/  @P2 IMAD.MOV.U32 R4, RZ, RZ, R139 ;  /* 0x000000ffff042224 */ /* 0x001fe400078e008b */
[----:B------:R-:W-:Y:S01]  /*152d0*/  @P2 IMAD.MOV.U32 R5, RZ, RZ, R137 ;  /* 0x000000ffff052224 */ /* 0x000fe200078e0089 */
[----:B--2---:R-:W-:-:S06]  /*152e0*/  PRMT R114, RZ, 0x7610, R114 ;  /* 0x00007610ff727816 */ /* 0x004fcc0000000072 */
[----:B------:R0:W2:Y:S01]  /*152f0*/  @P2 LDG.E.U8 R114, desc[UR24][R4.64] ;  /* 0x0000001804722981 */ /* 0x0000a2000c1e1100 */
[----:B---3--:R-:W-:Y:S01]  /*15300*/  PRMT R113, RZ, 0x7610, R113 ;  /* 0x00007610ff717816 */ /* 0x008fe20000000071 */
[----:B0-----:R-:W-:Y:S02]  /*15310*/  @P2 IMAD.MOV.U32 R4, RZ, RZ, R3 ;  /* 0x000000ffff042224 */ /* 0x001fe400078e0003 */
[----:B------:R-:W-:-:S05]  /*15320*/  @P2 IMAD.MOV.U32 R5, RZ, RZ, R140 ;  /* 0x000000ffff052224 */ /* 0x000fca00078e008c */
[----:B------:R0:W3:Y:S01]  /*15330*/  @P2 LDG.E.U8 R113, desc[UR24][R4.64] ;  /* 0x0000001804712981 */ /* 0x0000e2000c1e1100 */
[----:B----4-:R-:W-:-:S03]  /*15340*/  PRMT R112, RZ, 0x7610, R112 ;  /* 0x00007610ff707816 */ /* 0x010fc60000000070 */
[----:B------:R-:W-:Y:S01]  /*15350*/  STL [R1+0xb60], R116 ;  /* 0x000b607401007387 */ /* 0x000fe20000100800 */
[----:B------:R-:W-:-:S03]  /*15360*/  PRMT R111, RZ, 0x7610, R111 ;  /* 0x00007610ff6f7816 */ /* 0x000fc6000000006f */
[----:B------:R-:W4:Y:S01]  /*15370*/  LDL R134, [R1+0x764] ;  /* 0x0007640001867983 */ /* 0x000f220000100800 */
[----:B0-----:R-:W-:Y:S02]  /*15380*/  @P2 IMAD.MOV.U32 R4, RZ, RZ, R11 ;  /* 0x000000ffff042224 */ /* 0x001fe400078e000b */
[----:B------:R-:W-:-:S05]  /*15390*/  @P2 IMAD.MOV.U32 R5, RZ, RZ, R130 ;  /* 0x000000ffff052224 */ /* 0x000fca00078e0082 */
[----:B------:R0:W3:Y:S01]  /*153a0*/  @P2 LDG.E.U8 R112, desc[UR24][R4.64] ;  /* 0x0000001804702981 */ /* 0x0000e2000c1e1100 */
[----:B------:R-:W-:-:S03]  /*153b0*/  PRMT R110, RZ, 0x7610, R110 ;  /* 0x00007610ff6e7816 */ /* 0x000fc6000000006e */
[----:B------:R-:W-:Y:S04]  /*153c0*/  STL [R1+0xb64], R115 ;  /* 0x000b647301007387 */ /* 0x000fe80000100800 */
[----:B------:R-:W3:Y:S01]  /*153d0*/  LDL R139, [R1+0x784] ;  /* 0x00078400018b7983 */ /* 0x000ee20000100800 */
[----:B0-----:R-:W-:Y:S02]  /*153e0*/  @P2 IMAD.MOV.U32 R4, RZ, RZ, R132 ;  /* 0x000000ffff042224 */ /* 0x001fe400078e0084 */
[----:B------:R-:W-:-:S05]  /*153f0*/  @P2 IMAD.MOV.U32 R5, RZ, RZ, R131 ;  /* 0x000000ffff052224 */ /* 0x000fca00078e0083 */
[----:B------:R0:W3:Y:S02]  /*15400*/  @P2 LDG.E.U8 R111, desc[UR24][R4.64] ;  /* 0x00000018046f2981 */ /* 0x0000e4000c1e1100 */
[----:B0-----:R-:W-:Y:S02]  /*15410*/  @P2 IMAD.MOV.U32 R4, RZ, RZ, R138 ;  /* 0x000000ffff042224 */ /* 0x001fe400078e008a */
[----:B------:R-:W-:-:S05]  /*15420*/  @P2 IMAD.MOV.U32 R5, RZ, RZ, R133 ;  /* 0x000000ffff052224 */ /* 0x000fca00078e0085 */
[----:B------:R0:W3:Y:S01]  /*15430*/  @P2 LDG.E.U8 R110, desc[UR24][R4.64] ;  /* 0x00000018046e2981 */ /* 0x0000e2000c1e1100 */
[----:B------:R-:W-:Y:S01]  /*15440*/  PRMT R109, RZ, 0x7610, R109 ;  /* 0x00007610ff6d7816 */ /* 0x000fe2000000006d */
[----:B0-----:R-:W-:Y:S02]  /*15450*/  @P2 IMAD.MOV.U32 R4, RZ, RZ, R105 ;  /* 0x000000ffff042224 */ /* 0x001fe400078e0069 */
[----:B------:R-:W-:-:S05]  /*15460*/  @P2 IMAD.MOV.U32 R5, RZ, RZ, R135 ;  /* 0x000000ffff052224 */ /* 0x000fca00078e0087 */
[----:B------:R0:W3:Y:S02]  /*15470*/  @P2 LDG.E.U8 R109, desc[UR24][R4.64] ;  /* 0x00000018046d2981 */ /* 0x0000e4000c1e1100 */
[----:B0-----:R-:W-:Y:S02]  /*15480*/  @P2 IMAD.MOV.U32 R4, RZ, RZ, R104 ;  /* 0x000000ffff042224 */ /* 0x001fe400078e0068 */
[----:B--2---:R0:W-:Y:S04]  /*15490*/  STL [R1+0xb68], R114 ;  /* 0x000b687201007387 */ /* 0x0041e80000100800 */
[----:B------:R-:W2:Y:S04]  /*154a0*/  LDL R136, [R1+0x7a4] ;  /* 0x0007a40001887983 */ /* 0x000ea80000100800 */
[----:B------:R-:W2:Y:S04]  /*154b0*/  LDL R140, [R1+0x7a8] ;  /* 0x0007a800018c7983 */ /* 0x000ea80000100800 */
[----:B------:R-:W2:Y:S04]  /*154c0*/  LDL R137, [R1+0x7c4] ;  /* 0x0007c40001897983 */ /* 0x000ea80000100800 */
[----:B------:R-:W2:Y:S04]  /*154d0*/  LDL R3, [R1+0x7c8] ;  /* 0x0007c80001037983 */ /* 0x000ea80000100800 */
[----:B------:R-:W2:Y:S04]  /*154e0*/  LDL R11, [R1+0x7e4] ;  /* 0x0007e400010b7983 */ /* 0x000ea80000100800 */
[----:B------:R-:W2:Y:S04]  /*154f0*/  LDL R138, [R1+0x804] ;  /* 0x00080400018a7983 */ /* 0x000ea80000100800 */
[----:B------:R-:W2:Y:S04]  /*15500*/  LDL.LU R105, [R1+0xc7c] ;  /* 0x000c7c0001697983 */ /* 0x000ea80000300800 */
[----:B------:R-:W2:Y:S04]  /*15510*/  LDL R130, [R1+0x824] ;  /* 0x0008240001827983 */ /* 0x000ea80000100800 */
[----:B------:R-:W2:Y:S04]  /*15520*/  LDL R131, [R1+0x828] ;  /* 0x0008280001837983 */ /* 0x000ea80000100800 */
[----:B------:R-:W2:Y:S04]  /*15530*/  LDL R132, [R1+0x844] ;  /* 0x0008440001847983 */ /* 0x000ea80000100800 */
[----:B------:R-:W2:Y:S04]  /*15540*/  LDL R135, [R1+0x848] ;  /* 0x0008480001877983 */ /* 0x000ea80000100800 */
[----:B------:R-:W2:Y:S01]  /*15550*/  LDL.LU R104, [R1+0xc78] ;  /* 0x000c780001687983 */ /* 0x000ea20000300800 */
[----:B------:R-:W-:Y:S01]  /*15560*/  PRMT R108, RZ, 0x7610, R108 ;  /* 0x00007610ff6c7816 */ /* 0x000fe2000000006c */
[----:B----4-:R-:W-:Y:S01]  /*15570*/  @P2 IMAD.MOV.U32 R5, RZ, RZ, R134 ;  /* 0x000000ffff052224 */ /* 0x010fe200078e0086 */
[----:B------:R-:W-:-:S04]  /*15580*/  PRMT R107, RZ, 0x7610, R107 ;  /* 0x00007610ff6b7816 */ /* 0x000fc8000000006b */
[----:B------:R1:W4:Y:S01]  /*15590*/  @P2 LDG.E.U8 R108, desc[UR24][R4.64] ;  /* 0x00000018046c2981 */ /* 0x000322000c1e1100 */
[----:B------:R-:W-:Y:S01]  /*155a0*/  PRMT R106, RZ, 0x7610, R106 ;  /* 0x00007610ff6a7816 */ /* 0x000fe2000000006a */
[----:B-1----:R-:W-:Y:S02]  /*155b0*/  @P2 IMAD.MOV.U32 R4, RZ, RZ, R103 ;  /* 0x000000ffff042224 */ /* 0x002fe400078e0067 */
[----:B---3--:R-:W-:Y:S01]  /*155c0*/  @P2 IMAD.MOV.U32 R5, RZ, RZ, R139 ;  /* 0x000000ffff052224 */ /* 0x008fe200078e008b */
[----:B------:R-:W3:Y:S04]  /*155d0*/  LDL.LU R103, [R1+0xc74] ;  /* 0x000c740001677983 */ /* 0x000ee80000300800 */
[----:B------:R2:W4:Y:S04]  /*155e0*/  @P2 LDG.E.U8 R107, desc[UR24][R4.64] ;  /* 0x00000018046b2981 */ /* 0x000528000c1e1100 */
[----:B------:R-:W4:Y:S04]  /*155f0*/  LDL R133, [R1+0x864] ;  /* 0x0008640001857983 */ /* 0x000f280000100800 */
[----:B------:R-:W4:Y:S01]  /*15600*/  LDL R139, [R1+0x868] ;  /* 0x00086800018b7983 */ /* 0x000f220000100800 */
[----:B--2---:R-:W-:-:S02]  /*15610*/  @P2 IMAD.MOV.U32 R5, RZ, RZ, R136 ;  /* 0x000000ffff052224 */ /* 0x004fc400078e0088 */
[----:B------:R-:W-:Y:S02]  /*15620*/  @P2 IMAD.MOV.U32 R4, RZ, RZ, R140 ;  /* 0x000000ffff042224 */ /* 0x000fe400078e008c */
[----:B------:R-:W2:Y:S04]  /*15630*/  LDL R140, [R1+0x884] ;  /* 0x00088400018c7983 */ /* 0x000ea80000100800 */
[----:B------:R1:W2:Y:S02]  /*15640*/  @P2 LDG.E.U8 R106, desc[UR24][R4.64] ;  /* 0x00000018046a2981 */ /* 0x0002a4000c1e1100 */
[----:B-1----:R-:W-:Y:S02]  /*15650*/  @P2 IMAD.MOV.U32 R4, RZ, RZ, R3 ;  /* 0x000000ffff042224 */ /* 0x002fe400078e0003 */
[----:B------:R-:W-:Y:S01]  /*15660*/  @P2 IMAD.MOV.U32 R5, RZ, RZ, R137 ;  /* 0x000000ffff052224 */ /* 0x000fe200078e0089 */
[----:B------:R-:W2:Y:S01]  /*15670*/  LDL R3, [R1+0x8a4] ;  /* 0x0008a40001037983 */ /* 0x000ea20000100800 */
[----:B------:R-:W-:-:S06]  /*15680*/  PRMT R105, RZ, 0x7610, R105 ;  /* 0x00007610ff697816 */ /* 0x000fcc0000000069 */
[----:B------:R1:W2:Y:S02]  /*15690*/  @P2 LDG.E.U8 R105, desc[UR24][R4.64] ;  /* 0x0000001804692981 */ /* 0x0002a4000c1e1100 */
[----:B-1----:R-:W-:Y:S02]  /*156a0*/  @P2 IMAD.MOV.U32 R4, RZ, RZ, R99 ;  /* 0x000000ffff042224 */ /* 0x002fe400078e0063 */
[----:B------:R-:W2:Y:S01]  /*156b0*/  LDL.LU R99, [R1+0xc70] ;  /* 0x000c700001637983 */ /* 0x000ea20000300800 */
[----:B------:R-:W-:Y:S01]  /*156c0*/  @P2 IMAD.MOV.U32 R5, RZ, RZ, R11 ;  /* 0x000000ffff052224 */ /* 0x000fe200078e000b */
[----:B------:R-:W-:Y:S02]  /*156d0*/  PRMT R104, RZ, 0x7610, R104 ;  /* 0x00007610ff687816 */ /* 0x000fe40000000068 */
[----:B------:R-:W4:Y:S04]  /*156e0*/  LDL R11, [R1+0x8c4] ;  /* 0x0008c400010b7983 */ /* 0x000f280000100800 */
[----:B------:R1:W4:Y:S04]  /*156f0*/  @P2 LDG.E.U8 R104, desc[UR24][R4.64] ;  /* 0x0000001804682981 */ /* 0x000328000c1e1100 */
[----:B------:R-:W4:Y:S04]  /*15700*/  LDL R134, [R1+0x8e4] ;  /* 0x0008e40001867983 */ /* 0x000f280000100800 */
[----:B------:R-:W4:Y:S01]  /*15710*/  LDL R136, [R1+0x8e8] ;  /* 0x0008e80001887983 */ /* 0x000f220000100800 */
[----:B-1----:R-:W-:-:S03]  /*15720*/  @P2 IMAD.MOV.U32 R4, RZ, RZ, R97 ;  /* 0x000000ffff042224 */ /* 0x002fc600078e0061 */
[----:B------:R-:W4:Y:S01]  /*15730*/  LDL.LU R97, [R1+0xc6c] ;  /* 0x000c6c0001617983 */ /* 0x000f220000300800 */
[----:B------:R-:W-:Y:S01]  /*15740*/  @P2 IMAD.MOV.U32 R5, RZ, RZ, R138 ;  /* 0x000000ffff052224 */ /* 0x000fe200078e008a */
[----:B---3--:R-:W-:Y:S02]  /*15750*/  PRMT R103, RZ, 0x7610, R103 ;  /* 0x00007610ff677816 */ /* 0x008fe40000000067 */
[----:B------:R-:W-:Y:S01]  /*15760*/  PRMT R101, RZ, 0x7610, R101 ;  /* 0x00007610ff657816 */ /* 0x000fe20000000065 */
[----:B------:R-:W3:Y:S04]  /*15770*/  LDL R137, [R1+0x904] ;  /* 0x0009040001897983 */ /* 0x000ee80000100800 */
[----:B------:R1:W3:Y:S01]  /*15780*/  @P2 LDG.E.U8 R103, desc[UR24][R4.64] ;  /* 0x0000001804672981 */ /* 0x0002e2000c1e1100 */
[----:B------:R-:W-:-:S03]  /*15790*/  PRMT R98, RZ, 0x7610, R98 ;  /* 0x00007610ff627816 */ /* 0x000fc60000000062 */
[----:B------:R-:W3:Y:S01]  /*157a0*/  LDL R138, [R1+0x908] ;  /* 0x00090800018a7983 */ /* 0x000ee20000100800 */
[----:B-1----:R-:W-:Y:S02]  /*157b0*/  @P2 IMAD.MOV.U32 R4, RZ, RZ, R131 ;  /* 0x000000ffff042224 */ /* 0x002fe400078e0083 */
[----:B------:R-:W-:Y:S01]  /*157c0*/  @P2 IMAD.MOV.U32 R5, RZ, RZ, R130 ;  /* 0x000000ffff052224 */ /* 0x000fe200078e0082 */
[----:B------:R-:W3:Y:S04]  /*157d0*/  LDL R131, [R1+0x924] ;  /* 0x0009240001837983 */ /* 0x000ee80000100800 */
[----:B------:R1:W3:Y:S02]  /*157e0*/  @P2 LDG.E.U8 R101, desc[UR24][R4.64] ;  /* 0x0000001804652981 */ /* 0x0002e4000c1e1100 */
[----:B-1----:R-:W-:-:S02]  /*157f0*/  @P2 IMAD.MOV.U32 R4, RZ, RZ, R135 ;  /* 0x000000ffff042224 */ /* 0x002fc400078e0087 */
[----:B------:R-:W-:Y:S01]  /*15800*/  @P2 IMAD.MOV.U32 R5, RZ, RZ, R132 ;  /* 0x000000ffff052224 */ /* 0x000fe200078e0084 */
[----:B------:R-:W3:Y:S04]  /*15810*/  LDL R135, [R1+0x944] ;  /* 0x0009440001877983 */ /* 0x000ee80000100800 */
[----:B------:R-:W3:Y:S01]  /*15820*/  LDL R132, [R1+0x928] ;  /* 0x0009280001847983 */ /* 0x000ee20000100800 */
[----:B------:R-:W-:Y:S02]  /*15830*/  PRMT R95, RZ, 0x7610, R95 ;  /* 0x00007610ff5f7816 */ /* 0x000fe4000000005f */
[----:B--2---:R-:W-:-:S06]  /*15840*/  PRMT R99, RZ, 0x7610, R99 ;  /* 0x00007610ff637816 */ /* 0x004fcc0000000063 */
[----:B------:R4:W2:Y:S02]  /*15850*/  @P2 LDG.E.U8 R99, desc[UR24][R4.64] ;  /* 0x0000001804632981 */ /* 0x0008a4000c1e1100 */
[----:B----4-:R-:W-:Y:S02]  /*15860*/  @P2 IMAD.MOV.U32 R4, RZ, RZ, R139 ;  /* 0x000000ffff042224 */ /* 0x010fe400078e008b */
[----:B------:R-:W-:Y:S01]  /*15870*/  @P2 IMAD.MOV.U32 R5, RZ, RZ, R133 ;  /* 0x000000ffff052224 */ /* 0x000fe200078e0085 */
[----:B------:R-:W4:Y:S01]  /*15880*/  LDL R139, [R1+0x16c] ;  /* 0x00016c00018b7983 */ /* 0x000f220000100800 */
[----:B------:R-:W-:-:S03]  /*15890*/  PRMT R97, RZ, 0x7610, R97 ;  /* 0x00007610ff617816 */ /* 0x000fc60000000061 */
[----:B------:R1:W2:Y:S02]  /*158a0*/  @P2 LDG.E.U8 R98, desc[UR24][R4.64] ;  /* 0x0000001804622981 */ /* 0x0002a4000c1e1100 */
[----:B-1----:R-:W-:Y:S02]  /*158b0*/  @P2 IMAD.MOV.U32 R4, RZ, RZ, R92 ;  /* 0x000000ffff042224 */ /* 0x002fe400078e005c */
[----:B------:R-:W-:Y:S01]  /*158c0*/  @P2 IMAD.MOV.U32 R5, RZ, RZ, R140 ;  /* 0x000000ffff052224 */ /* 0x000fe200078e008c */
[----:B------:R-:W2:Y:S04]  /*158d0*/  LDL.LU R92, [R1+0xc68] ;  /* 0x000c6800015c7983 */ /* 0x000ea80000300800 */
[----:B------:R1:W4:Y:S04]  /*158e0*/  @P2 LDG.E.U8 R97, desc[UR24][R4.64] ;  /* 0x0000001804612981 */ /* 0x000328000c1e1100 */
[----:B------:R-:W4:Y:S01]  /*158f0*/  LDL R140, [R1+0x1ac] ;  /* 0x0001ac00018c7983 */ /* 0x000f220000100800 */
[----:B-1----:R-:W-:-:S02]  /*15900*/  @P2 IMAD.MOV.U32 R4, RZ, RZ, R90 ;  /* 0x000000ffff042224 */ /* 0x002fc400078e005a */
[----:B------:R-:W-:Y:S01]  /*15910*/  @P2 IMAD.MOV.U32 R5, RZ, RZ, R3 ;  /* 0x000000ffff052224 */ /* 0x000fe200078e0003 */
[----:B------:R-:W4:Y:S04]  /*15920*/  LDL.LU R90, [R1+0xc64] ;  /* 0x000c6400015a7983 */ /* 0x000f280000300800 */
[----:B------:R1:W4:Y:S04]  /*15930*/  @P2 LDG.E.U8 R95, desc[UR24][R4.64] ;  /* 0x00000018045f2981 */ /* 0x000328000c1e1100 */
[----:B------:R-:W4:Y:S01]  /*15940*/  LDL R3, [R1+0x1ec] ;  /* 0x0001ec0001037983 */ /* 0x000f220000100800 */
[----:B-1----:R-:W-:-:S03]  /*15950*/  @P2 IMAD.MOV.U32 R4, RZ, RZ, R89 ;  /* 0x000000ffff042224 */ /* 0x002fc600078e0059 */
[----:B------:R-:W4:Y:S01]  /*15960*/  LDL.LU R89, [R1+0xc60] ;  /* 0x000c600001597983 */ /* 0x000f220000300800 */
[----:B------:R-:W-:Y:S01]  /*15970*/  PRMT R94, RZ, 0x7610, R94 ;  /* 0x00007610ff5e7816 */ /* 0x000fe2000000005e */
[----:B------:R-:W-:Y:S01]  /*15980*/  @P2 IMAD.MOV.U32 R5, RZ, RZ, R11 ;  /* 0x000000ffff052224 */ /* 0x000fe200078e000b */
[----:B------:R-:W-:Y:S01]  /*15990*/  PRMT R93, RZ, 0x7610, R93 ;  /* 0x00007610ff5d7816 */ /* 0x000fe2000000005d */
[----:B------:R-:W4:Y:S04]  /*159a0*/  LDL R11, [R1+0x24c] ;  /* 0x00024c00010b7983 */ /* 0x000f280000100800 */
[----:B------:R1:W4:Y:S04]  /*159b0*/  @P2 LDG.E.U8 R94, desc[UR24][R4.64] ;  /* 0x00000018045e2981 */ /* 0x000328000c1e1100 */
[----:B------:R-:W4:Y:S01]  /*159c0*/  LDL R133, [R1+0x28c] ;  /* 0x00028c0001857983 */ /* 0x000f220000100800 */
[----:B-1----:R-:W-:-:S02]  /*159d0*/  @P2 IMAD.MOV.U32 R4, RZ, RZ, R136 ;  /* 0x000000ffff042224 */ /* 0x002fc400078e0088 */
[----:B------:R-:W-:Y:S01]  /*159e0*/  @P2 IMAD.MOV.U32 R5, RZ, RZ, R134 ;  /* 0x000000ffff052224 */ /* 0x000fe200078e0086 */
[----:B------:R-:W4:Y:S04]  /*159f0*/  LDL R136, [R1+0x5fc] ;  /* 0x0005fc0001887983 */ /* 0x000f280000100800 */
[----:B------:R3:W4:Y:S04]  /*15a00*/  @P2 LDG.E.U8 R93, desc[UR24][R4.64] ;  /* 0x00000018045d2981 */ /* 0x000728000c1e1100 */
[----:B------:R-:W4:Y:S01]  /*15a10*/  LDL R134, [R1+0x290] ;  /* 0x0002900001867983 */ /* 0x000f220000100800 */
[----:B---3--:R-:W-:-:S02]  /*15a20*/  @P2 IMAD.MOV.U32 R4, RZ, RZ, R138 ;  /* 0x000000ffff042224 */ /* 0x008fc400078e008a */
[----:B------:R-:W-:Y:S01]  /*15a30*/  @P2 IMAD.MOV.U32 R5, RZ, RZ, R137 ;  /* 0x000000ffff052224 */ /* 0x000fe200078e0089 */
[----:B------:R-:W3:Y:S04]  /*15a40*/  LDL R138, [R1+0x628] ;  /* 0x00062800018a7983 */ /* 0x000ee80000100800 */
[----:B------:R-:W3:Y:S01]  /*15a50*/  LDL R137, [R1+0x624] ;  /* 0x0006240001897983 */ /* 0x000ee20000100800 */
[----:B------:R-:W-:Y:S02]  /*15a60*/  PRMT R88, RZ, 0x7610, R88 ;  /* 0x00007610ff587816 */ /* 0x000fe40000000058 */
[----:B------:R-:W-:Y:S02]  /*15a70*/  PRMT R87, RZ, 0x7610, R87 ;  /* 0x00007610ff577816 */ /* 0x000fe40000000057 */
[----:B--2---:R-:W-:-:S06]  /*15a80*/  PRMT R92, RZ, 0x7610, R92 ;  /* 0x00007610ff5c7816 */ /* 0x004fcc000000005c */
[----:B------:R1:W2:Y:S02]  /*15a90*/  @P2 LDG.E.U8 R92, desc[UR24][R4.64] ;  /* 0x00000018045c2981 */ /* 0x0002a4000c1e1100 */
[----:B-1----:R-:W-:Y:S01]  /*15aa0*/  @P2 IMAD.MOV.U32 R4, RZ, RZ, R132 ;  /* 0x000000ffff042224 */ /* 0x002fe200078e0084 */
[----:B----4-:R-:W-:Y:S01]  /*15ab0*/  PRMT R90, RZ, 0x7610, R90 ;  /* 0x00007610ff5a7816 */ /* 0x010fe2000000005a */
[----:B------:R-:W-:-:S05]  /*15ac0*/  @P2 IMAD.MOV.U32 R5, RZ, RZ, R131 ;  /* 0x000000ffff052224 */ /* 0x000fca00078e0083 */
[----:B------:R1:W4:Y:S01]  /*15ad0*/  @P2 LDG.E.U8 R90, desc[UR24][R4.64] ;  /* 0x00000018045a2981 */ /* 0x000322000c1e1100 */
[----:B------:R-:W-:Y:S01]  /*15ae0*/  PRMT R89, RZ, 0x7610, R89 ;  /* 0x00007610ff597816 */ /* 0x000fe20000000059 */
[----:B-1----:R-:W-:Y:S02]  /*15af0*/  @P2 IMAD.MOV.U32 R4, RZ, RZ, R84 ;  /* 0x000000ffff042224 */ /* 0x002fe400078e0054 */
[----:B------:R-:W-:Y:S01]  /*15b00*/  @P2 IMAD.MOV.U32 R5, RZ, RZ, R135 ;  /* 0x000000ffff052224 */ /* 0x000fe200078e0087 */
[----:B------:R-:W2:Y:S04]  /*15b10*/  LDL.LU R84, [R1+0xc5c] ;  /* 0x000c5c0001547983 */ /* 0x000ea80000300800 */
[----:B------:R1:W3:Y:S02]  /*15b20*/  @P2 LDG.E.U8 R89, desc[UR24][R4.64] ;  /* 0x0000001804592981 */ /* 0x0002e4000c1e1100 */
[----:B-1----:R-:W-:-:S02]  /*15b30*/  @P2 IMAD.MOV.U32 R4, RZ, RZ, R82 ;  /* 0x000000ffff042224 */ /* 0x002fc400078e0052 */
[----:B------:R-:W-:Y:S01]  /*15b40*/  @P2 IMAD.MOV.U32 R5, RZ, RZ, R139 ;  /* 0x000000ffff052224 */ /* 0x000fe200078e008b */
[----:B------:R-:W3:Y:S04]  /*15b50*/  LDL.LU R82, [R1+0xc58] ;  /* 0x000c580001527983 */ /* 0x000ee80000300800 */
        /* <DEDUP_REMOVED lines=10> */
[----:B------:R-:W-:Y:S02]  /*15c00*/  @P2 IMAD.MOV.U32 R5, RZ, RZ, R3 ;  /* 0x000000ffff052224 */ /* 0x000fe400078e0003 */
[----:B------:R-:W4:Y:S04]  /*15c10*/  LDL R3, [R1+0x6ac] ;  /* 0x0006ac0001037983 */ /* 0x000f280000100800 */
[----:B------:R1:W4:Y:S02]  /*15c20*/  @P2 LDG.E.U8 R86, desc[UR24][R4.64] ;  /* 0x0000001804562981 */ /* 0x000324000c1e1100 */
[----:B-1----:R-:W-:-:S02]  /*15c30*/  @P2 IMAD.MOV.U32 R4, RZ, RZ, R60 ;  /* 0x000000ffff042224 */ /* 0x002fc400078e003c */
[----:B------:R-:W-:Y:S01]  /*15c40*/  @P2 IMAD.MOV.U32 R5, RZ, RZ, R11 ;  /* 0x000000ffff052224 */ /* 0x000fe200078e000b */
[----:B------:R-:W4:Y:S04]  /*15c50*/  LDL.LU R60, [R1+0xc4c] ;  /* 0x000c4c00013c7983 */ /* 0x000f280000300800 */
[----:B------:R-:W4:Y:S04]  /*15c60*/  LDL R135, [R1+0x6cc] ;  /* 0x0006cc0001877983 */ /* 0x000f280000100800 */
[----:B------:R-:W4:Y:S01]  /*15c70*/  LDL R11, [R1+0x6d0] ;  /* 0x0006d000010b7983 */ /* 0x000f220000100800 */
[----:B--2---:R-:W-:-:S06]  /*15c80*/  PRMT R84, RZ, 0x7610, R84 ;  /* 0x00007610ff547816 */ /* 0x004fcc0000000054 */
[----:B------:R1:W2:Y:S02]  /*15c90*/  @P2 LDG.E.U8 R84, desc[UR24][R4.64] ;  /* 0x0000001804542981 */ /* 0x0002a4000c1e1100 */
[----:B-1----:R-:W-:Y:S01]  /*15ca0*/  @P2 IMAD.MOV.U32 R4, RZ, RZ, R134 ;  /* 0x000000ffff042224 */ /* 0x002fe200078e0086 */
[----:B---3--:R-:W-:Y:S01]  /*15cb0*/  PRMT R82, RZ, 0x7610, R82 ;  /* 0x00007610ff527816 */ /* 0x008fe20000000052 */
[----:B------:R-:W-:-:S05]  /*15cc0*/  @P2 IMAD.MOV.U32 R5, RZ, RZ, R133 ;  /* 0x000000ffff052224 */ /* 0x000fca00078e0085 */
[----:B------:R1:W3:Y:S02]  /*15cd0*/  @P2 LDG.E.U8 R82, desc[UR24][R4.64] ;  /* 0x0000001804522981 */ /* 0x0002e4000c1e1100 */
[----:B-1----:R-:W-:Y:S01]  /*15ce0*/  @P2 IMAD.MOV.U32 R4, RZ, RZ, R56 ;  /* 0x000000ffff042224 */ /* 0x002fe200078e0038 */
[----:B----4-:R-:W-:Y:S01]  /*15cf0*/  PRMT R81, RZ, 0x7610, R81 ;  /* 0x00007610ff517816 */ /* 0x010fe20000000051 */
[----:B------:R-:W-:Y:S01]  /*15d00*/  @P2 IMAD.MOV.U32 R5, RZ, RZ, R136 ;  /* 0x000000ffff052224 */ /* 0x000fe200078e0088 */
[----:B------:R-:W4:Y:S04]  /*15d10*/  LDL.LU R56, [R1+0xc48] ;  /* 0x000c480001387983 */ /* 0x000f280000300800 */
[----:B------:R1:W2:Y:S01]  /*15d20*/  @P2 LDG.E.U8 R81, desc[UR24][R4.64] ;  /* 0x0000001804512981 */ /* 0x0002a2000c1e1100 */
[----:B------:R-:W-:Y:S01]  /*15d30*/  PRMT R80, RZ, 0x7610, R80 ;  /* 0x00007610ff507816 */ /* 0x000fe20000000050 */
[----:B-1----:R-:W-:-:S02]  /*15d40*/  @P2 IMAD.MOV.U32 R4, RZ, RZ, R138 ;  /* 0x000000ffff042224 */ /* 0x002fc400078e008a */
[----:B------:R-:W-:-:S05]  /*15d50*/  @P2 IMAD.MOV.U32 R5, RZ, RZ, R137 ;  /* 0x000000ffff052224 */ /* 0x000fca00078e0089 */
[----:B------:R1:W2:Y:S02]  /*15d60*/  @P2 LDG.E.U8 R80, desc[UR24][R4.64] ;  /* 0x0000001804502981 */ /* 0x0002a4000c1e1100 */
[----:B-1----:R-:W-:Y:S02]  /*15d70*/  @P2 IMAD.MOV.U32 R5, RZ, RZ, R52 ;  /* 0x000000ffff052224 */ /* 0x002fe400078e0034 */
[----:B------:R-:W-:Y:S01]  /*15d80*/  @P2 IMAD.MOV.U32 R4, RZ, RZ, R54 ;  /* 0x000000ffff042224 */ /* 0x000fe200078e0036 */
[----:B------:R-:W2:Y:S04]  /*15d90*/  LDL.LU R52, [R1+0xc44] ;  /* 0x000c440001347983 */ /* 0x000ea80000300800 */
[----:B------:R-:W2:Y:S01]  /*15da0*/  LDL.LU R54, [R1+0xc40] ;  /* 0x000c400001367983 */ /* 0x000ea20000300800 */
[----:B------:R-:W-:-:S02]  /*15db0*/  PRMT R60, RZ, 0x7610, R60 ;  /* 0x00007610ff3c7816 */ /* 0x000fc4000000003c */
[----:B------:R-:W-:Y:S01]  /*15dc0*/  PRMT R58, RZ, 0x7610, R58 ;  /* 0x00007610ff3a7816 */ /* 0x000fe2000000003a */
[----:B------:R-:W3:Y:S04]  /*15dd0*/  LDL R131, [R1+0x72c] ;  /* 0x00072c0001837983 */ /* 0x000ee80000100800 */
[----:B------:R1:W3:Y:S04]  /*15de0*/  @P2 LDG.E.U8 R60, desc[UR24][R4.64] ;  /* 0x00000018043c2981 */ /* 0x0002e8000c1e1100 */
[----:B------:R-:W3:Y:S04]  /*15df0*/  LDL R132, [R1+0x730] ;  /* 0x0007300001847983 */ /* 0x000ee80000100800 */
[----:B------:R-:W3:Y:S01]  /*15e00*/  LDL R136, [R1+0x74c] ;  /* 0x00074c0001887983 */ /* 0x000ee20000100800 */
[----:B-1----:R-:W-:-:S02]  /*15e10*/  @P2 IMAD.MOV.U32 R4, RZ, RZ, R50 ;  /* 0x000000ffff042224 */ /* 0x002fc400078e0032 */
[----:B------:R-:W-:Y:S01]  /*15e20*/  @P2 IMAD.MOV.U32 R5, RZ, RZ, R139 ;  /* 0x000000ffff052224 */ /* 0x000fe200078e008b */
[----:B------:R-:W3:Y:S04]  /*15e30*/  LDL.LU R50, [R1+0xc3c] ;  /* 0x000c3c0001327983 */ /* 0x000ee80000300800 */
[----:B------:R1:W3:Y:S04]  /*15e40*/  @P2 LDG.E.U8 R58, desc[UR24][R4.64] ;  /* 0x00000018043a2981 */ /* 0x0002e8000c1e1100 */
[----:B------:R-:W3:Y:S04]  /*15e50*/  LDL R137, [R1+0x76c] ;  /* 0x00076c0001897983 */ /* 0x000ee80000100800 */
[----:B------:R-:W3:Y:S01]  /*15e60*/  LDL R138, [R1+0x770] ;  /* 0x00077000018a7983 */ /* 0x000ee20000100800 */
[----:B-1----:R-:W-:-:S02]  /*15e70*/  @P2 IMAD.MOV.U32 R4, RZ, RZ, R48 ;  /* 0x000000ffff042224 */ /* 0x002fc400078e0030 */
[----:B------:R-:W-:Y:S01]  /*15e80*/  @P2 IMAD.MOV.U32 R5, RZ, RZ, R140 ;  /* 0x000000ffff052224 */ /* 0x000fe200078e008c */
[----:B------:R-:W3:Y:S04]  /*15e90*/  LDL.LU R48, [R1+0xc38] ;  /* 0x000c380001307983 */ /* 0x000ee80000300800 */
[----:B------:R-:W3:Y:S01]  /*15ea0*/  LDL R139, [R1+0x78c] ;  /* 0x00078c00018b7983 */ /* 0x000ee20000100800 */
[----:B----4-:R-:W-:-:S06]  /*15eb0*/  PRMT R56, RZ, 0x7610, R56 ;  /* 0x00007610ff387816 */ /* 0x010fcc0000000038 */
[----:B------:R1:W4:Y:S02]  /*15ec0*/  @P2 LDG.E.U8 R56, desc[UR24][R4.64] ;  /* 0x0000001804382981 */ /* 0x000324000c1e1100 */
[----:B-1----:R-:W-:Y:S02]  /*15ed0*/  @P2 IMAD.MOV.U32 R4, RZ, RZ, R46 ;  /* 0x000000ffff042224 */ /* 0x002fe400078e002e */
[----:B------:R-:W-:Y:S01]  /*15ee0*/  @P2 IMAD.MOV.U32 R5, RZ, RZ, R3 ;  /* 0x000000ffff052224 */ /* 0x000fe200078e0003 */
[----:B------:R-:W4:Y:S04]  /*15ef0*/  LDL.LU R46, [R1+0xc34] ;  /* 0x000c3400012e7983 */ /* 0x000f280000300800 */
[----:B------:R-:W4:Y:S04]  /*15f00*/  LDL R140, [R1+0x7ac] ;  /* 0x0007ac00018c7983 */ /* 0x000f280000100800 */
[----:B------:R-:W4:Y:S01]  /*15f10*/  LDL R3, [R1+0x7b0] ;  /* 0x0007b00001037983 */ /* 0x000f220000100800 */
[----:B--2---:R-:W-:-:S02]  /*15f20*/  PRMT R54, RZ, 0x7610, R54 ;  /* 0x00007610ff367816 */ /* 0x004fc40000000036 */
[----:B------:R-:W-:-:S04]  /*15f30*/  PRMT R52, RZ, 0x7610, R52 ;  /* 0x00007610ff347816 */ /* 0x000fc80000000034 */
[----:B------:R1:W2:Y:S02]  /*15f40*/  @P2 LDG.E.U8 R54, desc[UR24][R4.64] ;  /* 0x0000001804362981 */ /* 0x0002a4000c1e1100 */
[----:B-1----:R-:W-:Y:S02]  /*15f50*/  @P2 IMAD.MOV.U32 R4, RZ, RZ, R11 ;  /* 0x000000ffff042224 */ /* 0x002fe400078e000b */
[----:B------:R-:W-:-:S05]  /*15f60*/  @P2 IMAD.MOV.U32 R5, RZ, RZ, R135 ;  /* 0x000000ffff052224 */ /* 0x000fca00078e0087 */
[----:B------:R1:W2:Y:S02]  /*15f70*/  @P2 LDG.E.U8 R52, desc[UR24][R4.64] ;  /* 0x0000001804342981 */ /* 0x0002a4000c1e1100 */
[----:B-1----:R-:W-:Y:S02]  /*15f80*/  @P2 IMAD.MOV.U32 R5, RZ, RZ, R42 ;  /* 0x000000ffff052224 */ /* 0x002fe400078e002a */
[----:B------:R-:W-:Y:S01]  /*15f90*/  @P2 IMAD.MOV.U32 R4, RZ, RZ, R44 ;  /* 0x000000ffff042224 */ /* 0x000fe200078e002c */
[----:B------:R-:W2:Y:S04]  /*15fa0*/  LDL.LU R42, [R1+0xc30] ;  /* 0x000c3000012a7983 */ /* 0x000ea80000300800 */
[----:B------:R-:W2:Y:S01]  /*15fb0*/  LDL.LU R44, [R1+0xc2c] ;  /* 0x000c2c00012c7983 */ /* 0x000ea20000300800 */
[----:B---3--:R-:W-:-:S02]  /*15fc0*/  PRMT R50, RZ, 0x7610, R50 ;  /* 0x00007610ff327816 */ /* 0x008fc40000000032 */
[----:B------:R-:W-:Y:S01]  /*15fd0*/  PRMT R48, RZ, 0x7610, R48 ;  /* 0x00007610ff307816 */ /* 0x000fe20000000030 */
[----:B------:R-:W3:Y:S04]  /*15fe0*/  LDL R133, [R1+0x7cc] ;  /* 0x0007cc0001857983 */ /* 0x000ee80000100800 */
[----:B------:R1:W3:Y:S04]  /*15ff0*/  @P2 LDG.E.U8 R50, desc[UR24][R4.64] ;  /* 0x0000001804322981 */ /* 0x0002e8000c1e1100 */
[----:B------:R-:W3:Y:S04]  /*16000*/  LDL R134, [R1+0x7ec] ;  /* 0x0007ec0001867983 */ /* 0x000ee80000100800 */
[----:B------:R-:W3:Y:S01]  /*16010*/  LDL R11, [R1+0x7f0] ;  /* 0x0007f000010b7983 */ /* 0x000ee20000100800 */
[----:B-1----:R-:W-:-:S02]  /*16020*/  @P2 IMAD.MOV.U32 R4, RZ, RZ, R38 ;  /* 0x000000ffff042224 */ /* 0x002fc400078e0026 */
[----:B------:R-:W-:Y:S02]  /*16030*/  @P2 IMAD.MOV.U32 R5, RZ, RZ, R40 ;  /* 0x000000ffff052224 */ /* 0x000fe400078e0028 */
[----:B------:R-:W3:Y:S04]  /*16040*/  LDL.LU R40, [R1+0xc28] ;  /* 0x000c280001287983 */ /* 0x000ee80000300800 */
[----:B------:R1:W3:Y:S04]  /*16050*/  @P2 LDG.E.U8 R48, desc[UR24][R4.64] ;  /* 0x0000001804302981 */ /* 0x0002e8000c1e1100 */
[----:B------:R-:W3:Y:S04]  /*16060*/  LDL.LU R38, [R1+0xc24] ;  /* 0x000c240001267983 */ /* 0x000ee80000300800 */
[----:B------:R-:W3:Y:S01]  /*16070*/  LDL R135, [R1+0x80c] ;  /* 0x00080c0001877983 */ /* 0x000ee20000100800 */
[----:B-1----:R-:W-:-:S02]  /*16080*/  @P2 IMAD.MOV.U32 R4, RZ, RZ, R132 ;  /* 0x000000ffff042224 */ /* 0x002fc400078e0084 */
[----:B------:R-:W-:Y:S01]  /*16090*/  @P2 IMAD.MOV.U32 R5, RZ, RZ, R131 ;  /* 0x000000ffff052224 */ /* 0x000fe200078e0083 */
[----:B----4-:R-:W-:-:S06]  /*160a0*/  PRMT R46, RZ, 0x7610, R46 ;  /* 0x00007610ff2e7816 */ /* 0x010fcc000000002e */
[----:B------:R1:W4:Y:S02]  /*160b0*/  @P2 LDG.E.U8 R46, desc[UR24][R4.64] ;  /* 0x00000018042e2981 */ /* 0x000324000c1e1100 */
[----:B-1----:R-:W-:Y:S02]  /*160c0*/  @P2 IMAD.MOV.U32 R4, RZ, RZ, R36 ;  /* 0x000000ffff042224 */ /* 0x002fe400078e0024 */
[----:B------:R-:W-:Y:S01]  /*160d0*/  @P2 IMAD.MOV.U32 R5, RZ, RZ, R136 ;  /* 0x000000ffff052224 */ /* 0x000fe200078e0088 */
[----:B------:R-:W4:Y:S04]  /*160e0*/  LDL.LU R36, [R1+0xc20] ;  /* 0x000c200001247983 */ /* 0x000f280000300800 */
        /* <DEDUP_REMOVED lines=8> */
[----:B------:R-:W2:Y:S01]  /*16170*/  LDL.LU R32, [R1+0xc1c] ;  /* 0x000c1c0001207983 */ /* 0x000ea20000300800 */
[----:B---3--:R-:W-:Y:S01]  /*16180*/  PRMT R40, RZ, 0x7610, R40 ;  /* 0x00007610ff287816 */ /* 0x008fe20000000028 */
[----:B------:R-:W-:Y:S01]  /*16190*/  @P2 IMAD.MOV.U32 R5, RZ, RZ, R139 ;  /* 0x000000ffff052224 */ /* 0x000fe200078e008b */
[----:B------:R-:W-:Y:S01]  /*161a0*/  PRMT R38, RZ, 0x7610, R38 ;  /* 0x00007610ff267816 */ /* 0x000fe20000000026 */
[----:B------:R-:W3:Y:S04]  /*161b0*/  LDL R129, [R1+0x86c] ;  /* 0x00086c0001817983 */ /* 0x000ee80000100800 */
[----:B------:R1:W3:Y:S01]  /*161c0*/  @P2 LDG.E.U8 R40, desc[UR24][R4.64] ;  /* 0x0000001804282981 */ /* 0x0002e2000c1e1100 */
[----:B------:R-:W-:-:S03]  /*161d0*/  PRMT R34, RZ, 0x7610, R34 ;  /* 0x00007610ff227816 */ /* 0x000fc60000000022 */
[----:B------:R-:W3:Y:S04]  /*161e0*/  LDL R137, [R1+0x870] ;  /* 0x0008700001897983 */ /* 0x000ee80000100800 */
[----:B------:R-:W3:Y:S01]  /*161f0*/  LDL R138, [R1+0x88c] ;  /* 0x00088c00018a7983 */ /* 0x000ee20000100800 */
[----:B-1----:R-:W-:Y:S02]  /*16200*/  @P2 IMAD.MOV.U32 R4, RZ, RZ, R3 ;  /* 0x000000ffff042224 */ /* 0x002fe400078e0003 */
[----:B------:R-:W-:Y:S01]  /*16210*/  @P2 IMAD.MOV.U32 R5, RZ, RZ, R140 ;  /* 0x000000ffff052224 */ /* 0x000fe200078e008c */
[----:B------:R-:W3:Y:S04]  /*16220*/  LDL R139, [R1+0x890] ;  /* 0x00089000018b7983 */ /* 0x000ee80000100800 */
[----:B------:R1:W3:Y:S04]  /*16230*/  @P2 LDG.E.U8 R38, desc[UR24][R4.64] ;  /* 0x0000001804262981 */ /* 0x0002e8000c1e1100 */
[----:B------:R-:W3:Y:S04]  /*16240*/  LDL R140, [R1+0x8ac] ;  /* 0x0008ac00018c7983 */ /* 0x000ee80000100800 */
[----:B------:R-:W3:Y:S01]  /*16250*/  LDL R3, [R1+0x8b0] ;  /* 0x0008b00001037983 */ /* 0x000ee20000100800 */
[----:B-1----:R-:W-:-:S02]  /*16260*/  @P2 IMAD.MOV.U32 R4, RZ, RZ, R28 ;  /* 0x000000ffff042224 */ /* 0x002fc400078e001c */
[----:B------:R-:W-:Y:S01]  /*16270*/  @P2 IMAD.MOV.U32 R5, RZ, RZ, R133 ;  /* 0x000000ffff052224 */ /* 0x000fe200078e0085 */
[----:B------:R-:W3:Y:S01]  /*16280*/  LDL.LU R28, [R1+0xc18] ;  /* 0x000c1800011c7983 */ /* 0x000ee20000300800 */
[----:B------:R-:W-:Y:S02]  /*16290*/  PRMT R30, RZ, 0x7610, R30 ;  /* 0x00007610ff1e7816 */ /* 0x000fe4000000001e */
[----:B----4-:R-:W-:-:S06]  /*162a0*/  PRMT R36, RZ, 0x7610, R36 ;  /* 0x00007610ff247816 */ /* 0x010fcc0000000024 */
[----:B------:R1:W4:Y:S02]  /*162b0*/  @P2 LDG.E.U8 R36, desc[UR24][R4.64] ;  /* 0x0000001804242981 */ /* 0x000324000c1e1100 */
[----:B-1----:R-:W-:Y:S02]  /*162c0*/  @P2 IMAD.MOV.U32 R4, RZ, RZ, R11 ;  /* 0x000000ffff042224 */ /* 0x002fe400078e000b */
[----:B------:R-:W-:Y:S01]  /*162d0*/  @P2 IMAD.MOV.U32 R5, RZ, RZ, R134 ;  /* 0x000000ffff052224 */ /* 0x000fe200078e0086 */
[----:B------:R-:W4:Y:S04]  /*162e0*/  LDL R11, [R1+0x8cc] ;  /* 0x0008cc00010b7983 */ /* 0x000f280000100800 */
[----:B------:R1:W4:Y:S02]  /*162f0*/  @P2 LDG.E.U8 R34, desc[UR24][R4.64] ;  /* 0x0000001804222981 */ /* 0x000324000c1e1100 */
[----:B-1----:R-:W-:-:S02]  /*16300*/  @P2 IMAD.MOV.U32 R4, RZ, RZ, R26 ;  /* 0x000000ffff042224 */ /* 0x002fc400078e001a */
[----:B------:R-:W-:Y:S01]  /*16310*/  @P2 IMAD.MOV.U32 R5, RZ, RZ, R135 ;  /* 0x000000ffff052224 */ /* 0x000fe200078e0087 */
[----:B------:R-:W4:Y:S04]  /*16320*/  LDL.LU R26, [R1+0xc14] ;  /* 0x000c1400011a7983 */ /* 0x000f280000300800 */
[----:B------:R-:W4:Y:S01]  /*16330*/  LDL R130, [R1+0x8ec] ;  /* 0x0008ec0001827983 */ /* 0x000f220000100800 */
[----:B--2---:R-:W-:-:S06]  /*16340*/  PRMT R32, RZ, 0x7610, R32 ;  /* 0x00007610ff207816 */ /* 0x004fcc0000000020 */
[----:B------:R1:W2:Y:S02]  /*16350*/  @P2 LDG.E.U8 R32, desc[UR24][R4.64] ;  /* 0x0000001804202981 */ /* 0x0002a4000c1e1100 */
[----:B-1----:R-:W-:Y:S02]  /*16360*/  @P2 IMAD.MOV.U32 R5, RZ, RZ, R24 ;  /* 0x000000ffff052224 */ /* 0x002fe400078e0018 */
[----:B------:R-:W2:Y:S01]  /*16370*/  LDL.LU R24, [R1+0xc10] ;  /* 0x000c100001187983 */ /* 0x000ea20000300800 */
[----:B------:R-:W-:-:S03]  /*16380*/  @P2 IMAD.MOV.U32 R4, RZ, RZ, R22 ;  /* 0x000000ffff042224 */ /* 0x000fc600078e0016 */
[----:B------:R-:W2:Y:S04]  /*16390*/  LDL.LU R22, [R1+0xc0c] ;  /* 0x000c0c0001167983 */ /* 0x000ea80000300800 */
[----:B------:R1:W2:Y:S04]  /*163a0*/  @P2 LDG.E.U8 R30, desc[UR24][R4.64] ;  /* 0x00000018041e2981 */ /* 0x0002a8000c1e1100 */
[----:B------:R-:W2:Y:S04]  /*163b0*/  LDL R131, [R1+0x90c] ;  /* 0x00090c0001837983 */ /* 0x000ea80000100800 */
[----:B------:R-:W2:Y:S01]  /*163c0*/  LDL R132, [R1+0x910] ;  /* 0x0009100001847983 */ /* 0x000ea20000100800 */
[----:B-1----:R-:W-:-:S03]  /*163d0*/  @P2 IMAD.MOV.U32 R4, RZ, RZ, R20 ;  /* 0x000000ffff042224 */ /* 0x002fc600078e0014 */
[----:B------:R-:W2:Y:S04]  /*163e0*/  LDL R133, [R1+0x92c] ;  /* 0x00092c0001857983 */ /* 0x000ea80000100800 */
[----:B------:R-:W2:Y:S04]  /*163f0*/  LDL R134, [R1+0x930] ;  /* 0x0009300001867983 */ /* 0x000ea80000100800 */
[----:B------:R-:W2:Y:S01]  /*16400*/  LDL.LU R20, [R1+0xc08] ;  /* 0x000c080001147983 */ /* 0x000ea20000300800 */
[----:B---3--:R-:W-:Y:S01]  /*16410*/  PRMT R28, RZ, 0x7610, R28 ;  /* 0x00007610ff1c7816 */ /* 0x008fe2000000001c */
[----:B------:R-:W-:-:S02]  /*16420*/  @P2 IMAD.MOV.U32 R5, RZ, RZ, R136 ;  /* 0x000000ffff052224 */ /* 0x000fc400078e0088 */
[----:B------:R-:W3:Y:S04]  /*16430*/  LDL R135, [R1+0x94c] ;  /* 0x00094c0001877983 */ /* 0x000ee80000100800 */
[----:B------:R1:W3:Y:S04]  /*16440*/  @P2 LDG.E.U8 R28, desc[UR24][R4.64] ;  /* 0x00000018041c2981 */ /* 0x0002e8000c1e1100 */
[----:B------:R-:W3:Y:S01]  /*16450*/  LDL R136, [R1+0x174] ;  /* 0x0001740001887983 */ /* 0x000ee20000100800 */
[----:B-1----:R-:W-:Y:S02]  /*16460*/  @P2 IMAD.MOV.U32 R4, RZ, RZ, R137 ;  /* 0x000000ffff042224 */ /* 0x002fe400078e0089 */
[----:B------:R-:W-:Y:S01]  /*16470*/  @P2 IMAD.MOV.U32 R5, RZ, RZ, R129 ;  /* 0x000000ffff052224 */ /* 0x000fe200078e0081 */
[----:B------:R-:W3:Y:S01]  /*16480*/  LDL R137, [R1+0x1f4] ;  /* 0x0001f40001897983 */ /* 0x000ee20000100800 */
[----:B----4-:R-:W-:-:S06]  /*16490*/  PRMT R26, RZ, 0x7610, R26 ;  /* 0x00007610ff1a7816 */ /* 0x010fcc000000001a */
[----:B------:R1:W4:Y:S02]  /*164a0*/  @P2 LDG.E.U8 R26, desc[UR24][R4.64] ;  /* 0x00000018041a2981 */ /* 0x000324000c1e1100 */
[----:B-1----:R-:W-:Y:S02]  /*164b0*/  @P2 IMAD.MOV.U32 R4, RZ, RZ, R139 ;  /* 0x000000ffff042224 */ /* 0x002fe400078e008b */
[----:B------:R-:W-:Y:S01]  /*164c0*/  @P2 IMAD.MOV.U32 R5, RZ, RZ, R138 ;  /* 0x000000ffff052224 */ /* 0x000fe200078e008a */
[----:B------:R-:W4:Y:S04]  /*164d0*/  LDL R139, [R1+0x5dc] ;  /* 0x0005dc00018b7983 */ /* 0x000f280000100800 */
[----:B------:R-:W4:Y:S01]  /*164e0*/  LDL R138, [R1+0x254] ;  /* 0x00025400018a7983 */ /* 0x000f220000100800 */
[----:B--2---:R-:W-:-:S02]  /*164f0*/  PRMT R24, RZ, 0x7610, R24 ;  /* 0x00007610ff187816 */ /* 0x004fc40000000018 */
[----:B------:R-:W-:-:S04]  /*16500*/  PRMT R22, RZ, 0x7610, R22 ;  /* 0x00007610ff167816 */ /* 0x000fc80000000016 */
[----:B------:R1:W2:Y:S02]  /*16510*/  @P2 LDG.E.U8 R24, desc[UR24][R4.64] ;  /* 0x0000001804182981 */ /* 0x0002a4000c1e1100 */
[----:B-1----:R-:W-:Y:S02]  /*16520*/  @P2 IMAD.MOV.U32 R4, RZ, RZ, R3 ;  /* 0x000000ffff042224 */ /* 0x002fe400078e0003 */
[----:B------:R-:W-:Y:S02]  /*16530*/  @P2 IMAD.MOV.U32 R5, RZ, RZ, R140 ;  /* 0x000000ffff052224 */ /* 0x000fe400078e008c */
[----:B------:R-:W2:Y:S04]  /*16540*/  LDL R140, [R1+0x5e0] ;  /* 0x0005e000018c7983 */ /* 0x000ea80000100800 */
[----:B------:R1:W2:Y:S02]  /*16550*/  @P2 LDG.E.U8 R22, desc[UR24][R4.64] ;  /* 0x0000001804162981 */ /* 0x0002a4000c1e1100 */
[----:B-1----:R-:W-:-:S02]  /*16560*/  @P2 IMAD.MOV.U32 R4, RZ, RZ, R67 ;  /* 0x000000ffff042224 */ /* 0x002fc400078e0043 */
[----:B------:R-:W2:Y:S01]  /*16570*/  LDL.LU R67, [R1+0xc04] ;  /* 0x000c040001437983 */ /* 0x000ea20000300800 */
[----:B------:R-:W-:Y:S01]  /*16580*/  PRMT R20, RZ, 0x7610, R20 ;  /* 0x00007610ff147816 */ /* 0x000fe20000000014 */
[----:B------:R-:W-:Y:S02]  /*16590*/  @P2 IMAD.MOV.U32 R5, RZ, RZ, R11 ;  /* 0x000000ffff052224 */ /* 0x000fe400078e000b */
[----:B------:R-:W4:Y:S04]  /*165a0*/  LDL R3, [R1+0x604] ;  /* 0x0006040001037983 */ /* 0x000f280000100800 */
[----:B------:R1:W4:Y:S04]  /*165b0*/  @P2 LDG.E.U8 R20, desc[UR24][R4.64] ;  /* 0x0000001804142981 */ /* 0x000328000c1e1100 */
[----:B------:R-:W4:Y:S01]  /*165c0*/  LDL R11, [R1+0x62c] ;  /* 0x00062c00010b7983 */ /* 0x000f220000100800 */
[----:B-1----:R-:W-:-:S03]  /*165d0*/  @P2 IMAD.MOV.U32 R4, RZ, RZ, R66 ;  /* 0x000000ffff042224 */ /* 0x002fc600078e0042 */
[----:B------:R-:W4:Y:S01]  /*165e0*/  LDL.LU R66, [R1+0xc00] ;  /* 0x000c000001427983 */ /* 0x000f220000300800 */
[----:B------:R-:W-:Y:S01]  /*165f0*/  PRMT R18, RZ, 0x7610, R18 ;  /* 0x00007610ff127816 */ /* 0x000fe20000000012 */
[----:B------:R-:W-:Y:S01]  /*16600*/  @P2 IMAD.MOV.U32 R5, RZ, RZ, R130 ;  /* 0x000000ffff052224 */ /* 0x000fe200078e0082 */
[----:B------:R-:W-:-:S04]  /*16610*/  PRMT R17, RZ, 0x7610, R17 ;  /* 0x00007610ff117816 */ /* 0x000fc80000000011 */
[----:B------:R1:W4:Y:S01]  /*16620*/  @P2 LDG.E.U8 R18, desc[UR24][R4.64] ;  /* 0x0000001804122981 */ /* 0x000322000c1e1100 */
[----:B------:R-:W-:Y:S01]  /*16630*/  PRMT R16, RZ, 0x7610, R16 ;  /* 0x00007610ff107816 */ /* 0x000fe20000000010 */
[----:B-1----:R-:W-:Y:S02]  /*16640*/  @P2 IMAD.MOV.U32 R4, RZ, RZ, R132 ;  /* 0x000000ffff042224 */ /* 0x002fe400078e0084 */
[----:B------:R-:W-:-:S05]  /*16650*/  @P2 IMAD.MOV.U32 R5, RZ, RZ, R131 ;  /* 0x000000ffff052224 */ /* 0x000fca00078e0083 */
[----:B------:R1:W4:Y:S01]  /*16660*/  @P2 LDG.E.U8 R17, desc[UR24][R4.64] ;  /* 0x0000001804112981 */ /* 0x000322000c1e1100 */
[----:B------:R-:W-:Y:S01]  /*16670*/  PRMT R15, RZ, 0x7610, R15 ;  /* 0x00007610ff0f7816 */ /* 0x000fe2000000000f */
[----:B-1----:R-:W-:Y:S02]  /*16680*/  @P2 IMAD.MOV.U32 R4, RZ, RZ, R134 ;  /* 0x000000ffff042224 */ /* 0x002fe400078e0086 */
[----:B------:R-:W-:-:S05]  /*16690*/  @P2 IMAD.MOV.U32 R5, RZ, RZ, R133 ;  /* 0x000000ffff052224 */ /* 0x000fca00078e0085 */
[----:B------:R1:W4:Y:S02]  /*166a0*/  @P2 LDG.E.U8 R16, desc[UR24][R4.64] ;  /* 0x0000001804102981 */ /* 0x000324000c1e1100 */
[----:B-1----:R-:W-:Y:S02]  /*166b0*/  @P2 IMAD.MOV.U32 R4, RZ, RZ, R64 ;  /* 0x000000ffff042224 */ /* 0x002fe400078e0040 */
[----:B---3--:R-:W-:Y:S01]  /*166c0*/  @P2 IMAD.MOV.U32 R5, RZ, RZ, R135 ;  /* 0x000000ffff052224 */ /* 0x008fe200078e0087 */
[----:B------:R-:W3:Y:S04]  /*166d0*/  LDL.LU R64, [R1+0xbfc] ;  /* 0x000bfc0001407983 */ /* 0x000ee80000300800 */
[----:B------:R1:W3:Y:S02]  /*166e0*/  @P2 LDG.E.U8 R15, desc[UR24][R4.64] ;  /* 0x00000018040f2981 */ /* 0x0002e4000c1e1100 */
[----:B-1----:R-:W-:-:S02]  /*166f0*/  @P2 IMAD.MOV.U32 R4, RZ, RZ, R63 ;  /* 0x000000ffff042224 */ /* 0x002fc400078e003f */
[----:B------:R-:W3:Y:S01]  /*16700*/  LDL.LU R63, [R1+0xbf8] ;  /* 0x000bf800013f7983 */ /* 0x000ee20000300800 */
[----:B------:R-:W-:Y:S01]  /*16710*/  @P2 IMAD.MOV.U32 R5, RZ, RZ, R136 ;  /* 0x000000ffff052224 */ /* 0x000fe200078e0088 */
[----:B------:R-:W-:Y:S02]  /*16720*/  PRMT R65, RZ, 0x7610, R65 ;  /* 0x00007610ff417816 */ /* 0x000fe40000000041 */
[----:B--2---:R-:W-:-:S06]  /*16730*/  PRMT R67, RZ, 0x7610, R67 ;  /* 0x00007610ff437816 */ /* 0x004fcc0000000043 */
[----:B------:R1:W2:Y:S02]  /*16740*/  @P2 LDG.E.U8 R67, desc[UR24][R4.64] ;  /* 0x0000001804432981 */ /* 0x0002a4000c1e1100 */
[----:B-1----:R-:W-:Y:S02]  /*16750*/  @P2 IMAD.MOV.U32 R5, RZ, RZ, R62 ;  /* 0x000000ffff052224 */ /* 0x002fe400078e003e */
[----:B------:R-:W2:Y:S01]  /*16760*/  LDL.LU R62, [R1+0xbf4] ;  /* 0x000bf400013e7983 */ /* 0x000ea20000300800 */
[----:B------:R-:W-:-:S03]  /*16770*/  @P2 IMAD.MOV.U32 R4, RZ, RZ, R61 ;  /* 0x000000ffff042224 */ /* 0x000fc600078e003d */
[----:B------:R-:W2:Y:S01]  /*16780*/  LDL.LU R61, [R1+0xbf0] ;  /* 0x000bf000013d7983 */ /* 0x000ea20000300800 */
[----:B----4-:R-:W-:-:S06]  /*16790*/  PRMT R66, RZ, 0x7610, R66 ;  /* 0x00007610ff427816 */ /* 0x010fcc0000000042 */
[----:B------:R1:W4:Y:S02]  /*167a0*/  @P2 LDG.E.U8 R66, desc[UR24][R4.64] ;  /* 0x0000001804422981 */ /* 0x000324000c1e1100 */
[----:B-1----:R-:W-:Y:S02]  /*167b0*/  @P2 IMAD.MOV.U32 R4, RZ, RZ, R59 ;  /* 0x000000ffff042224 */ /* 0x002fe400078e003b */
[----:B------:R-:W-:Y:S01]  /*167c0*/  @P2 IMAD.MOV.U32 R5, RZ, RZ, R137 ;  /* 0x000000ffff052224 */ /* 0x000fe200078e0089 */
[----:B------:R-:W4:Y:S04]  /*167d0*/  LDL.LU R59, [R1+0xbec] ;  /* 0x000bec00013b7983 */ /* 0x000f280000300800 */
[----:B------:R1:W4:Y:S02]  /*167e0*/  @P2 LDG.E.U8 R65, desc[UR24][R4.64] ;  /* 0x0000001804412981 */ /* 0x000324000c1e1100 */
[----:B-1----:R-:W-:-:S02]  /*167f0*/  @P2 IMAD.MOV.U32 R4, RZ, RZ, R57 ;  /* 0x000000ffff042224 */ /* 0x002fc400078e0039 */
[----:B------:R-:W4:Y:S01]  /*16800*/  LDL.LU R57, [R1+0xbe8] ;  /* 0x000be80001397983 */ /* 0x000f220000300800 */
[----:B------:R-:W-:Y:S01]  /*16810*/  @P2 IMAD.MOV.U32 R5, RZ, RZ, R138 ;  /* 0x000000ffff052224 */ /* 0x000fe200078e008a */
[----:B---3--:R-:W-:-:S06]  /*16820*/  PRMT R64, RZ, 0x7610, R64 ;  /* 0x00007610ff407816 */ /* 0x008fcc0000000040 */
[----:B------:R1:W3:Y:S01]  /*16830*/  @P2 LDG.E.U8 R64, desc[UR24][R4.64] ;  /* 0x0000001804402981 */ /* 0x0002e2000c1e1100 */
[----:B------:R-:W-:Y:S01]  /*16840*/  PRMT R63, RZ, 0x7610, R63 ;  /* 0x00007610ff3f7816 */ /* 0x000fe2000000003f */
[----:B-1----:R-:W-:Y:S02]  /*16850*/  @P2 IMAD.MOV.U32 R4, RZ, RZ, R140 ;  /* 0x000000ffff042224 */ /* 0x002fe400078e008c */
[----:B------:R-:W-:-:S05]  /*16860*/  @P2 IMAD.MOV.U32 R5, RZ, RZ, R139 ;  /* 0x000000ffff052224 */ /* 0x000fca00078e008b */
[----:B------:R1:W3:Y:S02]  /*16870*/  @P2 LDG.E.U8 R63, desc[UR24][R4.64] ;  /* 0x00000018043f2981 */ /* 0x0002e4000c1e1100 */
[----:B-1----:R-:W-:Y:S02]  /*16880*/  @P2 IMAD.MOV.U32 R4, RZ, RZ, R55 ;  /* 0x000000ffff042224 */ /* 0x002fe400078e0037 */
[----:B------:R-:W3:Y:S01]  /*16890*/  LDL.LU R55, [R1+0xbe4] ;  /* 0x000be40001377983 */ /* 0x000ee20000300800 */
[----:B------:R-:W-:Y:S01]  /*168a0*/  @P2 IMAD.MOV.U32 R5, RZ, RZ, R3 ;  /* 0x000000ffff052224 */ /* 0x000fe200078e0003 */
[----:B--2---:R-:W-:Y:S02]  /*168b0*/  PRMT R62, RZ, 0x7610, R62 ;  /* 0x00007610ff3e7816 */ /* 0x004fe4000000003e */
[----:B------:R-:W-:-:S04]  /*168c0*/  PRMT R61, RZ, 0x7610, R61 ;  /* 0x00007610ff3d7816 */ /* 0x000fc8000000003d */
[----:B------:R1:W2:Y:S02]  /*168d0*/  @P2 LDG.E.U8 R62, desc[UR24][R4.64] ;  /* 0x00000018043e2981 */ /* 0x0002a4000c1e1100 */
[----:B-1----:R-:W-:Y:S02]  /*168e0*/  @P2 IMAD.MOV.U32 R4, RZ, RZ, R53 ;  /* 0x000000ffff042224 */ /* 0x002fe400078e0035 */
[----:B------:R-:W-:Y:S01]  /*168f0*/  @P2 IMAD.MOV.U32 R5, RZ, RZ, R11 ;  /* 0x000000ffff052224 */ /* 0x000fe200078e000b */
[----:B------:R-:W2:Y:S04]  /*16900*/  LDL.LU R53, [R1+0xbe0] ;  /* 0x000be00001357983 */ /* 0x000ea80000300800 */
[----:B------:R1:W2:Y:S01]  /*16910*/  @P2 LDG.E.U8 R61, desc[UR24][R4.64] ;  /* 0x00000018043d2981 */ /* 0x0002a2000c1e1100 */
[----:B----4-:R-:W-:Y:S01]  /*16920*/  PRMT R59, RZ, 0x7610, R59 ;  /* 0x00007610ff3b7816 */ /* 0x010fe2000000003b */
[----:B-1----:R-:W-:-:S02]  /*16930*/  @P2 IMAD.MOV.U32 R5, RZ, RZ, R76 ;  /* 0x000000ffff052224 */ /* 0x002fc400078e004c */
[----:B------:R-:W-:Y:S01]  /*16940*/  @P2 IMAD.MOV.U32 R4, RZ, RZ, R51 ;  /* 0x000000ffff042224 */ /* 0x000fe200078e0033 */
[----:B------:R-:W4:Y:S04]  /*16950*/  LDL.LU R76, [R1+0xbdc] ;  /* 0x000bdc00014c7983 */ /* 0x000f280000300800 */
[----:B------:R-:W4:Y:S01]  /*16960*/  LDL.LU R51, [R1+0xbd8] ;  /* 0x000bd80001337983 */ /* 0x000f220000300800 */
[----:B------:R-:W-:-:S03]  /*16970*/  PRMT R57, RZ, 0x7610, R57 ;  /* 0x00007610ff397816 */ /* 0x000fc60000000039 */
[----:B------:R1:W4:Y:S02]  /*16980*/  @P2 LDG.E.U8 R59, desc[UR24][R4.64] ;  /* 0x00000018043b2981 */ /* 0x000324000c1e1100 */
[----:B-1----:R-:W-:Y:S02]  /*16990*/  @P2 IMAD.MOV.U32 R4, RZ, RZ, R79 ;  /* 0x000000ffff042224 */ /* 0x002fe400078e004f */
[----:B------:R-:W-:Y:S02]  /*169a0*/  @P2 IMAD.MOV.U32 R5, RZ, RZ, R31 ;  /* 0x000000ffff052224 */ /* 0x000fe400078e001f */
[----:B------:R-:W4:Y:S04]  /*169b0*/  LDL.LU R31, [R1+0xbd4] ;  /* 0x000bd400011f7983 */ /* 0x000f280000300800 */
[----:B------:R1:W4:Y:S04]  /*169c0*/  @P2 LDG.E.U8 R57, desc[UR24][R4.64] ;  /* 0x0000001804392981 */ /* 0x000328000c1e1100 */
[----:B------:R-:W4:Y:S01]  /*169d0*/  LDL.LU R79, [R1+0xbd0] ;  /* 0x000bd000014f7983 */ /* 0x000f220000300800 */
[----:B-1----:R-:W-:-:S02]  /*169e0*/  @P2 IMAD.MOV.U32 R5, RZ, RZ, R73 ;  /* 0x000000ffff052224 */ /* 0x002fc400078e0049 */
[----:B------:R-:W-:Y:S01]  /*169f0*/  @P2 IMAD.MOV.U32 R4, RZ, RZ, R47 ;  /* 0x000000ffff042224 */ /* 0x000fe200078e002f */
[----:B------:R-:W4:Y:S04]  /*16a00*/  LDL.LU R73, [R1+0xbcc] ;  /* 0x000bcc0001497983 */ /* 0x000f280000300800 */
[----:B------:R-:W4:Y:S01]  /*16a10*/  LDL.LU R47, [R1+0xbc8] ;  /* 0x000bc800012f7983 */ /* 0x000f220000300800 */
[----:B---3--:R-:W-:-:S06]  /*16a20*/  PRMT R55, RZ, 0x7610, R55 ;  /* 0x00007610ff377816 */ /* 0x008fcc0000000037 */
[----:B------:R1:W3:Y:S02]  /*16a30*/  @P2 LDG.E.U8 R55, desc[UR24][R4.64] ;  /* 0x0000001804372981 */ /* 0x0002e4000c1e1100 */
[----:B-1----:R-:W-:Y:S02]  /*16a40*/  @P2 IMAD.MOV.U32 R5, RZ, RZ, R68 ;  /* 0x000000ffff052224 */ /* 0x002fe400078e0044 */
[----:B------:R-:W-:Y:S01]  /*16a50*/  @P2 IMAD.MOV.U32 R4, RZ, RZ, R45 ;  /* 0x000000ffff042224 */ /* 0x000fe200078e002d */
[----:B------:R-:W3:Y:S04]  /*16a60*/  LDL.LU R68, [R1+0xbc4] ;  /* 0x000bc40001447983 */ /* 0x000ee80000300800 */
[----:B------:R-:W3:Y:S01]  /*16a70*/  LDL.LU R45, [R1+0xbc0] ;  /* 0x000bc000012d7983 */ /* 0x000ee20000300800 */
[----:B------:R-:W-:-:S02]  /*16a80*/  PRMT R49, RZ, 0x7610, R49 ;  /* 0x00007610ff317816 */ /* 0x000fc40000000031 */
[----:B--2---:R-:W-:-:S06]  /*16a90*/  PRMT R53, RZ, 0x7610, R53 ;  /* 0x00007610ff357816 */ /* 0x004fcc0000000035 */
[----:B------:R1:W2:Y:S02]  /*16aa0*/  @P2 LDG.E.U8 R53, desc[UR24][R4.64] ;  /* 0x0000001804352981 */ /* 0x0002a4000c1e1100 */
[----:B-1----:R-:W-:Y:S02]  /*16ab0*/  @P2 IMAD.MOV.U32 R4, RZ, RZ, R70 ;  /* 0x000000ffff042224 */ /* 0x002fe400078e0046 */
[----:B------:R-:W-:Y:S02]  /*16ac0*/  @P2 IMAD.MOV.U32 R5, RZ, RZ, R43 ;  /* 0x000000ffff052224 */ /* 0x000fe400078e002b */
[----:B------:R-:W2:Y:S01]  /*16ad0*/  LDL.LU R43, [R1+0xbbc] ;  /* 0x000bbc00012b7983 */ /* 0x000ea20000300800 */
[----:B----4-:R-:W-:-:S03]  /*16ae0*/  PRMT R51, RZ, 0x7610, R51 ;  /* 0x00007610ff337816 */ /* 0x010fc60000000033 */
[----:B------:R-:W4:Y:S04]  /*16af0*/  LDL.LU R70, [R1+0xbb8] ;  /* 0x000bb80001467983 */ /* 0x000f280000300800 */
[----:B------:R1:W4:Y:S02]  /*16b00*/  @P2 LDG.E.U8 R51, desc[UR24][R4.64] ;  /* 0x0000001804332981 */ /* 0x000324000c1e1100 */
[----:B-1----:R-:W-:Y:S02]  /*16b10*/  @P2 IMAD.MOV.U32 R5, RZ, RZ, R78 ;  /* 0x000000ffff052224 */ /* 0x002fe400078e004e */
[----:B------:R-:W-:Y:S01]  /*16b20*/  @P2 IMAD.MOV.U32 R4, RZ, RZ, R41 ;  /* 0x000000ffff042224 */ /* 0x000fe200078e0029 */
[----:B------:R-:W4:Y:S04]  /*16b30*/  LDL.LU R78, [R1+0xbb4] ;  /* 0x000bb400014e7983 */ /* 0x000f280000300800 */
[----:B------:R-:W4:Y:S04]  /*16b40*/  LDL.LU R41, [R1+0xbb0] ;  /* 0x000bb00001297983 */ /* 0x000f280000300800 */
[----:B------:R1:W4:Y:S02]  /*16b50*/  @P2 LDG.E.U8 R49, desc[UR24][R4.64] ;  /* 0x0000001804312981 */ /* 0x000324000c1e1100 */
[----:B-1----:R-:W-:-:S02]  /*16b60*/  @P2 IMAD.MOV.U32 R5, RZ, RZ, R69 ;  /* 0x000000ffff052224 */ /* 0x002fc400078e0045 */
[----:B------:R-:W-:Y:S01]  /*16b70*/  @P2 IMAD.MOV.U32 R4, RZ, RZ, R39 ;  /* 0x000000ffff042224 */ /* 0x000fe200078e0027 */
[----:B------:R-:W4:Y:S01]  /*16b80*/  LDL.LU R69, [R1+0xbac] ;  /* 0x000bac0001457983 */ /* 0x000f220000300800 */
[----:B------:R-:W-:-:S03]  /*16b90*/  PRMT R47, RZ, 0x7610, R47 ;  /* 0x00007610ff2f7816 */ /* 0x000fc6000000002f */
[----:B------:R-:W4:Y:S04]  /*16ba0*/  LDL.LU R39, [R1+0xba8] ;  /* 0x000ba80001277983 */ /* 0x000f280000300800 */
[----:B------:R1:W4:Y:S02]  /*16bb0*/  @P2 LDG.E.U8 R47, desc[UR24][R4.64] ;  /* 0x00000018042f2981 */ /* 0x000324000c1e1100 */
[----:B-1----:R-:W-:Y:S02]  /*16bc0*/  @P2 IMAD.MOV.U32 R5, RZ, RZ, R75 ;  /* 0x000000ffff052224 */ /* 0x002fe400078e004b */
[----:B------:R-:W-:Y:S01]  /*16bd0*/  @P2 IMAD.MOV.U32 R4, RZ, RZ, R37 ;  /* 0x000000ffff042224 */ /* 0x000fe200078e0025 */
[----:B------:R-:W4:Y:S04]  /*16be0*/  LDL.LU R75, [R1+0xba4] ;  /* 0x000ba400014b7983 */ /* 0x000f280000300800 */
[----:B------:R-:W4:Y:S01]  /*16bf0*/  LDL.LU R37, [R1+0xba0] ;  /* 0x000ba00001257983 */ /* 0x000f220000300800 */
[----:B---3--:R-:W-:-:S06]  /*16c00*/  PRMT R45, RZ, 0x7610, R45 ;  /* 0x00007610ff2d7816 */ /* 0x008fcc000000002d */
[----:B------:R1:W3:Y:S02]  /*16c10*/  @P2 LDG.E.U8 R45, desc[UR24][R4.64] ;  /* 0x00000018042d2981 */ /* 0x0002e4000c1e1100 */
[----:B-1----:R-:W-:Y:S02]  /*16c20*/  @P2 IMAD.MOV.U32 R5, RZ, RZ, R33 ;  /* 0x000000ffff052224 */ /* 0x002fe400078e0021 */
[----:B------:R-:W3:Y:S01]  /*16c30*/  LDL.LU R33, [R1+0xb9c] ;  /* 0x000b9c0001217983 */ /* 0x000ee20000300800 */
[----:B------:R-:W-:-:S03]  /*16c40*/  @P2 IMAD.MOV.U32 R4, RZ, RZ, R72 ;  /* 0x000000ffff042224 */ /* 0x000fc600078e0048 */
[----:B------:R-:W3:Y:S01]  /*16c50*/  LDL.LU R72, [R1+0xb98] ;  /* 0x000b980001487983 */ /* 0x000ee20000300800 */
[----:B--2---:R-:W-:-:S06]  /*16c60*/  PRMT R43, RZ, 0x7610, R43 ;  /* 0x00007610ff2b7816 */ /* 0x004fcc000000002b */
[----:B------:R1:W2:Y:S02]  /*16c70*/  @P2 LDG.E.U8 R43, desc[UR24][R4.64] ;  /* 0x00000018042b2981 */ /* 0x0002a4000c1e1100 */
[----:B-1----:R-:W-:Y:S02]  /*16c80*/  @P2 IMAD.MOV.U32 R4, RZ, RZ, R29 ;  /* 0x000000ffff042224 */ /* 0x002fe400078e001d */
[----:B------:R-:W-:Y:S02]  /*16c90*/  @P2 IMAD.MOV.U32 R5, RZ, RZ, R71 ;  /* 0x000000ffff052224 */ /* 0x000fe400078e0047 */
[----:B------:R-:W2:Y:S04]  /*16ca0*/  LDL.LU R71, [R1+0xb94] ;  /* 0x000b940001477983 */ /* 0x000ea80000300800 */
[----:B------:R-:W2:Y:S01]  /*16cb0*/  LDL.LU R29, [R1+0xb90] ;  /* 0x000b9000011d7983 */ /* 0x000ea20000300800 */
[----:B----4-:R-:W-:-:S06]  /*16cc0*/  PRMT R41, RZ, 0x7610, R41 ;  /* 0x00007610ff297816 */ /* 0x010fcc0000000029 */
[----:B------:R1:W4:Y:S02]  /*16cd0*/  @P2 LDG.E.U8 R41, desc[UR24][R4.64] ;  /* 0x0000001804292981 */ /* 0x000324000c1e1100 */
[----:B-1----:R-:W-:Y:S02]  /*16ce0*/  @P2 IMAD.MOV.U32 R5, RZ, RZ, R77 ;  /* 0x000000ffff052224 */ /* 0x002fe400078e004d */
[----:B------:R-:W-:Y:S01]  /*16cf0*/  @P2 IMAD.MOV.U32 R4, RZ, RZ, R27 ;  /* 0x000000ffff042224 */ /* 0x000fe200078e001b */
[----:B------:R-:W4:Y:S01]  /*16d00*/  LDL.LU R77, [R1+0xb8c] ;  /* 0x000b8c00014d7983 */ /* 0x000f220000300800 */
[----:B------:R-:W-:-:S03]  /*16d10*/  PRMT R39, RZ, 0x7610, R39 ;  /* 0x00007610ff277816 */ /* 0x000fc60000000027 */
[----:B------:R-:W4:Y:S04]  /*16d20*/  LDL.LU R27, [R1+0xb88] ;  /* 0x000b8800011b7983 */ /* 0x000f280000300800 */
[----:B------:R1:W4:Y:S02]  /*16d30*/  @P2 LDG.E.U8 R39, desc[UR24][R4.64] ;  /* 0x0000001804272981 */ /* 0x000324000c1e1100 */
[----:B-1----:R-:W-:Y:S02]  /*16d40*/  @P2 IMAD.MOV.U32 R5, RZ, RZ, R25 ;  /* 0x000000ffff052224 */ /* 0x002fe400078e0019 */
[----:B------:R-:W4:Y:S01]  /*16d50*/  LDL.LU R25, [R1+0xb84] ;  /* 0x000b840001197983 */ /* 0x000f220000300800 */
[----:B------:R-:W-:Y:S01]  /*16d60*/  @P2 IMAD.MOV.U32 R4, RZ, RZ, R23 ;  /* 0x000000ffff042224 */ /* 0x000fe200078e0017 */
[----:B------:R-:W-:-:S02]  /*16d70*/  PRMT R37, RZ, 0x7610, R37 ;  /* 0x00007610ff257816 */ /* 0x000fc40000000025 */
[----:B------:R-:W4:Y:S04]  /*16d80*/  LDL.LU R23, [R1+0xb80] ;  /* 0x000b800001177983 */ /* 0x000f280000300800 */
[----:B------:R1:W4:Y:S02]  /*16d90*/  @P2 LDG.E.U8 R37, desc[UR24][R4.64] ;  /* 0x0000001804252981 */ /* 0x000324000c1e1100 */
[----:B-1----:R-:W-:Y:S02]  /*16da0*/  @P2 IMAD.MOV.U32 R5, RZ, RZ, R21 ;  /* 0x000000ffff052224 */ /* 0x002fe400078e0015 */
[----:B------:R-:W4:Y:S01]  /*16db0*/  LDL.LU R21, [R1+0xb7c] ;  /* 0x000b7c0001157983 */ /* 0x000f220000300800 */
[----:B------:R-:W-:Y:S01]  /*16dc0*/  PRMT R35, RZ, 0x7610, R35 ;  /* 0x00007610ff237816 */ /* 0x000fe20000000023 */
[----:B------:R-:W-:Y:S01]  /*16dd0*/  @P2 IMAD.MOV.U32 R4, RZ, RZ, R74 ;  /* 0x000000ffff042224 */ /* 0x000fe200078e004a */
[----:B------:R-:W-:Y:S01]  /*16de0*/  PRMT R31, RZ, 0x7610, R31 ;  /* 0x00007610ff1f7816 */ /* 0x000fe2000000001f */
[----:B------:R-:W4:Y:S04]  /*16df0*/  LDL.LU R74, [R1+0xb78] ;  /* 0x000b7800014a7983 */ /* 0x000f280000300800 */
[----:B------:R1:W4:Y:S01]  /*16e00*/  @P2 LDG.E.U8 R35, desc[UR24][R4.64] ;  /* 0x0000001804232981 */ /* 0x000322000c1e1100 */
[----:B---3--:R-:W-:Y:S01]  /*16e10*/  PRMT R33, RZ, 0x7610, R33 ;  /* 0x00007610ff217816 */ /* 0x008fe20000000021 */
[----:B-1----:R-:W-:-:S02]  /*16e20*/  @P2 IMAD.MOV.U32 R4, RZ, RZ, R0 ;  /* 0x000000ffff042224 */ /* 0x002fc400078e0000 */
[----:B------:R-:W-:Y:S01]  /*16e30*/  @P2 IMAD.MOV.U32 R5, RZ, RZ, R10 ;  /* 0x000000ffff052224 */ /* 0x000fe200078e000a */
[----:B------:R-:W-:Y:S01]  /*16e40*/  PRMT R19, RZ, 0x7610, R19 ;  /* 0x00007610ff137816 */ /* 0x000fe20000000013 */
[----:B------:R-:W3:Y:S04]  /*16e50*/  LDL.LU R10, [R1+0xb74] ;  /* 0x000b7400010a7983 */ /* 0x000ee80000300800 */
[----:B------:R1:W3:Y:S01]  /*16e60*/  @P2 LDG.E.U8 R33, desc[UR24][R4.64] ;  /* 0x0000001804212981 */ /* 0x0002e2000c1e1100 */
[----:B------:R-:W-:Y:S02]  /*16e70*/  PRMT R72, RZ, 0x7610, R72 ;  /* 0x00007610ff487816 */ /* 0x000fe40000000048 */
[----:B------:R-:W-:Y:S01]  /*16e80*/  PRMT R70, RZ, 0x7610, R70 ;  /* 0x00007610ff467816 */ /* 0x000fe20000000046 */
[----:B------:R-:W3:Y:S01]  /*16e90*/  LDL.LU R0, [R1+0xb70] ;  /* 0x000b700001007983 */ /* 0x000ee20000300800 */
[----:B-1----:R-:W-:-:S02]  /*16ea0*/  @P2 IMAD.MOV.U32 R4, RZ, RZ, R2 ;  /* 0x000000ffff042224 */ /* 0x002fc400078e0002 */
[----:B------:R-:W-:Y:S01]  /*16eb0*/  @P2 IMAD.MOV.U32 R5, RZ, RZ, R117 ;  /* 0x000000ffff052224 */ /* 0x000fe200078e0075 */
[----:B------:R-:W-:Y:S01]  /*16ec0*/  PRMT R69, RZ, 0x7610, R69 ;  /* 0x00007610ff457816 */ /* 0x000fe20000000045 */
[----:B------:R-:W3:Y:S04]  /*16ed0*/  LDL.LU R117, [R1+0xb6c] ;  /* 0x000b6c0001757983 */ /* 0x000ee80000300800 */
[----:B------:R1:W3:Y:S02]  /*16ee0*/  @P2 LDG.E.U8 R31, desc[UR24][R4.64] ;  /* 0x00000018041f2981 */ /* 0x0002e4000c1e1100 */
[----:B-1----:R-:W-:Y:S02]  /*16ef0*/  @P2 IMAD.MOV.U32 R4, RZ, RZ, R164 ;  /* 0x000000ffff042224 */ /* 0x002fe400078e00a4 */
[----:B------:R-:W-:Y:S01]  /*16f00*/  @P2 IMAD.MOV.U32 R5, RZ, RZ, R165 ;  /* 0x000000ffff052224 */ /* 0x000fe200078e00a5 */
[----:B--2---:R-:W-:-:S06]  /*16f10*/  PRMT R29, RZ, 0x7610, R29 ;  /* 0x00007610ff1d7816 */ /* 0x004fcc000000001d */
[----:B------:R1:W2:Y:S02]  /*16f20*/  @P2 LDG.E.U8 R29, desc[UR24][R4.64] ;  /* 0x00000018041d2981 */ /* 0x0002a4000c1e1100 */
[----:B-1----:R-:W-:Y:S02]  /*16f30*/  @P2 IMAD.MOV.U32 R4, RZ, RZ, R162 ;  /* 0x000000ffff042224 */ /* 0x002fe400078e00a2 */
[----:B------:R-:W-:Y:S01]  /*16f40*/  @P2 IMAD.MOV.U32 R5, RZ, RZ, R163 ;  /* 0x000000ffff052224 */ /* 0x000fe200078e00a3 */
[----:B----4-:R-:W-:-:S06]  /*16f50*/  PRMT R27, RZ, 0x7610, R27 ;  /* 0x00007610ff1b7816 */ /* 0x010fcc000000001b */
[----:B------:R1:W4:Y:S01]  /*16f60*/  @P2 LDG.E.U8 R27, desc[UR24][R4.64] ;  /* 0x00000018041b2981 */ /* 0x000322000c1e1100 */
[----:B------:R-:W-:Y:S01]  /*16f70*/  PRMT R25, RZ, 0x7610, R25 ;  /* 0x00007610ff197816 */ /* 0x000fe20000000019 */
[----:B-1----:R-:W-:Y:S02]  /*16f80*/  @P2 IMAD.MOV.U32 R4, RZ, RZ, R160 ;  /* 0x000000ffff042224 */ /* 0x002fe400078e00a0 */
[----:B------:R-:W-:Y:S01]  /*16f90*/  @P2 IMAD.MOV.U32 R5, RZ, RZ, R161 ;  /* 0x000000ffff052224 */ /* 0x000fe200078e00a1 */
[----:B------:R-:W-:-:S04]  /*16fa0*/  PRMT R23, RZ, 0x7610, R23 ;  /* 0x00007610ff177816 */ /* 0x000fc80000000017 */
[----:B------:R1:W2:Y:S02]  /*16fb0*/  @P2 LDG.E.U8 R25, desc[UR24][R4.64] ;  /* 0x0000001804192981 */ /* 0x0002a4000c1e1100 */
[----:B-1----:R-:W-:Y:S02]  /*16fc0*/  @P2 IMAD.MOV.U32 R4, RZ, RZ, R158 ;  /* 0x000000ffff042224 */ /* 0x002fe400078e009e */
[----:B------:R-:W-:Y:S01]  /*16fd0*/  @P2 IMAD.MOV.U32 R5, RZ, RZ, R159 ;  /* 0x000000ffff052224 */ /* 0x000fe200078e009f */
[----:B------:R-:W-:Y:S01]  /*16fe0*/  PRMT R21, RZ, 0x7610, R21 ;  /* 0x00007610ff157816 */ /* 0x000fe20000000015 */
[----:B------:R-:W2:Y:S04]  /*16ff0*/  LDL R158, [R1+0x994] ;  /* 0x00099400019e7983 */ /* 0x000ea80000100800 */
[----:B------:R1:W2:Y:S02]  /*17000*/  @P2 LDG.E.U8 R23, desc[UR24][R4.64] ;  /* 0x0000001804172981 */ /* 0x0002a4000c1e1100 */
[----:B-1----:R-:W-:-:S02]  /*17010*/  @P2 IMAD.MOV.U32 R4, RZ, RZ, R156 ;  /* 0x000000ffff042224 */ /* 0x002fc400078e009c */
[----:B------:R-:W-:-:S05]  /*17020*/  @P2 IMAD.MOV.U32 R5, RZ, RZ, R157 ;  /* 0x000000ffff052224 */ /* 0x000fca00078e009d */
[----:B------:R1:W2:Y:S02]  /*17030*/  @P2 LDG.E.U8 R21, desc[UR24][R4.64] ;  /* 0x0000001804152981 */ /* 0x0002a4000c1e1100 */
[----:B-1----:R-:W-:Y:S02]  /*17040*/  @P2 IMAD.MOV.U32 R4, RZ, RZ, R154 ;  /* 0x000000ffff042224 */ /* 0x002fe400078e009a */
[----:B------:R-:W-:-:S05]  /*17050*/  @P2 IMAD.MOV.U32 R5, RZ, RZ, R155 ;  /* 0x000000ffff052224 */ /* 0x000fca00078e009b */
[----:B------:R1:W2:Y:S01]  /*17060*/  @P2 LDG.E.U8 R19, desc[UR24][R4.64] ;  /* 0x0000001804132981 */ /* 0x0002a2000c1e1100 */
[----:B------:R-:W-:Y:S01]  /*17070*/  PRMT R71, RZ, 0x7610, R71 ;  /* 0x00007610ff477816 */ /* 0x000fe20000000047 */
[----:B-1----:R-:W-:Y:S02]  /*17080*/  @P2 IMAD.MOV.U32 R4, RZ, RZ, R152 ;  /* 0x000000ffff042224 */ /* 0x002fe400078e0098 */
[----:B------:R-:W-:-:S05]  /*17090*/  @P2 IMAD.MOV.U32 R5, RZ, RZ, R153 ;  /* 0x000000ffff052224 */ /* 0x000fca00078e0099 */
[----:B------:R1:W2:Y:S02]  /*170a0*/  @P2 LDG.E.U8 R72, desc[UR24][R4.64] ;  /* 0x0000001804482981 */ /* 0x0002a4000c1e1100 */
[----:B-1----:R-:W-:Y:S02]  /*170b0*/  @P2 IMAD.MOV.U32 R4, RZ, RZ, R150 ;  /* 0x000000ffff042224 */ /* 0x002fe400078e0096 */
[----:B------:R-:W-:Y:S02]  /*170c0*/  @P2 IMAD.MOV.U32 R5, RZ, RZ, R151 ;  /* 0x000000ffff052224 */ /* 0x000fe400078e0097 */
[----:B------:R-:W2:Y:S04]  /*170d0*/  LDL R151, [R1+0x998] ;  /* 0x0009980001977983 */ /* 0x000ea80000100800 */
[----:B------:R1:W2:Y:S04]  /*170e0*/  @P2 LDG.E.U8 R71, desc[UR24][R4.64] ;  /* 0x0000001804472981 */ /* 0x0002a8000c1e1100 */
[----:B------:R-:W2:Y:S01]  /*170f0*/  LDL.LU R152, [R1+0x264] ;  /* 0x0002640001987983 */ /* 0x000ea20000300800 */
[----:B-1----:R-:W-:-:S02]  /*17100*/  @P2 IMAD.MOV.U32 R4, RZ, RZ, R148 ;  /* 0x000000ffff042224 */ /* 0x002fc400078e0094 */
[----:B------:R-:W-:-:S05]  /*17110*/  @P2 IMAD.MOV.U32 R5, RZ, RZ, R149 ;  /* 0x000000ffff052224 */ /* 0x000fca00078e0095 */
[----:B------:R1:W2:Y:S02]  /*17120*/  @P2 LDG.E.U8 R70, desc[UR24][R4.64] ;  /* 0x0000001804462981 */ /* 0x0002a4000c1e1100 */
[----:B-1----:R-:W-:Y:S02]  /*17130*/  @P2 IMAD.MOV.U32 R4, RZ, RZ, R146 ;  /* 0x000000ffff042224 */ /* 0x002fe400078e0092 */
[----:B------:R-:W-:-:S05]  /*17140*/  @P2 IMAD.MOV.U32 R5, RZ, RZ, R147 ;  /* 0x000000ffff052224 */ /* 0x000fca00078e0093 */
[----:B------:R1:W2:Y:S02]  /*17150*/  @P2 LDG.E.U8 R69, desc[UR24][R4.64] ;  /* 0x0000001804452981 */ /* 0x0002a4000c1e1100 */
[----:B-1----:R-:W-:Y:S02]  /*17160*/  @P2 IMAD.MOV.U32 R4, RZ, RZ, R143 ;  /* 0x000000ffff042224 */ /* 0x002fe400078e008f */
[----:B------:R-:W-:Y:S01]  /*17170*/  @P2 IMAD.MOV.U32 R5, RZ, RZ, R144 ;  /* 0x000000ffff052224 */ /* 0x000fe200078e0090 */
[----:B------:R-:W2:Y:S04]  /*17180*/  LDL.LU R143, [R1+0x268] ;  /* 0x00026800018f7983 */ /* 0x000ea80000300800 */
[----:B------:R-:W2:Y:S04]  /*17190*/  LDL.LU R144, [R1+0x26c] ;  /* 0x00026c0001907983 */ /* 0x000ea80000300800 */
[----:B------:R-:W2:Y:S04]  /*171a0*/  LDL.LU R163, [R1+0x270] ;  /* 0x0002700001a37983 */ /* 0x000ea80000300800 */
[----:B------:R-:W2:Y:S04]  /*171b0*/  LDL.LU R164, [R1+0x274] ;  /* 0x0002740001a47983 */ /* 0x000ea80000300800 */
[----:B------:R-:W2:Y:S04]  /*171c0*/  LDL.LU R155, [R1+0x278] ;  /* 0x00027800019b7983 */ /* 0x000ea80000300800 */
[----:B------:R-:W2:Y:S04]  /*171d0*/  LDL.LU R156, [R1+0x294] ;  /* 0x00029400019c7983 */ /* 0x000ea80000300800 */
[----:B------:R-:W4:Y:S04]  /*171e0*/  LDL.LU R149, [R1+0x298] ;  /* 0x0002980001957983 */ /* 0x000f280000300800 */
[----:B------:R-:W4:Y:S01]  /*171f0*/  LDL.LU R150, [R1+0x29c] ;  /* 0x00029c0001967983 */ /* 0x000f220000300800 */
[----:B------:R-:W-:-:S02]  /*17200*/  PRMT R79, RZ, 0x7610, R79 ;  /* 0x00007610ff4f7816 */ /* 0x000fc4000000004f */
[----:B------:R-:W-:-:S04]  /*17210*/  PRMT R78, RZ, 0x7610, R78 ;  /* 0x00007610ff4e7816 */ /* 0x000fc8000000004e */
[----:B------:R1:W4:Y:S01]  /*17220*/  @P2 LDG.E.U8 R79, desc[UR24][R4.64] ;  /* 0x00000018044f2981 */ /* 0x000322000c1e1100 */
[----:B------:R-:W-:Y:S01]  /*17230*/  PRMT R77, RZ, 0x7610, R77 ;  /* 0x00007610ff4d7816 */ /* 0x000fe2000000004d */
[----:B-1----:R-:W-:Y:S02]  /*17240*/  @P2 IMAD.MOV.U32 R4, RZ, RZ, R141 ;  /* 0x000000ffff042224 */ /* 0x002fe400078e008d */
[----:B------:R-:W-:Y:S01]  /*17250*/  @P2 IMAD.MOV.U32 R5, RZ, RZ, R142 ;  /* 0x000000ffff052224 */ /* 0x000fe200078e008e */
[----:B------:R-:W4:Y:S04]  /*17260*/  LDL.LU R141, [R1+0x2a0] ;  /* 0x0002a000018d7983 */ /* 0x000f280000300800 */
[----:B------:R1:W4:Y:S01]  /*17270*/  @P2 LDG.E.U8 R78, desc[UR24][R4.64] ;  /* 0x00000018044e2981 */ /* 0x000322000c1e1100 */
[----:B------:R-:W-:-:S03]  /*17280*/  PRMT R76, RZ, 0x7610, R76 ;  /* 0x00007610ff4c7816 */ /* 0x000fc6000000004c */
[----:B------:R-:W4:Y:S01]  /*17290*/  LDL.LU R142, [R1+0x2a4] ;  /* 0x0002a400018e7983 */ /* 0x000f220000300800 */
[----:B-1----:R-:W-:Y:S02]  /*172a0*/  @P2 IMAD.MOV.U32 R4, RZ, RZ, R102 ;  /* 0x000000ffff042224 */ /* 0x002fe400078e0066 */
[----:B------:R-:W-:Y:S02]  /*172b0*/  @P2 IMAD.MOV.U32 R5, RZ, RZ, R145 ;  /* 0x000000ffff052224 */ /* 0x000fe400078e0091 */
[----:B---3--:R-:W-:-:S03]  /*172c0*/  @!P6 IMAD.MOV R117, RZ, RZ, -R117 ;  /* 0x000000ffff75e224 */ /* 0x008fc600078e0a75 */
[----:B------:R1:W3:Y:S02]  /*172d0*/  @P2 LDG.E.U8 R77, desc[UR24][R4.64] ;  /* 0x00000018044d2981 */ /* 0x0002e4000c1e1100 */
[----:B-1----:R-:W-:Y:S02]  /*172e0*/  @P2 IMAD.MOV.U32 R4, RZ, RZ, R96 ;  /* 0x000000ffff042224 */ /* 0x002fe400078e0060 */
[----:B------:R-:W-:Y:S01]  /*172f0*/  @P2 IMAD.MOV.U32 R5, RZ, RZ, R100 ;  /* 0x000000ffff052224 */ /* 0x000fe200078e0064 */
[----:B------:R-:W-:Y:S04]  /*17300*/  STL [R1+0xae8], R117 ;  /* 0x000ae87501007387 */ /* 0x000fe80000100800 */
[----:B------:R1:W3:Y:S02]  /*17310*/  @P2 LDG.E.U8 R76, desc[UR24][R4.64] ;  /* 0x00000018044c2981 */ /* 0x0002e4000c1e1100 */
[----:B-1----:R-:W-:Y:S01]  /*17320*/  @P2 IMAD.MOV.U32 R4, RZ, RZ, R85 ;  /* 0x000000ffff042224 */ /* 0x002fe200078e0055 */
[----:B--2---:R-:W-:-:S02]  /*17330*/  SEL R85, R10, R156, !P3 ;  /* 0x0000009c0a557207 */ /* 0x004fc40005800000 */
[----:B------:R-:W2:Y:S01]  /*17340*/  LDL.LU R156, [R1+0x2a8] ;  /* 0x0002a800019c7983 */ /* 0x000ea20000300800 */
[----:B------:R-:W-:Y:S01]  /*17350*/  PRMT R75, RZ, 0x7610, R75 ;  /* 0x00007610ff4b7816 */ /* 0x000fe2000000004b */
[----:B------:R-:W-:Y:S01]  /*17360*/  @P2 IMAD.MOV.U32 R5, RZ, RZ, R91 ;  /* 0x000000ffff052224 */ /* 0x000fe200078e005b */
[----:B------:R-:W-:-:S04]  /*17370*/  PRMT R74, RZ, 0x7610, R74 ;  /* 0x00007610ff4a7816 */ /* 0x000fc8000000004a */
[----:B------:R1:W3:Y:S01]  /*17380*/  @P2 LDG.E.U8 R75, desc[UR24][R4.64] ;  /* 0x00000018044b2981 */ /* 0x0002e2000c1e1100 */
[----:B------:R-:W-:Y:S01]  /*17390*/  PRMT R73, RZ, 0x7610, R73 ;  /* 0x00007610ff497816 */ /* 0x000fe20000000049 */
[----:B-1----:R-:W-:Y:S02]  /*173a0*/  @P2 IMAD.MOV.U32 R4, RZ, RZ, R14 ;  /* 0x000000ffff042224 */ /* 0x002fe400078e000e */
[----:B------:R-:W-:Y:S01]  /*173b0*/  @P2 IMAD.MOV.U32 R5, RZ, RZ, R83 ;  /* 0x000000ffff052224 */ /* 0x000fe200078e0053 */
[----:B------:R-:W-:-:S04]  /*173c0*/  SEL R14, R10, R152, !P3 ;  /* 0x000000980a0e7207 */ /* 0x000fc80005800000 */
[----:B------:R1:W3:Y:S01]  /*173d0*/  @P2 LDG.E.U8 R74, desc[UR24][R4.64] ;  /* 0x00000018044a2981 */ /* 0x0002e2000c1e1100 */
[----:B------:R-:W-:Y:S01]  /*173e0*/  PRMT R68, RZ, 0x7610, R68 ;  /* 0x00007610ff447816 */ /* 0x000fe20000000044 */
[----:B------:R-:W-:Y:S02]  /*173f0*/  IMAD R14, R14, UR6, RZ ;  /* 0x000000060e0e7c24 */ /* 0x000fe4000f8e02ff */
[----:B-1----:R-:W-:Y:S02]  /*17400*/  @P2 IMAD.MOV.U32 R4, RZ, RZ, R13 ;  /* 0x000000ffff042224 */ /* 0x002fe400078e000d */
[----:B------:R-:W-:-:S05]  /*17410*/  @P2 IMAD.MOV.U32 R5, RZ, RZ, R12 ;  /* 0x000000ffff052224 */ /* 0x000fca00078e000c */
[----:B------:R1:W3:Y:S01]  /*17420*/  @P2 LDG.E.U8 R73, desc[UR24][R4.64] ;  /* 0x0000001804492981 */ /* 0x0002e2000c1e1100 */
[----:B------:R-:W-:Y:S01]  /*17430*/  SEL R13, R10, R143, !P3 ;  /* 0x0000008f0a0d7207 */ /* 0x000fe20005800000 */
[----:B-1----:R-:W-:Y:S02]  /*17440*/  @P0 IMAD.MOV.U32 R4, RZ, RZ, R151 ;  /* 0x000000ffff040224 */ /* 0x002fe400078e0097 */
[----:B------:R-:W-:-:S05]  /*17450*/  @P0 IMAD.MOV.U32 R5, RZ, RZ, R158 ;  /* 0x000000ffff050224 */ /* 0x000fca00078e009e */
[----:B------:R1:W3:Y:S01]  /*17460*/  @P0 LDG.E.U8 R68, desc[UR24][R4.64] ;  /* 0x0000001804440981 */ /* 0x0002e2000c1e1100 */
[----:B0-----:R-:W-:Y:S01]  /*17470*/  IADD3 R114, P0, PT, R14, R7, RZ ;  /* 0x000000070e727210 */ /* 0x001fe20007f1e0ff */
[----:B------:R-:W-:Y:S01]  /*17480*/  IMAD R13, R13, UR6, RZ ;  /* 0x000000060d0d7c24 */ /* 0x000fe2000f8e02ff */
[C---:B----4-:R-:W-:Y:S02]  /*17490*/  SEL R91, R10.reuse, R149, !P3 ;  /* 0x000000950a5b7207 */ /* 0x050fe40005800000 */
[----:B------:R-:W-:Y:S01]  /*174a0*/  SEL R12, R10, R144, !P3 ;  /* 0x000000900a0c7207 */ /* 0x000fe20005800000 */
[----:B------:R-:W-:Y:S01]  /*174b0*/  STL [R1+0x188], R114 ;  /* 0x0001887201007387 */ /* 0x000fe20000100800 */
[----:B------:R-:W-:-:S03]  /*174c0*/  IADD3 R11, P6, PT, R13, R7, RZ ;  /* 0x000000070d0b7210 */ /* 0x000fc60007fde0ff */
[----:B------:R-:W4:Y:S01]  /*174d0*/  LDL.LU R149, [R1+0x2ac] ;  /* 0x0002ac0001957983 */ /* 0x000f220000300800 */
[----:B------:R-:W-:Y:S01]  /*174e0*/  IMAD R12, R12, UR6, RZ ;  /* 0x000000060c0c7c24 */ /* 0x000fe2000f8e02ff */
[C---:B-1----:R-:W-:Y:S02]  /*174f0*/  SEL R5, R10.reuse, R163, !P3 ;  /* 0x000000a30a057207 */ /* 0x042fe40005800000 */
[----:B------:R0:W-:Y:S01]  /*17500*/  STL [R1+0x190], R11 ;  /* 0x0001900b01007387 */ /* 0x0001e20000100800 */
[C---:B------:R-:W-:Y:S02]  /*17510*/  SEL R4, R10.reuse, R164, !P3 ;  /* 0x000000a40a047207 */ /* 0x040fe40005800000 */
[----:B------:R-:W-:Y:S01]  /*17520*/  IMAD R5, R5, UR6, RZ ;  /* 0x0000000605057c24 */ /* 0x000fe2000f8e02ff */
[----:B------:R-:W-:Y:S02]  /*17530*/  SEL R83, R10, R155, !P3 ;  /* 0x0000009b0a537207 */ /* 0x000fe40005800000 */
[----:B0-----:R-:W-:-:S02]  /*17540*/  LEA.HI.X.SX32 R11, R14, R6, 0x1, P0 ;  /* 0x000000060e0b7211 */ /* 0x001fc400000f0eff */
[----:B------:R-:W-:Y:S02]  /*17550*/  IADD3 R14, P0, PT, R12, R7, RZ ;  /* 0x000000070c0e7210 */ /* 0x000fe40007f1e0ff */
[----:B------:R-:W-:Y:S01]  /*17560*/  LEA.HI.X.SX32 R13, R13, R6, 0x1, P6 ;  /* 0x000000060d0d7211 */ /* 0x000fe200030f0eff */
[----:B------:R0:W-:Y:S01]  /*17570*/  STL [R1+0x184], R11 ;  /* 0x0001840b01007387 */ /* 0x0001e20000100800 */
[----:B------:R-:W-:Y:S01]  /*17580*/  SEL R96, R10, R150, !P3 ;  /* 0x000000960a607207 */ /* 0x000fe20005800000 */
[----:B------:R-:W-:Y:S02]  /*17590*/  IMAD R4, R4, UR6, RZ ;  /* 0x0000000604047c24 */ /* 0x000fe4000f8e02ff */
[----:B------:R-:W-:Y:S01]  /*175a0*/  STL [R1+0x198], R14 ;  /* 0x0001980e01007387 */ /* 0x000fe20000100800 */
[----:B------:R-:W-:-:S03]  /*175b0*/  IMAD R83, R83, UR6, RZ ;  /* 0x0000000653537c24 */ /* 0x000fc6000f8e02ff */
[----:B------:R-:W3:Y:S01]  /*175c0*/  LDL.LU R150, [R1+0x2b0] ;  /* 0x0002b00001967983 */ /* 0x000ee20000300800 */
[----:B0-----:R-:W-:-:S03]  /*175d0*/  IADD3 R11, P6, PT, R5, R7, RZ ;  /* 0x00000007050b7210 */ /* 0x001fc60007fde0ff */
[----:B------:R0:W-:Y:S01]  /*175e0*/  STL [R1+0x18c], R13 ;  /* 0x00018c0d01007387 */ /* 0x0001e20000100800 */
[----:B------:R-:W-:-:S03]  /*175f0*/  IMAD R85, R85, UR6, RZ ;  /* 0x0000000655557c24 */ /* 0x000fc6000f8e02ff */
[----:B------:R1:W-:Y:S01]  /*17600*/  STL [R1+0x1c8], R11 ;  /* 0x0001c80b01007387 */ /* 0x0003e20000100800 */
[-C--:B0-----:R-:W-:Y:S02]  /*17610*/  LEA.HI.X.SX32 R13, R12, R6.reuse, 0x1, P0 ;  /* 0x000000060c0d7211 */ /* 0x081fe400000f0eff */
[CC--:B------:R-:W-:Y:S02]  /*17620*/  IADD3 R12, P0, PT, R4.reuse, R7.reuse, RZ ;  /* 0x00000007040c7210 */ /* 0x0c0fe40007f1e0ff */
[-C--:B-1----:R-:W-:Y:S02]  /*17630*/  LEA.HI.X.SX32 R11, R5, R6.reuse, 0x1, P6 ;  /* 0x00000006050b7211 */ /* 0x082fe400030f0eff */
[----:B------:R-:W-:Y:S01]  /*17640*/  IADD3 R5, P6, PT, R83, R7, RZ ;  /* 0x0000000753057210 */ /* 0x000fe20007fde0ff */
[----:B------:R-:W-:Y:S01]  /*17650*/  STL [R1+0x194], R13 ;  /* 0x0001940d01007387 */ /* 0x000fe20000100800 */
[----:B------:R-:W-:Y:S01]  /*17660*/  LEA.HI.X.SX32 R4, R4, R6, 0x1, P0 ;  /* 0x0000000604047211 */ /* 0x000fe200000f0eff */
[----:B------:R-:W-:-:S02]  /*17670*/  IMAD R91, R91, UR6, RZ ;  /* 0x000000065b5b7c24 */ /* 0x000fc4000f8e02ff */
[----:B------:R-:W-:Y:S01]  /*17680*/  STL [R1+0x1d0], R12 ;  /* 0x0001d00c01007387 */ /* 0x000fe20000100800 */
[----:B------:R-:W-:-:S03]  /*17690*/  SEL R100, R10, R141, !P3 ;  /* 0x0000008d0a647207 */ /* 0x000fc60005800000 */
[----:B------:R0:W-:Y:S04]  /*176a0*/  STL [R1+0x1c4], R11 ;  /* 0x0001c40b01007387 */ /* 0x0001e80000100800 */
[----:B------:R1:W-:Y:S04]  /*176b0*/  STL [R1+0x1d8], R5 ;  /* 0x0001d80501007387 */ /* 0x0003e80000100800 */
[----:B------:R-:W3:Y:S01]  /*176c0*/  LDL.LU R141, [R1+0x2b4] ;  /* 0x0002b400018d7983 */ /* 0x000ee20000300800 */
[----:B0-----:R-:W-:-:S03]  /*176d0*/  IADD3 R11, P0, PT, R85, R7, RZ ;  /* 0x00000007550b7210 */ /* 0x001fc60007f1e0ff */
[----:B------:R0:W-:Y:S01]  /*176e0*/  STL [R1+0x1cc], R4 ;  /* 0x0001cc0401007387 */ /* 0x0001e20000100800 */
[----:B-1----:R-:W-:-:S03]  /*176f0*/  LEA.HI.X.SX32 R5, R83, R6, 0x1, P6 ;  /* 0x0000000653057211 */ /* 0x002fc600030f0eff */
[----:B------:R-:W-:Y:S01]  /*17700*/  STL [R1+0x228], R11 ;  /* 0x0002280b01007387 */ /* 0x000fe20000100800 */
[----:B------:R-:W-:Y:S01]  /*17710*/  IMAD R96, R96, UR6, RZ ;  /* 0x0000000660607c24 */ /* 0x000fe2000f8e02ff */
[----:B0-----:R-:W-:Y:S02]  /*17720*/  IADD3 R4, P6, PT, R91, R7, RZ ;  /* 0x000000075b047210 */ /* 0x001fe40007fde0ff */
[----:B------:R0:W-:Y:S01]  /*17730*/  STL [R1+0x1d4], R5 ;  /* 0x0001d40501007387 */ /* 0x0001e20000100800 */
[----:B------:R-:W-:-:S03]  /*17740*/  SEL R102, R10, R142, !P3 ;  /* 0x0000008e0a667207 */ /* 0x000fc60005800000 */
[----:B------:R1:W-:Y:S04]  /*17750*/  STL [R1+0x230], R4 ;  /* 0x0002300401007387 */ /* 0x0003e80000100800 */
[----:B------:R-:W3:Y:S01]  /*17760*/  LDL.LU R142, [R1+0x2b8] ;  /* 0x0002b800018e7983 */ /* 0x000ee20000300800 */
[----:B0-----:R-:W-:Y:S02]  /*17770*/  LEA.HI.X.SX32 R5, R85, R6, 0x1, P0 ;  /* 0x0000000655057211 */ /* 0x001fe400000f0eff */
[----:B-1----:R-:W-:-:S03]  /*17780*/  IADD3 R4, P0, PT, R96, R7, RZ ;  /* 0x0000000760047210 */ /* 0x002fc60007f1e0ff */
[----:B------:R0:W-:Y:S04]  /*17790*/  STL [R1+0x204], R5 ;  /* 0x0002040501007387 */ /* 0x0001e80000100800 */
[----:B------:R2:W-:Y:S01]  /*177a0*/  STL [R1+0x238], R4 ;  /* 0x0002380401007387 */ /* 0x0005e20000100800 */
[----:B0-----:R-:W-:-:S05]  /*177b0*/  LEA.HI.X.SX32 R5, R91, R6, 0x1, P6 ;  /* 0x000000065b057211 */ /* 0x001fca00030f0eff */
[----:B------:R0:W-:Y:S01]  /*177c0*/  STL [R1+0x22c], R5 ;  /* 0x00022c0501007387 */ /* 0x0001e20000100800 */
[----:B--2---:R-:W-:-:S03]  /*177d0*/  SEL R4, R10, R156, !P3 ;  /* 0x0000009c0a047207 */ /* 0x004fc60005800000 */
[----:B------:R-:W2:Y:S01]  /*177e0*/  LDL.LU R156, [R1+0x2bc] ;  /* 0x0002bc00019c7983 */ /* 0x000ea20000300800 */
[----:B------:R-:W-:Y:S01]  /*177f0*/  IMAD R100, R100, UR6, RZ ;  /* 0x0000000664647c24 */ /* 0x000fe2000f8e02ff */
[----:B0-----:R-:W-:-:S04]  /*17800*/  LEA.HI.X.SX32 R5, R96, R6, 0x1, P0 ;  /* 0x0000000660057211 */ /* 0x001fc800000f0eff */
[----:B------:R-:W-:Y:S01]  /*17810*/  IADD3 R11, P0, PT, R100, R7, RZ ;  /* 0x00000007640b7210 */ /* 0x000fe20007f1e0ff */
[----:B------:R-:W-:Y:S01]  /*17820*/  STL [R1+0xaf8], R96 ;  /* 0x000af86001007387 */ /* 0x000fe20000100800 */
[----:B------:R-:W-:-:S03]  /*17830*/  VIADD R3, R0, 0xdd ;  /* 0x000000dd00037836 */ /* 0x000fc60000000000 */
[----:B------:R4:W-:Y:S04]  /*17840*/  STL [R1+0x234], R5 ;  /* 0x0002340501007387 */ /* 0x0009e80000100800 */
[----:B------:R-:W-:Y:S01]  /*17850*/  STL [R1+0x268], R11 ;  /* 0x0002680b01007387 */ /* 0x000fe20000100800 */
[----:B------:R-:W-:Y:S01]  /*17860*/  IMAD R102, R102, UR6, RZ ;  /* 0x0000000666667c24 */ /* 0x000fe2000f8e02ff */
[----:B------:R-:W-:Y:S01]  /*17870*/  ISETP.GE.AND P6, PT, R3, RZ, PT ;  /* 0x000000ff0300720c */ /* 0x000fe20003fc6270 */
[----:B------:R-:W-:Y:S01]  /*17880*/  IMAD R13, R4, UR6, RZ ;  /* 0x00000006040d7c24 */ /* 0x000fe2000f8e02ff */
[----:B------:R-:W-:Y:S02]  /*17890*/  IABS R12, R3 ;  /* 0x00000003000c7213 */ /* 0x000fe40000000000 */
[----:B------:R-:W-:-:S02]  /*178a0*/  LEA.HI.X.SX32 R3, R100, R6, 0x1, P0 ;  /* 0x0000000664037211 */ /* 0x000fc400000f0eff */
[----:B------:R-:W-:Y:S02]  /*178b0*/  IADD3 R4, P0, PT, R102, R7, RZ ;  /* 0x0000000766047210 */ /* 0x000fe40007f1e0ff */
[----:B----4-:R-:W-:Y:S02]  /*178c0*/  SEL R5, R10, R149, !P3 ;  /* 0x000000950a057207 */ /* 0x010fe40005800000 */
[----:B------:R-:W4:Y:S04]  /*178d0*/  LDL.LU R149, [R1+0x2c0] ;  /* 0x0002c00001957983 */ /* 0x000f280000300800 */
[----:B------:R-:W-:Y:S04]  /*178e0*/  STL [R1+0xafc], R100 ;  /* 0x000afc6401007387 */ /* 0x000fe80000100800 */
[----:B------:R-:W-:Y:S04]  /*178f0*/  STL [R1+0x264], R3 ;  /* 0x0002640301007387 */ /* 0x000fe80000100800 */
[----:B------:R0:W-:Y:S02]  /*17900*/  STL [R1+0x270], R4 ;  /* 0x0002700401007387 */ /* 0x0001e40000100800 */
[----:B0-----:R-:W-:-:S02]  /*17910*/  LEA.HI.X.SX32 R4, R102, R6, 0x1, P0 ;  /* 0x0000000666047211 */ /* 0x001fc400000f0eff */
[----:B------:R-:W-:Y:S02]  /*17920*/  IADD3 R11, P0, PT, R13, R7, RZ ;  /* 0x000000070d0b7210 */ /* 0x000fe40007f1e0ff */
[----:B---3--:R-:W-:Y:S02]  /*17930*/  SEL R3, R10, R150, !P3 ;  /* 0x000000960a037207 */ /* 0x008fe40005800000 */
[----:B------:R-:W3:Y:S04]  /*17940*/  LDL.LU R150, [R1+0x2c4] ;  /* 0x0002c40001967983 */ /* 0x000ee80000300800 */
[----:B------:R-:W-:Y:S04]  /*17950*/  STL [R1+0xb00], R102 ;  /* 0x000b006601007387 */ /* 0x000fe80000100800 */
[----:B------:R-:W-:Y:S04]  /*17960*/  STL [R1+0x26c], R4 ;  /* 0x00026c0401007387 */ /* 0x000fe80000100800 */
[----:B------:R0:W-:Y:S04]  /*17970*/  STL [R1+0x278], R11 ;  /* 0x0002780b01007387 */ /* 0x0001e80000100800 */
[----:B------:R-:W3:Y:S01]  /*17980*/  LDL.LU R155, [R1+0x2c8] ;  /* 0x0002c800019b7983 */ /* 0x000ee20000300800 */
[----:B------:R-:W-:-:S02]  /*17990*/  IMAD R14, R5, UR6, RZ ;  /* 0x00000006050e7c24 */ /* 0x000fc4000f8e02ff */
[----:B------:R-:W-:Y:S01]  /*179a0*/  IMAD R83, R3, UR6, RZ ;  /* 0x0000000603537c24 */ /* 0x000fe2000f8e02ff */
[----:B0-----:R-:W-:Y:S02]  /*179b0*/  LEA.HI.X.SX32 R11, R13, R6, 0x1, P0 ;  /* 0x000000060d0b7211 */ /* 0x001fe400000f0eff */
[----:B------:R-:W-:Y:S01]  /*179c0*/  IADD3 R3, P0, PT, R14, R7, RZ ;  /* 0x000000070e037210 */ /* 0x000fe20007f1e0ff */
[----:B------:R-:W-:Y:S01]  /*179d0*/  IMAD.HI.U32 R5, R9, R12, RZ ;  /* 0x0000000c09057227 */ /* 0x000fe200078e00ff */
[----:B------:R-:W-:Y:S02]  /*179e0*/  SEL R4, R10, R141, !P3 ;  /* 0x0000008d0a047207 */ /* 0x000fe40005800000 */
[----:B------:R-:W3:Y:S01]  /*179f0*/  LDL.LU R141, [R1+0x2cc] ;  /* 0x0002cc00018d7983 */ /* 0x000ee20000300800 */
[----:B------:R-:W-:-:S03]  /*17a00*/  IMAD.MOV R5, RZ, RZ, -R5 ;  /* 0x000000ffff057224 */ /* 0x000fc600078e0a05 */
[----:B------:R-:W-:Y:S01]  /*17a10*/  STL [R1+0x274], R11 ;  /* 0x0002740b01007387 */ /* 0x000fe20000100800 */
[----:B------:R-:W-:-:S03]  /*17a20*/  IMAD R85, R4, UR6, RZ ;  /* 0x0000000604557c24 */ /* 0x000fc6000f8e02ff */
[----:B------:R0:W-:Y:S01]  /*17a30*/  STL [R1+0x298], R3 ;  /* 0x0002980301007387 */ /* 0x0001e20000100800 */
[----:B------:R-:W-:Y:S01]  /*17a40*/  LEA.HI.X.SX32 R4, R14, R6, 0x1, P0 ;  /* 0x000000060e047211 */ /* 0x000fe200000f0eff */
[----:B------:R-:W-:Y:S01]  /*17a50*/  IMAD R12, R8, R5, R12 ;  /* 0x00000005080c7224 */ /* 0x000fe200078e020c */
[----:B------:R-:W-:Y:S02]  /*17a60*/  SEL R13, R10, R142, !P3 ;  /* 0x0000008e0a0d7207 */ /* 0x000fe40005800000 */
[----:B------:R-:W3:Y:S01]  /*17a70*/  LDL.LU R142, [R1+0x2d0] ;  /* 0x0002d000018e7983 */ /* 0x000ee20000300800 */
[----:B0-----:R-:W-:-:S03]  /*17a80*/  IADD3 R3, P0, PT, R83, R7, RZ ;  /* 0x0000000753037210 */ /* 0x001fc60007f1e0ff */
[----:B------:R-:W-:Y:S04]  /*17a90*/  STL [R1+0x294], R4 ;  /* 0x0002940401007387 */ /* 0x000fe80000100800 */
[----:B------:R2:W-:Y:S04]  /*17aa0*/  STL [R1+0x2a0], R3 ;  /* 0x0002a00301007387 */ /* 0x0005e80000100800 */
[----:B------:R-:W-:Y:S01]  /*17ab0*/  STL [R1+0xaec], R12 ;  /* 0x000aec0c01007387 */ /* 0x000fe20000100800 */
[----:B--2---:R-:W-:-:S03]  /*17ac0*/  SEL R3, R10, R156, !P3 ;  /* 0x0000009c0a037207 */ /* 0x004fc60005800000 */
[----:B------:R-:W2:Y:S01]  /*17ad0*/  LDL.LU R156, [R1+0x2d4] ;  /* 0x0002d400019c7983 */ /* 0x000ea20000300800 */
[----:B------:R-:W-:Y:S02]  /*17ae0*/  LEA.HI.X.SX32 R4, R83, R6, 0x1, P0 ;  /* 0x0000000653047211 */ /* 0x000fe400000f0eff */
[----:B------:R-:W-:Y:S01]  /*17af0*/  IADD3 R5, P0, PT, R85, R7, RZ ;  /* 0x0000000755057210 */ /* 0x000fe20007f1e0ff */
[----:B------:R-:W-:Y:S04]  /*17b00*/  STL [R1+0xaf0], R83 ;  /* 0x000af05301007387 */ /* 0x000fe80000100800 */
[----:B------:R4:W-:Y:S01]  /*17b10*/  STL [R1+0x29c], R4 ;  /* 0x00029c0401007387 */ /* 0x0009e20000100800 */
[----:B------:R-:W-:Y:S01]  /*17b20*/  IMAD R13, R13, UR6, RZ ;  /* 0x000000060d0d7c24 */ /* 0x000fe2000f8e02ff */
[----:B----4-:R-:W-:-:S02]  /*17b30*/  SEL R4, R10, R149, !P3 ;  /* 0x000000950a047207 */ /* 0x010fc40005800000 */
[----:B------:R-:W4:Y:S04]  /*17b40*/  LDL.LU R149, [R1+0x2dc] ;  /* 0x0002dc0001957983 */ /* 0x000f280000300800 */
[----:B------:R0:W-:Y:S04]  /*17b50*/  STL [R1+0x2a8], R5 ;  /* 0x0002a80501007387 */ /* 0x0001e80000100800 */
[----:B------:R-:W-:Y:S01]  /*17b60*/  STL [R1+0xaf4], R85 ;  /* 0x000af45501007387 */ /* 0x000fe20000100800 */
[----:B0-----:R-:W-:Y:S01]  /*17b70*/  IMAD R5, R3, UR6, RZ ;  /* 0x0000000603057c24 */ /* 0x001fe2000f8e02ff */
[----:B------:R-:W-:-:S02]  /*17b80*/  LEA.HI.X.SX32 R3, R85, R6, 0x1, P0 ;  /* 0x0000000655037211 */ /* 0x000fc400000f0eff */
[----:B------:R-:W-:-:S03]  /*17b90*/  IADD3 R11, P0, PT, R13, R7, RZ ;  /* 0x000000070d0b7210 */ /* 0x000fc60007f1e0ff */
[----:B------:R3:W-:Y:S04]  /*17ba0*/  STL [R1+0x2a4], R3 ;  /* 0x0002a40301007387 */ /* 0x0007e80000100800 */
[----:B------:R-:W4:Y:S01]  /*17bb0*/  LDL.LU R164, [R1+0x2ec] ;  /* 0x0002ec0001a47983 */ /* 0x000f220000300800 */
[----:B------:R-:W-:Y:S01]  /*17bc0*/  IMAD R14, R4, UR6, RZ ;  /* 0x00000006040e7c24 */ /* 0x000fe2000f8e02ff */
[----:B------:R-:W-:Y:S02]  /*17bd0*/  LEA.HI.X.SX32 R4, R13, R6, 0x1, P0 ;  /* 0x000000060d047211 */ /* 0x000fe400000f0eff */
[----:B------:R0:W-:Y:S01]  /*17be0*/  STL [R1+0x2b0], R11 ;  /* 0x0002b00b01007387 */ /* 0x0001e20000100800 */
[----:B---3--:R-:W-:-:S03]  /*17bf0*/  SEL R3, R10, R150, !P3 ;  /* 0x000000960a037207 */ /* 0x008fc60005800000 */
[----:B------:R-:W3:Y:S01]  /*17c00*/  LDL.LU R150, [R1+0x2f4] ;  /* 0x0002f40001967983 */ /* 0x000ee20000300800 */
[----:B0-----:R-:W-:-:S03]  /*17c10*/  IADD3 R11, P0, PT, R5, R7, RZ ;  /* 0x00000007050b7210 */ /* 0x001fc60007f1e0ff */
[----:B------:R0:W-:Y:S01]  /*17c20*/  STL [R1+0x2ac], R4 ;  /* 0x0002ac0401007387 */ /* 0x0001e20000100800 */
[----:B------:R-:W-:-:S03]  /*17c30*/  IMAD R13, R3, UR6, RZ ;  /* 0x00000006030d7c24 */ /* 0x000fc6000f8e02ff */
[----:B------:R-:W-:Y:S01]  /*17c40*/  STL [R1+0x2b8], R11 ;  /* 0x0002b80b01007387 */ /* 0x000fe20000100800 */
[----:B------:R-:W-:Y:S02]  /*17c50*/  LEA.HI.X.SX32 R3, R5, R6, 0x1, P0 ;  /* 0x0000000605037211 */ /* 0x000fe400000f0eff */
[----:B------:R-:W-:Y:S02]  /*17c60*/  IADD3 R5, P0, PT, R14, R7, RZ ;  /* 0x000000070e057210 */ /* 0x000fe40007f1e0ff */
[C---:B0-----:R-:W-:Y:S02]  /*17c70*/  SEL R4, R10.reuse, R155, !P3 ;  /* 0x0000009b0a047207 */ /* 0x041fe40005800000 */
[----:B------:R-:W3:Y:S04]  /*17c80*/  LDL.LU R155, [R1+0x2fc] ;  /* 0x0002fc00019b7983 */ /* 0x000ee80000300800 */
[----:B------:R0:W-:Y:S04]  /*17c90*/  STL [R1+0x2b4], R3 ;  /* 0x0002b40301007387 */ /* 0x0001e80000100800 */
[----:B------:R1:W-:Y:S01]  /*17ca0*/  STL [R1+0x2c0], R5 ;  /* 0x0002c00501007387 */ /* 0x0003e20000100800 */
[----:B0-----:R-:W-:-:S03]  /*17cb0*/  SEL R3, R10, R141, !P3 ;  /* 0x0000008d0a037207 */ /* 0x001fc60005800000 */
[----:B------:R-:W3:Y:S01]  /*17cc0*/  LDL.LU R141, [R1+0x304] ;  /* 0x00030400018d7983 */ /* 0x000ee20000300800 */
[----:B-1----:R-:W-:Y:S01]  /*17cd0*/  IMAD R5, R4, UR6, RZ ;  /* 0x0000000604057c24 */ /* 0x002fe2000f8e02ff */
[----:B------:R-:W-:Y:S02]  /*17ce0*/  LEA.HI.X.SX32 R4, R14, R6, 0x1, P0 ;  /* 0x000000060e047211 */ /* 0x000fe400000f0eff */
[----:B------:R-:W-:-:S03]  /*17cf0*/  IADD3 R11, P0, PT, R13, R7, RZ ;  /* 0x000000070d0b7210 */ /* 0x000fc60007f1e0ff */
[----:B------:R0:W-:Y:S01]  /*17d00*/  STL [R1+0x2bc], R4 ;  /* 0x0002bc0401007387 */ /* 0x0001e20000100800 */
[----:B------:R-:W-:-:S03]  /*17d10*/  IMAD R14, R3, UR6, RZ ;  /* 0x00000006030e7c24 */ /* 0x000fc6000f8e02ff */
[----:B------:R1:W-:Y:S01]  /*17d20*/  STL [R1+0x2c8], R11 ;  /* 0x0002c80b01007387 */ /* 0x0003e20000100800 */
[----:B------:R-:W-:Y:S02]  /*17d30*/  LEA.HI.X.SX32 R3, R13, R6, 0x1, P0 ;  /* 0x000000060d037211 */ /* 0x000fe400000f0eff */
[----:B0-----:R-:W-:Y:S02]  /*17d40*/  SEL R4, R10, R142, !P3 ;  /* 0x0000008e0a047207 */ /* 0x001fe40005800000 */
[----:B------:R-:W3:Y:S01]  /*17d50*/  LDL.LU R142, [R1+0x30c] ;  /* 0x00030c00018e7983 */ /* 0x000ee20000300800 */
[----:B-1----:R-:W-:-:S03]  /*17d60*/  IADD3 R11, P0, PT, R5, R7, RZ ;  /* 0x00000007050b7210 */ /* 0x002fc60007f1e0ff */
[----:B------:R2:W-:Y:S04]  /*17d70*/  STL [R1+0x2c4], R3 ;  /* 0x0002c40301007387 */ /* 0x0005e80000100800 */
[----:B------:R-:W-:Y:S01]  /*17d80*/  STL [R1+0x2d0], R11 ;  /* 0x0002d00b01007387 */ /* 0x000fe20000100800 */
[----:B--2---:R-:W-:-:S03]  /*17d90*/  SEL R3, R10, R156, !P3 ;  /* 0x0000009c0a037207 */ /* 0x004fc60005800000 */
[----:B------:R-:W2:Y:S01]  /*17da0*/  LDL.LU R156, [R1+0x314] ;  /* 0x00031400019c7983 */ /* 0x000ea20000300800 */
[----:B------:R-:W-:Y:S01]  /*17db0*/  IMAD R13, R4, UR6, RZ ;  /* 0x00000006040d7c24 */ /* 0x000fe2000f8e02ff */
[----:B------:R-:W-:Y:S02]  /*17dc0*/  LEA.HI.X.SX32 R4, R5, R6, 0x1, P0 ;  /* 0x0000000605047211 */ /* 0x000fe400000f0eff */
[----:B------:R-:W-:-:S03]  /*17dd0*/  IADD3 R5, P0, PT, R14, R7, RZ ;  /* 0x000000070e057210 */ /* 0x000fc60007f1e0ff */
[----:B------:R-:W-:Y:S04]  /*17de0*/  STL [R1+0x2cc], R4 ;  /* 0x0002cc0401007387 */ /* 0x000fe80000100800 */
[----:B------:R0:W-:Y:S02]  /*17df0*/  STL [R1+0x2d8], R5 ;  /* 0x0002d80501007387 */ /* 0x0001e40000100800 */
[----:B0-----:R-:W-:Y:S01]  /*17e00*/  IMAD R5, R3, UR6, RZ ;  /* 0x0000000603057c24 */ /* 0x001fe2000f8e02ff */
[----:B------:R-:W-:Y:S02]  /*17e10*/  LEA.HI.X.SX32 R3, R14, R6, 0x1, P0 ;  /* 0x000000060e037211 */ /* 0x000fe400000f0eff */
[----:B------:R-:W-:Y:S02]  /*17e20*/  IADD3 R11, P0, PT, R13, R7, RZ ;  /* 0x000000070d0b7210 */ /* 0x000fe40007f1e0ff */
[----:B----4-:R-:W-:-:S02]  /*17e30*/  SEL R4, R10, R149, !P3 ;  /* 0x000000950a047207 */ /* 0x010fc40005800000 */
[----:B------:R-:W4:Y:S03]  /*17e40*/  LDL.LU R149, [R1+0x31c] ;  /* 0x00031c0001957983 */ /* 0x000f260000300800 */
[----:B------:R-:W-:Y:S01]  /*17e50*/  IMAD R14, R4, UR6, RZ ;  /* 0x00000006040e7c24 */ /* 0x000fe2000f8e02ff */
[----:B------:R-:W-:Y:S01]  /*17e60*/  STL [R1+0x2d4], R3 ;  /* 0x0002d40301007387 */ /* 0x000fe20000100800 */
[----:B------:R-:W-:-:S03]  /*17e70*/  LEA.HI.X.SX32 R4, R13, R6, 0x1, P0 ;  /* 0x000000060d047211 */ /* 0x000fc600000f0eff */
[----:B------:R0:W-:Y:S02]  /*17e80*/  STL [R1+0x2e0], R11 ;  /* 0x0002e00b01007387 */ /* 0x0001e40000100800 */
[----:B0-----:R-:W-:Y:S02]  /*17e90*/  IADD3 R11, P0, PT, R5, R7, RZ ;  /* 0x00000007050b7210 */ /* 0x001fe40007f1e0ff */
[----:B------:R-:W-:Y:S02]  /*17ea0*/  SEL R3, R10, R164, !P3 ;  /* 0x000000a40a037207 */ /* 0x000fe40005800000 */
[----:B------:R-:W4:Y:S03]  /*17eb0*/  LDL.LU R164, [R1+0x324] ;  /* 0x0003240001a47983 */ /* 0x000f260000300800 */
[----:B------:R-:W-:Y:S01]  /*17ec0*/  IMAD R13, R3, UR6, RZ ;  /* 0x00000006030d7c24 */ /* 0x000fe2000f8e02ff */
[----:B------:R3:W-:Y:S01]  /*17ed0*/  STL [R1+0x2dc], R4 ;  /* 0x0002dc0401007387 */ /* 0x0007e20000100800 */
[----:B------:R-:W-:-:S03]  /*17ee0*/  LEA.HI.X.SX32 R3, R5, R6, 0x1, P0 ;  /* 0x0000000605037211 */ /* 0x000fc600000f0eff */
[----:B------:R0:W-:Y:S01]  /*17ef0*/  STL [R1+0x2f0], R11 ;  /* 0x0002f00b01007387 */ /* 0x0001e20000100800 */
[----:B---3--:R-:W-:-:S03]  /*17f00*/  SEL R4, R10, R150, !P3 ;  /* 0x000000960a047207 */ /* 0x008fc60005800000 */
[----:B------:R-:W3:Y:S01]  /*17f10*/  LDL.LU R150, [R1+0x32c] ;  /* 0x00032c0001967983 */ /* 0x000ee20000300800 */
[----:B0-----:R-:W-:-:S03]  /*17f20*/  IADD3 R11, P0, PT, R14, R7, RZ ;  /* 0x000000070e0b7210 */ /* 0x001fc60007f1e0ff */
[----:B------:R0:W-:Y:S01]  /*17f30*/  STL [R1+0x2ec], R3 ;  /* 0x0002ec0301007387 */ /* 0x0001e20000100800 */
[----:B------:R-:W-:Y:S01]  /*17f40*/  IMAD R5, R4, UR6, RZ ;  /* 0x0000000604057c24 */ /* 0x000fe2000f8e02ff */
[----:B------:R-:W-:Y:S02]  /*17f50*/  LEA.HI.X.SX32 R4, R14, R6, 0x1, P0 ;  /* 0x000000060e047211 */ /* 0x000fe400000f0eff */
[----:B------:R1:W-:Y:S01]  /*17f60*/  STL [R1+0x2f8], R11 ;  /* 0x0002f80b01007387 */ /* 0x0003e20000100800 */
[----:B0-----:R-:W-:-:S03]  /*17f70*/  SEL R3, R10, R155, !P3 ;  /* 0x0000009b0a037207 */ /* 0x001fc60005800000 */
[----:B------:R-:W3:Y:S01]  /*17f80*/  LDL.LU R155, [R1+0x334] ;  /* 0x00033400019b7983 */ /* 0x000ee20000300800 */
[----:B-1----:R-:W-:-:S03]  /*17f90*/  IADD3 R11, P0, PT, R13, R7, RZ ;  /* 0x000000070d0b7210 */ /* 0x002fc60007f1e0ff */
        /* <DEDUP_REMOVED lines=15> */
[----:B------:R0:W-:Y:S01]  /*18090*/  STL [R1+0x310], R11 ;  /* 0x0003100b01007387 */ /* 0x0001e20000100800 */
[----:B--2---:R-:W-:-:S03]  /*180a0*/  SEL R4, R10, R156, !P3 ;  /* 0x0000009c0a047207 */ /* 0x004fc60005800000 */
[----:B------:R-:W2:Y:S01]  /*180b0*/  LDL.LU R156, [R1+0x34c] ;  /* 0x00034c00019c7983 */ /* 0x000ea20000300800 */
[----:B------:R-:W-:Y:S01]  /*180c0*/  IMAD R5, R3, UR6, RZ ;  /* 0x0000000603057c24 */ /* 0x000fe2000f8e02ff */
[-C--:B------:R-:W-:Y:S02]  /*180d0*/  LEA.HI.X.SX32 R3, R14, R6.reuse, 0x1, P0 ;  /* 0x000000060e037211 */ /* 0x080fe400000f0eff */
[C---:B0-----:R-:W-:Y:S01]  /*180e0*/  IADD3 R11, P0, PT, R13.reuse, R7, RZ ;  /* 0x000000070d0b7210 */ /* 0x041fe20007f1e0ff */
[----:B------:R-:W-:Y:S02]  /*180f0*/  IMAD R14, R4, UR6, RZ ;  /* 0x00000006040e7c24 */ /* 0x000fe4000f8e02ff */
[----:B------:R-:W-:Y:S01]  /*18100*/  STL [R1+0x30c], R3 ;  /* 0x00030c0301007387 */ /* 0x000fe20000100800 */
[----:B------:R-:W-:-:S03]  /*18110*/  LEA.HI.X.SX32 R4, R13, R6, 0x1, P0 ;  /* 0x000000060d047211 */ /* 0x000fc600000f0eff */
[----:B------:R0:W-:Y:S02]  /*18120*/  STL [R1+0x318], R11 ;  /* 0x0003180b01007387 */ /* 0x0001e40000100800 */
[----:B0-----:R-:W-:Y:S02]  /*18130*/  IADD3 R11, P0, PT, R5, R7, RZ ;  /* 0x00000007050b7210 */ /* 0x001fe40007f1e0ff */
[----:B----4-:R-:W-:Y:S02]  /*18140*/  SEL R3, R10, R149, !P3 ;  /* 0x000000950a037207 */ /* 0x010fe40005800000 */
[----:B------:R-:W4:Y:S04]  /*18150*/  LDL.LU R149, [R1+0x354] ;  /* 0x0003540001957983 */ /* 0x000f280000300800 */
[----:B------:R-:W-:Y:S01]  /*18160*/  STL [R1+0x314], R4 ;  /* 0x0003140401007387 */ /* 0x000fe20000100800 */
[----:B------:R-:W-:-:S03]  /*18170*/  IMAD R13, R3, UR6, RZ ;  /* 0x00000006030d7c24 */ /* 0x000fc6000f8e02ff */
[----:B------:R0:W-:Y:S02]  /*18180*/  STL [R1+0x320], R11 ;  /* 0x0003200b01007387 */ /* 0x0001e40000100800 */
[----:B0-----:R-:W-:Y:S02]  /*18190*/  LEA.HI.X.SX32 R11, R5, R6, 0x1, P0 ;  /* 0x00000006050b7211 */ /* 0x001fe400000f0eff */
[-C--:B------:R-:W-:Y:S02]  /*181a0*/  IADD3 R5, P0, PT, R14, R7.reuse, RZ ;  /* 0x000000070e057210 */ /* 0x080fe40007f1e0ff */
[----:B------:R-:W-:Y:S01]  /*181b0*/  SEL R4, R10, R164, !P3 ;  /* 0x000000a40a047207 */ /* 0x000fe20005800000 */
[----:B------:R0:W-:Y:S01]  /*181c0*/  STL [R1+0x31c], R11 ;  /* 0x00031c0b01007387 */ /* 0x0001e20000100800 */
[----:B------:R-:W-:Y:S02]  /*181d0*/  LEA.HI.X.SX32 R12, R14, R6, 0x1, P0 ;  /* 0x000000060e0c7211 */ /* 0x000fe400000f0eff */
[----:B0-----:R-:W-:-:S02]  /*181e0*/  IADD3 R11, P0, PT, R13, R7, RZ ;  /* 0x000000070d0b7210 */ /* 0x001fc40007f1e0ff */
[----:B---3--:R-:W-:Y:S02]  /*181f0*/  SEL R3, R10, R150, !P3 ;  /* 0x000000960a037207 */ /* 0x008fe40005800000 */
[----:B------:R-:W3:Y:S04]  /*18200*/  LDL.LU R150, [R1+0x35c] ;  /* 0x00035c0001967983 */ /* 0x000ee80000300800 */
[----:B------:R0:W-:Y:S04]  /*18210*/  STL [R1+0x328], R5 ;  /* 0x0003280501007387 */ /* 0x0001e80000100800 */
[----:B------:R1:W-:Y:S01]  /*18220*/  STL [R1+0x324], R12 ;  /* 0x0003240c01007387 */ /* 0x0003e20000100800 */
[----:B0-----:R-:W-:Y:S01]  /*18230*/  IMAD R5, R4, UR6, RZ ;  /* 0x0000000604057c24 */ /* 0x001fe2000f8e02ff */
[----:B------:R-:W-:-:S02]  /*18240*/  SEL R4, R10, R155, !P3 ;  /* 0x0000009b0a047207 */ /* 0x000fc40005800000 */
[----:B------:R-:W3:Y:S01]  /*18250*/  LDL.LU R155, [R1+0x364] ;  /* 0x00036400019b7983 */ /* 0x000ee20000300800 */
[----:B-1----:R-:W-:-:S03]  /*18260*/  LEA.HI.X.SX32 R12, R13, R6, 0x1, P0 ;  /* 0x000000060d0c7211 */ /* 0x002fc600000f0eff */
[----:B------:R0:W-:Y:S01]  /*18270*/  STL [R1+0x330], R11 ;  /* 0x0003300b01007387 */ /* 0x0001e20000100800 */
[----:B------:R-:W-:-:S03]  /*18280*/  IMAD R14, R3, UR6, RZ ;  /* 0x00000006030e7c24 */ /* 0x000fc6000f8e02ff */
[----:B------:R-:W-:Y:S01]  /*18290*/  STL [R1+0x32c], R12 ;  /* 0x00032c0c01007387 */ /* 0x000fe20000100800 */
[----:B0-----:R-:W-:Y:S01]  /*182a0*/  IADD3 R11, P0, PT, R5, R7, RZ ;  /* 0x00000007050b7210 */ /* 0x001fe20007f1e0ff */
[----:B------:R-:W-:Y:S01]  /*182b0*/  IMAD R13, R4, UR6, RZ ;  /* 0x00000006040d7c24 */ /* 0x000fe2000f8e02ff */
[----:B------:R-:W-:-:S03]  /*182c0*/  SEL R3, R10, R141, !P3 ;  /* 0x0000008d0a037207 */ /* 0x000fc60005800000 */
[----:B------:R0:W-:Y:S01]  /*182d0*/  STL [R1+0x338], R11 ;  /* 0x0003380b01007387 */ /* 0x0001e20000100800 */
[----:B------:R-:W-:-:S03]  /*182e0*/  LEA.HI.X.SX32 R4, R5, R6, 0x1, P0 ;  /* 0x0000000605047211 */ /* 0x000fc600000f0eff */
[----:B------:R-:W3:Y:S01]  /*182f0*/  LDL.LU R141, [R1+0x36c] ;  /* 0x00036c00018d7983 */ /* 0x000ee20000300800 */
[----:B0-----:R-:W-:-:S03]  /*18300*/  IADD3 R11, P0, PT, R14, R7, RZ ;  /* 0x000000070e0b7210 */ /* 0x001fc60007f1e0ff */
[----:B------:R0:W-:Y:S01]  /*18310*/  STL [R1+0x334], R4 ;  /* 0x0003340401007387 */ /* 0x0001e20000100800 */
[----:B------:R-:W-:-:S03]  /*18320*/  IMAD R5, R3, UR6, RZ ;  /* 0x0000000603057c24 */ /* 0x000fc6000f8e02ff */
[----:B------:R-:W-:Y:S01]  /*18330*/  STL [R1+0x340], R11 ;  /* 0x0003400b01007387 */ /* 0x000fe20000100800 */
[----:B------:R-:W-:Y:S02]  /*18340*/  LEA.HI.X.SX32 R3, R14, R6, 0x1, P0 ;  /* 0x000000060e037211 */ /* 0x000fe400000f0eff */
[C---:B0-----:R-:W-:Y:S02]  /*18350*/  SEL R4, R10.reuse, R142, !P3 ;  /* 0x0000008e0a047207 */ /* 0x041fe40005800000 */
[----:B------:R-:W3:Y:S04]  /*18360*/  LDL.LU R142, [R1+0x374] ;  /* 0x00037400018e7983 */ /* 0x000ee80000300800 */
[----:B------:R2:W-:Y:S02]  /*18370*/  STL [R1+0x33c], R3 ;  /* 0x00033c0301007387 */ /* 0x0005e40000100800 */
[----:B--2---:R-:W-:-:S02]  /*18380*/  SEL R3, R10, R156, !P3 ;  /* 0x0000009c0a037207 */ /* 0x004fc40005800000 */
[----:B------:R-:W2:Y:S01]  /*18390*/  LDL.LU R156, [R1+0x37c] ;  /* 0x00037c00019c7983 */ /* 0x000ea20000300800 */
[----:B------:R-:W-:Y:S01]  /*183a0*/  IADD3 R100, P0, PT, R13, R7, RZ ;  /* 0x000000070d647210 */ /* 0x000fe20007f1e0ff */
[----:B------:R-:W-:-:S03]  /*183b0*/  IMAD R14, R4, UR6, RZ ;  /* 0x00000006040e7c24 */ /* 0x000fc6000f8e02ff */
[-C--:B------:R-:W-:Y:S02]  /*183c0*/  LEA.HI.X.SX32 R102, R13, R6.reuse, 0x1, P0 ;  /* 0x000000060d667211 */ /* 0x080fe400000f0eff */
[-C--:B------:R-:W-:Y:S01]  /*183d0*/  IADD3 R11, P0, PT, R5, R7.reuse, RZ ;  /* 0x00000007050b7210 */ /* 0x080fe20007f1e0ff */
[----:B------:R-:W-:Y:S01]  /*183e0*/  STL [R1+0x348], R100 ;  /* 0x0003486401007387 */ /* 0x000fe20000100800 */
[----:B------:R-:W-:Y:S02]  /*183f0*/  IMAD R13, R3, UR6, RZ ;  /* 0x00000006030d7c24 */ /* 0x000fe4000f8e02ff */
[----:B------:R-:W-:Y:S01]  /*18400*/  LEA.HI.X.SX32 R3, R5, R6, 0x1, P0 ;  /* 0x0000000605037211 */ /* 0x000fe200000f0eff */
[----:B------:R-:W2:Y:S01]  /*18410*/  LDL.LU R164, [R1+0x384] ;  /* 0x0003840001a47983 */ /* 0x000ea20000300800 */
[----:B------:R-:W-:-:S03]  /*18420*/  IADD3 R5, P0, PT, R14, R7, RZ ;  /* 0x000000070e057210 */ /* 0x000fc60007f1e0ff */
[----:B------:R-:W-:Y:S04]  /*18430*/  STL [R1+0x350], R11 ;  /* 0x0003500b01007387 */ /* 0x000fe80000100800 */
[----:B------:R-:W-:Y:S01]  /*18440*/  STL [R1+0x344], R102 ;  /* 0x0003446601007387 */ /* 0x000fe20000100800 */
[----:B----4-:R-:W-:-:S03]  /*18450*/  SEL R4, R10, R149, !P3 ;  /* 0x000000950a047207 */ /* 0x010fc60005800000 */
[----:B------:R-:W4:Y:S04]  /*18460*/  LDL.LU R149, [R1+0x38c] ;  /* 0x00038c0001957983 */ /* 0x000f280000300800 */
[----:B------:R-:W-:Y:S04]  /*18470*/  STL [R1+0x34c], R3 ;  /* 0x00034c0301007387 */ /* 0x000fe80000100800 */
[----:B------:R0:W-:Y:S02]  /*18480*/  STL [R1+0x358], R5 ;  /* 0x0003580501007387 */ /* 0x0001e40000100800 */
[----:B0-----:R-:W-:Y:S01]  /*18490*/  IMAD R5, R4, UR6, RZ ;  /* 0x0000000604057c24 */ /* 0x001fe2000f8e02ff */
[----:B------:R-:W-:-:S02]  /*184a0*/  LEA.HI.X.SX32 R4, R14, R6, 0x1, P0 ;  /* 0x000000060e047211 */ /* 0x000fc400000f0eff */
[-C--:B------:R-:W-:Y:S02]  /*184b0*/  IADD3 R96, P0, PT, R13, R7.reuse, RZ ;  /* 0x000000070d607210 */ /* 0x080fe40007f1e0ff */
[----:B---3--:R-:W-:Y:S02]  /*184c0*/  SEL R3, R10, R150, !P3 ;  /* 0x000000960a037207 */ /* 0x008fe40005800000 */
[----:B------:R-:W3:Y:S03]  /*184d0*/  LDL.LU R150, [R1+0x394] ;  /* 0x0003940001967983 */ /* 0x000ee60000300800 */
[----:B------:R-:W-:Y:S01]  /*184e0*/  IMAD R14, R3, UR6, RZ ;  /* 0x00000006030e7c24 */ /* 0x000fe2000f8e02ff */
[----:B------:R-:W-:Y:S01]  /*184f0*/  LEA.HI.X.SX32 R3, R13, R6, 0x1, P0 ;  /* 0x000000060d037211 */ /* 0x000fe200000f0eff */
[----:B------:R0:W-:Y:S01]  /*18500*/  STL [R1+0x354], R4 ;  /* 0x0003540401007387 */ /* 0x0001e20000100800 */
[----:B------:R-:W-:-:S02]  /*18510*/  IADD3 R11, P0, PT, R5, R7, RZ ;  /* 0x00000007050b7210 */ /* 0x000fc40007f1e0ff */
[----:B0-----:R-:W-:Y:S02]  /*18520*/  SEL R4, R10, R155, !P3 ;  /* 0x0000009b0a047207 */ /* 0x001fe40005800000 */
[----:B------:R-:W3:Y:S04]  /*18530*/  LDL.LU R155, [R1+0x39c] ;  /* 0x00039c00019b7983 */ /* 0x000ee80000300800 */
[----:B------:R-:W-:Y:S04]  /*18540*/  STL [R1+0x360], R96 ;  /* 0x0003606001007387 */ /* 0x000fe80000100800 */
[----:B------:R0:W-:Y:S01]  /*18550*/  STL [R1+0x35c], R3 ;  /* 0x00035c0301007387 */ /* 0x0001e20000100800 */
[----:B------:R-:W-:Y:S01]  /*18560*/  IMAD R13, R4, UR6, RZ ;  /* 0x00000006040d7c24 */ /* 0x000fe2000f8e02ff */
[----:B0-----:R-:W-:-:S02]  /*18570*/  SEL R3, R10, R141, !P3 ;  /* 0x0000008d0a037207 */ /* 0x001fc40005800000 */
[----:B------:R-:W3:Y:S04]  /*18580*/  LDL.LU R141, [R1+0x3a4] ;  /* 0x0003a400018d7983 */ /* 0x000ee80000300800 */
[----:B------:R0:W-:Y:S02]  /*18590*/  STL [R1+0x368], R11 ;  /* 0x0003680b01007387 */ /* 0x0001e40000100800 */
[----:B0-----:R-:W-:Y:S02]  /*185a0*/  LEA.HI.X.SX32 R11, R5, R6, 0x1, P0 ;  /* 0x00000006050b7211 */ /* 0x001fe400000f0eff */
[----:B------:R-:W-:Y:S02]  /*185b0*/  IADD3 R5, P0, PT, R14, R7, RZ ;  /* 0x000000070e057210 */ /* 0x000fe40007f1e0ff */
[----:B------:R-:W-:Y:S01]  /*185c0*/  SEL R4, R10, R142, !P3 ;  /* 0x0000008e0a047207 */ /* 0x000fe20005800000 */
[----:B------:R0:W-:Y:S01]  /*185d0*/  STL [R1+0x364], R11 ;  /* 0x0003640b01007387 */ /* 0x0001e20000100800 */
[----:B------:R-:W-:-:S03]  /*185e0*/  LEA.HI.X.SX32 R12, R14, R6, 0x1, P0 ;  /* 0x000000060e0c7211 */ /* 0x000fc600000f0eff */
[----:B------:R-:W3:Y:S01]  /*185f0*/  LDL.LU R142, [R1+0x3ac] ;  /* 0x0003ac00018e7983 */ /* 0x000ee20000300800 */
[----:B0-----:R-:W-:-:S03]  /*18600*/  IADD3 R11, P0, PT, R13, R7, RZ ;  /* 0x000000070d0b7210 */ /* 0x001fc60007f1e0ff */
[----:B------:R0:W-:Y:S04]  /*18610*/  STL [R1+0x370], R5 ;  /* 0x0003700501007387 */ /* 0x0001e80000100800 */
[----:B------:R-:W-:Y:S04]  /*18620*/  STL [R1+0x36c], R12 ;  /* 0x00036c0c01007387 */ /* 0x000fe80000100800 */
[----:B------:R1:W-:Y:S01]  /*18630*/  STL [R1+0x378], R11 ;  /* 0x0003780b01007387 */ /* 0x0003e20000100800 */
[----:B0-----:R-:W-:Y:S01]  /*18640*/  IMAD R5, R3, UR6, RZ ;  /* 0x0000000603057c24 */ /* 0x001fe2000f8e02ff */
[----:B--2---:R-:W-:-:S02]  /*18650*/  SEL R3, R10, R156, !P3 ;  /* 0x0000009c0a037207 */ /* 0x004fc40005800000 */
[----:B------:R-:W2:Y:S01]  /*18660*/  LDL.LU R156, [R1+0x3b4] ;  /* 0x0003b400019c7983 */ /* 0x000ea20000300800 */
[----:B------:R-:W-:Y:S01]  /*18670*/  IMAD R14, R4, UR6, RZ ;  /* 0x00000006040e7c24 */ /* 0x000fe2000f8e02ff */
[----:B------:R-:W-:Y:S02]  /*18680*/  LEA.HI.X.SX32 R4, R13, R6, 0x1, P0 ;  /* 0x000000060d047211 */ /* 0x000fe400000f0eff */
[----:B-1----:R-:W-:-:S03]  /*18690*/  IADD3 R11, P0, PT, R5, R7, RZ ;  /* 0x00000007050b7210 */ /* 0x002fc60007f1e0ff */
[----:B------:R0:W-:Y:S01]  /*186a0*/  STL [R1+0x374], R4 ;  /* 0x0003740401007387 */ /* 0x0001e20000100800 */
[----:B------:R-:W-:-:S03]  /*186b0*/  IMAD R13, R3, UR6, RZ ;  /* 0x00000006030d7c24 */ /* 0x000fc6000f8e02ff */
[----:B------:R1:W-:Y:S01]  /*186c0*/  STL [R1+0x380], R11 ;  /* 0x0003800b01007387 */ /* 0x0003e20000100800 */
[----:B0-----:R-:W-:Y:S02]  /*186d0*/  SEL R4, R10, R164, !P3 ;  /* 0x000000a40a047207 */ /* 0x001fe40005800000 */
[----:B-1----:R-:W-:Y:S02]  /*186e0*/  LEA.HI.X.SX32 R11, R5, R6, 0x1, P0 ;  /* 0x00000006050b7211 */ /* 0x002fe400000f0eff */
[----:B------:R-:W-:-:S03]  /*186f0*/  IADD3 R5, P0, PT, R14, R7, RZ ;  /* 0x000000070e057210 */ /* 0x000fc60007f1e0ff */
[----:B------:R0:W-:Y:S01]  /*18700*/  STL [R1+0x37c], R11 ;  /* 0x00037c0b01007387 */ /* 0x0001e20000100800 */
[-C--:B------:R-:W-:Y:S02]  /*18710*/  LEA.HI.X.SX32 R12, R14, R6.reuse, 0x1, P0 ;  /* 0x000000060e0c7211 */ /* 0x080fe400000f0eff */
[----:B0-----:R-:W-:Y:S02]  /*18720*/  IADD3 R11, P0, PT, R13, R7, RZ ;  /* 0x000000070d0b7210 */ /* 0x001fe40007f1e0ff */
[----:B----4-:R-:W-:Y:S02]  /*18730*/  SEL R3, R10, R149, !P3 ;  /* 0x000000950a037207 */ /* 0x010fe40005800000 */
[----:B------:R-:W4:Y:S04]  /*18740*/  LDL.LU R149, [R1+0x3bc] ;  /* 0x0003bc0001957983 */ /* 0x000f280000300800 */
[----:B------:R0:W-:Y:S01]  /*18750*/  STL [R1+0x388], R5 ;  /* 0x0003880501007387 */ /* 0x0001e20000100800 */
[----:B------:R-:W-:Y:S01]  /*18760*/  IMAD R14, R3, UR6, RZ ;  /* 0x00000006030e7c24 */ /* 0x000fe2000f8e02ff */
[----:B------:R-:W-:-:S02]  /*18770*/  LEA.HI.X.SX32 R3, R13, R6, 0x1, P0 ;  /* 0x000000060d037211 */ /* 0x000fc400000f0eff */
[----:B------:R-:W-:Y:S01]  /*18780*/  STL [R1+0x384], R12 ;  /* 0x0003840c01007387 */ /* 0x000fe20000100800 */
[----:B0-----:R-:W-:-:S03]  /*18790*/  IMAD R5, R4, UR6, RZ ;  /* 0x0000000604057c24 */ /* 0x001fc6000f8e02ff */
[----:B------:R0:W-:Y:S02]  /*187a0*/  STL [R1+0x390], R11 ;  /* 0x0003900b01007387 */ /* 0x0001e40000100800 */
[C---:B0-----:R-:W-:Y:S02]  /*187b0*/  IADD3 R11, P0, PT, R5.reuse, R7, RZ ;  /* 0x00000007050b7210 */ /* 0x041fe40007f1e0ff */
[----:B---3--:R-:W-:Y:S02]  /*187c0*/  SEL R4, R10, R150, !P3 ;  /* 0x000000960a047207 */ /* 0x008fe40005800000 */
[----:B------:R-:W3:Y:S04]  /*187d0*/  LDL.LU R150, [R1+0x3c4] ;  /* 0x0003c40001967983 */ /* 0x000ee80000300800 */
[----:B------:R-:W-:Y:S04]  /*187e0*/  STL [R1+0x38c], R3 ;  /* 0x00038c0301007387 */ /* 0x000fe80000100800 */
[----:B------:R0:W-:Y:S01]  /*187f0*/  STL [R1+0x398], R11 ;  /* 0x0003980b01007387 */ /* 0x0001e20000100800 */
[----:B------:R-:W-:Y:S01]  /*18800*/  IMAD R13, R4, UR6, RZ ;  /* 0x00000006040d7c24 */ /* 0x000fe2000f8e02ff */
[----:B0-----:R-:W-:-:S02]  /*18810*/  LEA.HI.X.SX32 R11, R5, R6, 0x1, P0 ;  /* 0x00000006050b7211 */ /* 0x001fc400000f0eff */
[----:B------:R-:W-:Y:S02]  /*18820*/  IADD3 R5, P0, PT, R14, R7, RZ ;  /* 0x000000070e057210 */ /* 0x000fe40007f1e0ff */
[----:B------:R-:W-:Y:S01]  /*18830*/  SEL R3, R10, R155, !P3 ;  /* 0x0000009b0a037207 */ /* 0x000fe20005800000 */
[----:B------:R0:W-:Y:S02]  /*18840*/  STL [R1+0x394], R11 ;  /* 0x0003940b01007387 */ /* 0x0001e40000100800 */
[----:B0-----:R-:W-:Y:S02]  /*18850*/  LEA.HI.X.SX32 R11, R14, R6, 0x1, P0 ;  /* 0x000000060e0b7211 */ /* 0x001fe400000f0eff */
[----:B------:R-:W-:Y:S02]  /*18860*/  SEL R4, R10, R141, !P3 ;  /* 0x0000008d0a047207 */ /* 0x000fe40005800000 */
[----:B------:R-:W3:Y:S01]  /*18870*/  LDL.LU R141, [R1+0x3cc] ;  /* 0x0003cc00018d7983 */ /* 0x000ee20000300800 */
[----:B------:R-:W-:-:S03]  /*18880*/  IADD3 R83, P0, PT, R13, R7, RZ ;  /* 0x000000070d537210 */ /* 0x000fc60007f1e0ff */
[----:B------:R0:W-:Y:S04]  /*18890*/  STL [R1+0x3a0], R5 ;  /* 0x0003a00501007387 */ /* 0x0001e80000100800 */
[----:B------:R1:W-:Y:S01]  /*188a0*/  STL [R1+0x39c], R11 ;  /* 0x00039c0b01007387 */ /* 0x0003e20000100800 */
[----:B------:R-:W-:Y:S01]  /*188b0*/  LEA.HI.X.SX32 R85, R13, R6, 0x1, P0 ;  /* 0x000000060d557211 */ /* 0x000fe200000f0eff */
[----:B0-----:R-:W-:Y:S01]  /*188c0*/  IMAD R5, R3, UR6, RZ ;  /* 0x0000000603057c24 */ /* 0x001fe2000f8e02ff */
[----:B------:R-:W-:Y:S02]  /*188d0*/  SEL R3, R10, R142, !P3 ;  /* 0x0000008e0a037207 */ /* 0x000fe40005800000 */
[----:B------:R-:W3:Y:S02]  /*188e0*/  LDL.LU R142, [R1+0x3d4] ;  /* 0x0003d400018e7983 */ /* 0x000ee40000300800 */
[----:B------:R-:W-:-:S02]  /*188f0*/  IADD3 R117, P0, PT, R5, R7, RZ ;  /* 0x0000000705757210 */ /* 0x000fc40007f1e0ff */
[----:B------:R-:W-:Y:S01]  /*18900*/  STL [R1+0x3a8], R83 ;  /* 0x0003a85301007387 */ /* 0x000fe20000100800 */
[----:B------:R-:W-:-:S03]  /*18910*/  IMAD R14, R4, UR6, RZ ;  /* 0x00000006040e7c24 */ /* 0x000fc6000f8e02ff */
[----:B------:R-:W3:Y:S04]  /*18920*/  LDL.LU R155, [R1+0x3dc] ;  /* 0x0003dc00019b7983 */ /* 0x000ee80000300800 */
[----:B------:R-:W-:Y:S04]  /*18930*/  STL [R1+0x3a4], R85 ;  /* 0x0003a45501007387 */ /* 0x000fe80000100800 */
[----:B------:R-:W-:Y:S01]  /*18940*/  STL [R1+0x3b0], R117 ;  /* 0x0003b07501007387 */ /* 0x000fe20000100800 */
[----:B--2---:R-:W-:-:S03]  /*18950*/  SEL R4, R10, R156, !P3 ;  /* 0x0000009c0a047207 */ /* 0x004fc60005800000 */
[----:B------:R-:W2:Y:S01]  /*18960*/  LDL.LU R156, [R1+0x3e4] ;  /* 0x0003e400019c7983 */ /* 0x000ea20000300800 */
[----:B------:R-:W-:Y:S01]  /*18970*/  LEA.HI.X.SX32 R12, R5, R6, 0x1, P0 ;  /* 0x00000006050c7211 */ /* 0x000fe200000f0eff */
[----:B------:R-:W-:Y:S01]  /*18980*/  IMAD R13, R3, UR6, RZ ;  /* 0x00000006030d7c24 */ /* 0x000fe2000f8e02ff */
[----:B------:R-:W-:Y:S01]  /*18990*/  IADD3 R162, P0, PT, R14, R7, RZ ;  /* 0x000000070ea27210 */ /* 0x000fe20007f1e0ff */
[----:B------:R-:W-:-:S03]  /*189a0*/  IMAD R5, R4, UR6, RZ ;  /* 0x0000000604057c24 */ /* 0x000fc6000f8e02ff */
[-C--:B-1----:R-:W-:Y:S02]  /*189b0*/  LEA.HI.X.SX32 R11, R14, R6.reuse, 0x1, P0 ;  /* 0x000000060e0b7211 */ /* 0x082fe400000f0eff */
[CC--:B------:R-:W-:Y:S01]  /*189c0*/  IADD3 R148, P0, PT, R13.reuse, R7.reuse, RZ ;  /* 0x000000070d947210 */ /* 0x0c0fe20007f1e0ff */
[----:B------:R-:W-:Y:S03]  /*189d0*/  STL [R1+0x3ac], R12 ;  /* 0x0003ac0c01007387 */ /* 0x000fe60000100800 */
[-C--:B------:R-:W-:Y:S02]  /*189e0*/  LEA.HI.X.SX32 R161, R13, R6.reuse, 0x1, P0 ;  /* 0x000000060da17211 */ /* 0x080fe400000f0eff */
[C---:B------:R-:W-:Y:S01]  /*189f0*/  IADD3 R160, P0, PT, R5.reuse, R7, RZ ;  /* 0x0000000705a07210 */ /* 0x040fe20007f1e0ff */
[----:B------:R-:W-:Y:S03]  /*18a00*/  STL [R1+0x3b8], R162 ;  /* 0x0003b8a201007387 */ /* 0x000fe60000100800 */
[----:B------:R-:W-:-:S02]  /*18a10*/  LEA.HI.X.SX32 R147, R5, R6, 0x1, P0 ;  /* 0x0000000605937211 */ /* 0x000fc400000f0eff */
[----:B----4-:R-:W-:Y:S02]  /*18a20*/  SEL R3, R10, R149, !P3 ;  /* 0x000000950a037207 */ /* 0x010fe40005800000 */
[----:B------:R-:W4:Y:S03]  /*18a30*/  LDL.LU R149, [R1+0x3ec] ;  /* 0x0003ec0001957983 */ /* 0x000f260000300800 */
[----:B------:R-:W-:Y:S01]  /*18a40*/  IMAD R14, R3, UR6, RZ ;  /* 0x00000006030e7c24 */ /* 0x000fe2000f8e02ff */
[----:B------:R-:W-:Y:S04]  /*18a50*/  STL [R1+0x3b4], R11 ;  /* 0x0003b40b01007387 */ /* 0x000fe80000100800 */
[C---:B------:R-:W-:Y:S01]  /*18a60*/  IADD3 R154, P0, PT, R14.reuse, R7, RZ ;  /* 0x000000070e9a7210 */ /* 0x040fe20007f1e0ff */
[----:B------:R-:W-:Y:S03]  /*18a70*/  STL [R1+0x3c0], R148 ;  /* 0x0003c09401007387 */ /* 0x000fe60000100800 */
[----:B------:R-:W-:-:S02]  /*18a80*/  LEA.HI.X.SX32 R159, R14, R6, 0x1, P0 ;  /* 0x000000060e9f7211 */ /* 0x000fc400000f0eff */
[----:B---3--:R-:W-:Y:S02]  /*18a90*/  SEL R4, R10, R150, !P3 ;  /* 0x000000960a047207 */ /* 0x008fe40005800000 */
[----:B------:R-:W3:Y:S03]  /*18aa0*/  LDL.LU R150, [R1+0x3f4] ;  /* 0x0003f40001967983 */ /* 0x000ee60000300800 */
[----:B------:R-:W-:Y:S01]  /*18ab0*/  IMAD R13, R4, UR6, RZ ;  /* 0x00000006040d7c24 */ /* 0x000fe2000f8e02ff */
[----:B------:R-:W-:Y:S04]  /*18ac0*/  STL [R1+0x3bc], R161 ;  /* 0x0003bca101007387 */ /* 0x000fe80000100800 */
[C---:B------:R-:W-:Y:S01]  /*18ad0*/  IADD3 R146, P0, PT, R13.reuse, R7, RZ ;  /* 0x000000070d927210 */ /* 0x040fe20007f1e0ff */
[----:B------:R-:W-:Y:S03]  /*18ae0*/  STL [R1+0x3c8], R160 ;  /* 0x0003c8a001007387 */ /* 0x000fe60000100800 */
[----:B------:R-:W-:-:S02]  /*18af0*/  LEA.HI.X.SX32 R153, R13, R6, 0x1, P0 ;  /* 0x000000060d997211 */ /* 0x000fc400000f0eff */
[----:B------:R-:W-:Y:S02]  /*18b00*/  SEL R3, R10, R141, !P3 ;  /* 0x0000008d0a037207 */ /* 0x000fe40005800000 */
[----:B------:R-:W3:Y:S03]  /*18b10*/  LDL.LU R141, [R1+0x3fc] ;  /* 0x0003fc00018d7983 */ /* 0x000ee60000300800 */
[----:B------:R-:W-:-:S05]  /*18b20*/  IMAD R5, R3, UR6, RZ ;  /* 0x0000000603057c24 */ /* 0x000fca000f8e02ff */
[----:B------:R-:W-:-:S04]  /*18b30*/  IADD3 R165, P0, PT, R5, R7, RZ ;  /* 0x0000000705a57210 */ /* 0x000fc80007f1e0ff */
[----:B------:R-:W-:Y:S02]  /*18b40*/  LEA.HI.X.SX32 R145, R5, R6, 0x1, P0 ;  /* 0x0000000605917211 */ /* 0x000fe400000f0eff */
[----:B------:R-:W-:Y:S02]  /*18b50*/  SEL R4, R10, R142, !P3 ;  /* 0x0000008e0a047207 */ /* 0x000fe40005800000 */
[----:B------:R-:W3:Y:S03]  /*18b60*/  LDL.LU R142, [R1+0x404] ;  /* 0x00040400018e7983 */ /* 0x000ee60000300800 */
[----:B------:R-:W-:Y:S01]  /*18b70*/  IMAD R14, R4, UR6, RZ ;  /* 0x00000006040e7c24 */ /* 0x000fe2000f8e02ff */
[----:B------:R-:W-:-:S04]  /*18b80*/  SEL R3, R10, R155, !P3 ;  /* 0x0000009b0a037207 */ /* 0x000fc80005800000 */
[CC--:B------:R-:W-:Y:S01]  /*18b90*/  IADD3 R157, P0, PT, R14.reuse, R7.reuse, RZ ;  /* 0x000000070e9d7210 */ /* 0x0c0fe20007f1e0ff */
[----:B------:R-:W-:Y:S01]  /*18ba0*/  IMAD R13, R3, UR6, RZ ;  /* 0x00000006030d7c24 */ /* 0x000fe2000f8e02ff */
[----:B------:R-:W-:Y:S02]  /*18bb0*/  STL [R1+0x3c4], R147 ;  /* 0x0003c49301007387 */ /* 0x000fe40000100800 */
[----:B------:R-:W-:Y:S02]  /*18bc0*/  LEA.HI.X.SX32 R158, R14, R6, 0x1, P0 ;  /* 0x000000060e9e7211 */ /* 0x000fe400000f0eff */
        /* <DEDUP_REMOVED lines=8> */
[----:B------:R-:W-:Y:S04]  /*18c50*/  STL [R1+0x3e8], R157 ;  /* 0x0003e89d01007387 */ /* 0x000fe80000100800 */
[----:B------:R-:W-:Y:S04]  /*18c60*/  STL [R1+0x3e4], R158 ;  /* 0x0003e49e01007387 */ /* 0x000fe80000100800 */
[----:B------:R-:W-:Y:S04]  /*18c70*/  STL [R1+0x3f0], R151 ;  /* 0x0003f09701007387 */ /* 0x000fe80000100800 */
[----:B------:R-:W-:Y:S01]  /*18c80*/  STL [R1+0x3ec], R152 ;  /* 0x0003ec9801007387 */ /* 0x000fe20000100800 */
[----:B--2---:R-:W-:-:S05]  /*18c90*/  SEL R4, R10, R156, !P3 ;  /* 0x0000009c0a047207 */ /* 0x004fca0005800000 */
[----:B------:R-:W-:-:S05]  /*18ca0*/  IMAD R5, R4, UR6, RZ ;  /* 0x0000000604057c24 */ /* 0x000fca000f8e02ff */
[----:B------:R-:W-:-:S05]  /*18cb0*/  IADD3 R143, P0, PT, R5, R7, RZ ;  /* 0x00000007058f7210 */ /* 0x000fca0007f1e0ff */
[----:B------:R-:W-:Y:S04]  /*18cc0*/  STL [R1+0x3f8], R143 ;  /* 0x0003f88f01007387 */ /* 0x000fe80000100800 */
[----:B------:R-:W2:Y:S04]  /*18cd0*/  LDL.LU R137, [R1+0x534] ;  /* 0x0005340001897983 */ /* 0x000ea80000300800 */
[----:B------:R-:W2:Y:S01]  /*18ce0*/  LDL.LU R140, [R1+0x530] ;  /* 0x00053000018c7983 */ /* 0x000ea20000300800 */
[----:B------:R-:W0:Y:S01]  /*18cf0*/  S2R R2, SR_TID.X ;  /* 0x0000000000027919 */ /* 0x000e220000002100 */
[----:B------:R-:W-:-:S02]  /*18d00*/  LEA.HI.X.SX32 R144, R5, R6, 0x1, P0 ;  /* 0x0000000605907211 */ /* 0x000fc400000f0eff */
[----:B------:R-:W2:Y:S04]  /*18d10*/  LDL.LU R138, [R1+0x52c] ;  /* 0x00052c00018a7983 */ /* 0x000ea80000300800 */
[----:B------:R-:W2:Y:S04]  /*18d20*/  LDL.LU R124, [R1+0x528] ;  /* 0x00052800017c7983 */ /* 0x000ea80000300800 */
[----:B------:R-:W2:Y:S04]  /*18d30*/  LDL.LU R125, [R1+0x524] ;  /* 0x00052400017d7983 */ /* 0x000ea80000300800 */
[----:B------:R-:W2:Y:S04]  /*18d40*/  LDL.LU R126, [R1+0x520] ;  /* 0x00052000017e7983 */ /* 0x000ea80000300800 */
[----:B------:R-:W2:Y:S04]  /*18d50*/  LDL.LU R127, [R1+0x51c] ;  /* 0x00051c00017f7983 */ /* 0x000ea80000300800 */
[----:B------:R-:W2:Y:S04]  /*18d60*/  LDL.LU R128, [R1+0x518] ;  /* 0x0005180001807983 */ /* 0x000ea80000300800 */
[----:B------:R-:W2:Y:S01]  /*18d70*/  LDL.LU R129, [R1+0x514] ;  /* 0x0005140001817983 */ /* 0x000ea20000300800 */
[----:B------:R-:W-:-:S04]  /*18d80*/  @!UP1 UIADD3 UR4, UPT, UPT, -UR4, 0x100000, URZ ;  /* 0x0010000004049890 */ /* 0x000fc8000fffe1ff */
[----:B------:R-:W-:Y:S02]  /*18d90*/  @!UP1 USHF.L.U32 UR5, UR4, 0xb, URZ ;  /* 0x0000000b04059899 */ /* 0x000fe400080006ff */
[----:B------:R-:W-:Y:S01]  /*18da0*/  @!UP1 USHF.L.U32 UR4, UR4, 0x1, URZ ;  /* 0x0000000104049899 */ /* 0x000fe200080006ff */
[----:B------:R-:W2:Y:S04]  /*18db0*/  LDL.LU R130, [R1+0x510] ;  /* 0x0005100001827983 */ /* 0x000ea80000300800 */
[----:B------:R-:W2:Y:S04]  /*18dc0*/  LDL.LU R131, [R1+0x50c] ;  /* 0x00050c0001837983 */ /* 0x000ea80000300800 */
[----:B------:R-:W2:Y:S01]  /*18dd0*/  LDL.LU R132, [R1+0x508] ;  /* 0x0005080001847983 */ /* 0x000ea20000300800 */
[----:B----4-:R-:W-:-:S03]  /*18de0*/  SEL R3, R10, R149, !P3 ;  /* 0x000000950a037207 */ /* 0x010fc60005800000 */
[----:B------:R-:W4:Y:S02]  /*18df0*/  LDL.LU R133, [R1+0x504] ;  /* 0x0005040001857983 */ /* 0x000f240000300800 */
[----:B------:R-:W-:Y:S02]  /*18e00*/  IMAD R14, R3, UR6, RZ ;  /* 0x00000006030e7c24 */ /* 0x000fe4000f8e02ff */
[----:B------:R-:W4:Y:S03]  /*18e10*/  LDL.LU R134, [R1+0x500] ;  /* 0x0005000001867983 */ /* 0x000f260000300800 */
[C---:B------:R-:W-:Y:S01]  /*18e20*/  IADD3 R163, P0, PT, R14.reuse, R7, RZ ;  /* 0x000000070ea37210 */ /* 0x040fe20007f1e0ff */
[----:B------:R-:W4:Y:S03]  /*18e30*/  LDL.LU R135, [R1+0x4fc] ;  /* 0x0004fc0001877983 */ /* 0x000f260000300800 */
[----:B------:R-:W-:Y:S01]  /*18e40*/  LEA.HI.X.SX32 R164, R14, R6, 0x1, P0 ;  /* 0x000000060ea47211 */ /* 0x000fe200000f0eff */
[----:B------:R-:W4:Y:S01]  /*18e50*/  LDL.LU R136, [R1+0x4f4] ;  /* 0x0004f40001887983 */ /* 0x000f220000300800 */
[----:B------:R-:W-:-:S03]  /*18e60*/  VOTEU.ALL UP1, P1 ;  /* 0x0000000000ff7886 */ /* 0x000fc60000820000 */
[----:B------:R-:W4:Y:S01]  /*18e70*/  LDL.LU R139, [R1+0x4f8] ;  /* 0x0004f800018b7983 */ /* 0x000f220000300800 */
[----:B---3--:R-:W-:Y:S01]  /*18e80*/  SEL R4, R10, R150, !P3 ;  /* 0x000000960a047207 */ /* 0x008fe20005800000 */
[----:B------:R1:W3:Y:S04]  /*18e90*/  @!UP1 SYNCS.EXCH.64 URZ, [UR10+0x14008], UR4 ;  /* 0x014008040aff95b2 */ /* 0x0002e80008000100 */
[----:B------:R-:W-:Y:S01]  /*18ea0*/  IMAD R13, R4, UR6, RZ ;  /* 0x00000006040d7c24 */ /* 0x000fe2000f8e02ff */
[----:B------:R-:W-:Y:S01]  /*18eb0*/  STL [R1+0x3f4], R144 ;  /* 0x0003f49001007387 */ /* 0x000fe20000100800 */
[----:B0-----:R-:W-:-:S03]  /*18ec0*/  LOP3.LUT R2, R2, 0x7f, RZ, 0xc0, !PT ;  /* 0x0000007f02027812 */ /* 0x001fc600078ec0ff */
[----:B------:R-:W-:Y:S01]  /*18ed0*/  STL [R1+0x400], R163 ;  /* 0x000400a301007387 */ /* 0x000fe20000100800 */
[----:B------:R-:W-:Y:S01]  /*18ee0*/  VIADD R91, R0, 0xdf ;  /* 0x000000df005b7836 */ /* 0x000fe20000000000 */
[----:B-1----:R-:W0:Y:S02]  /*18ef0*/  LDCU UR4, c[0x0][0x3b0] ;  /* 0x00007600ff0477ac */ /* 0x002e240008000800 */
[----:B------:R-:W-:Y:S01]  /*18f00*/  STL [R1+0x3fc], R164 ;  /* 0x0003fca401007387 */ /* 0x000fe20000100800 */
[----:B------:R-:W1:Y:S01]  /*18f10*/  LDCU UR5, c[0x0][0x3b0] ;  /* 0x00007600ff0577ac */ /* 0x000e620008000800 */
[----:B------:R-:W-:Y:S02]  /*18f20*/  SEL R3, R10, R141, !P3 ;  /* 0x0000008d0a037207 */ /* 0x000fe40005800000 */
[----:B------:R-:W-:-:S03]  /*18f30*/  IADD3 R141, P0, PT, R13, R7, RZ ;  /* 0x000000070d8d7210 */ /* 0x000fc60007f1e0ff */
[----:B------:R-:W-:Y:S01]  /*18f40*/  IMAD R3, R3, UR6, RZ ;  /* 0x0000000603037c24 */ /* 0x000fe2000f8e02ff */
[----:B------:R-:W-:-:S04]  /*18f50*/  LEA.HI.X.SX32 R156, R13, R6, 0x1, P0 ;  /* 0x000000060d9c7211 */ /* 0x000fc800000f0eff */
[----:B------:R-:W-:-:S04]  /*18f60*/  IADD3 R150, P0, PT, R3, R7, RZ ;  /* 0x0000000703967210 */ /* 0x000fc80007f1e0ff */
[----:B------:R-:W-:Y:S02]  /*18f70*/  LEA.HI.X.SX32 R155, R3, R6, 0x1, P0 ;  /* 0x00000006039b7211 */ /* 0x000fe400000f0eff */
[----:B------:R-:W-:-:S05]  /*18f80*/  SEL R4, R10, R142, !P3 ;  /* 0x0000008e0a047207 */ /* 0x000fca0005800000 */
[----:B------:R-:W-:Y:S01]  /*18f90*/  IMAD R4, R4, UR6, RZ ;  /* 0x0000000604047c24 */ /* 0x000fe2000f8e02ff */
[----:B------:R-:W-:Y:S04]  /*18fa0*/  STL [R1+0x408], R141 ;  /* 0x0004088d01007387 */ /* 0x000fe80000100800 */
[C---:B------:R-:W-:Y:S01]  /*18fb0*/  IADD3 R142, P0, PT, R4.reuse, R7, RZ ;  /* 0x00000007048e7210 */ /* 0x040fe20007f1e0ff */
[----:B------:R-:W-:Y:S03]  /*18fc0*/  STL [R1+0x404], R156 ;  /* 0x0004049c01007387 */ /* 0x000fe60000100800 */
[----:B------:R-:W-:Y:S01]  /*18fd0*/  LEA.HI.X.SX32 R149, R4, R6, 0x1, P0 ;  /* 0x0000000604957211 */ /* 0x000fe200000f0eff */
[----:B------:R-:W-:Y:S04]  /*18fe0*/  STL [R1+0x410], R150 ;  /* 0x0004109601007387 */ /* 0x000fe80000100800 */
[----:B------:R-:W-:Y:S04]  /*18ff0*/  STL [R1+0x40c], R155 ;  /* 0x00040c9b01007387 */ /* 0x000fe80000100800 */
[----:B------:R-:W-:Y:S04]  /*19000*/  STL [R1+0x418], R142 ;  /* 0x0004188e01007387 */ /* 0x000fe80000100800 */
[----:B------:R-:W-:Y:S04]  /*19010*/  STL [R1+0x414], R149 ;  /* 0x0004149501007387 */ /* 0x000fe80000100800 */
[----:B--2---:R2:W-:Y:S04]  /*19020*/  STS.U8 [R2+UR10+0x10200], R140 ;  /* 0x0102008c02007988 */ /* 0x0045e8000800000a */
[----:B--2---:R-:W2:Y:S01]  /*19030*/  LDL.LU R140, [R1+0x4f0] ;  /* 0x0004f000018c7983 */ /* 0x004ea20000300800 */
[----:B------:R-:W-:Y:S01]  /*19040*/  IABS R14, R91 ;  /* 0x0000005b000e7213 */ /* 0x000fe20000000000 */
[----:B------:R-:W-:-:S04]  /*19050*/  VIADD R3, R0, 0xde ;  /* 0x000000de00037836 */ /* 0x000fc80000000000 */
[----:B------:R-:W-:Y:S01]  /*19060*/  IMAD.HI.U32 R4, R9, R14, RZ ;  /* 0x0000000e09047227 */ /* 0x000fe200078e00ff */
[----:B------:R-:W-:Y:S02]  /*19070*/  IABS R13, R3 ;  /* 0x00000003000d7213 */ /* 0x000fe40000000000 */
[----:B------:R-:W-:Y:S01]  /*19080*/  ISETP.GE.AND P0, PT, R3, RZ, PT ;  /* 0x000000ff0300720c */ /* 0x000fe20003f06270 */
[----:B------:R-:W-:Y:S01]  /*19090*/  IMAD.MOV R4, RZ, RZ, -R4 ;  /* 0x000000ffff047224 */ /* 0x000fe200078e0a04 */
[----:B------:R0:W-:Y:S01]  /*190a0*/  STS.U8 [R2+UR10+0x10000], R137 ;  /* 0x0100008902007988 */ /* 0x0001e2000800000a */
[----:B------:R-:W-:-:S03]  /*190b0*/  IMAD.HI.U32 R3, R9, R13, RZ ;  /* 0x0000000d09037227 */ /* 0x000fc600078e00ff */
[----:B------:R1:W-:Y:S01]  /*190c0*/  STS.U8 [R2+UR10+0x10400], R138 ;  /* 0x0104008a02007988 */ /* 0x0003e2000800000a */
[C---:B------:R-:W-:Y:S02]  /*190d0*/  IMAD R14, R8.reuse, R4, R14 ;  /* 0x00000004080e7224 */ /* 0x040fe400078e020e */
[----:B------:R-:W-:Y:S01]  /*190e0*/  IMAD.MOV R3, RZ, RZ, -R3 ;  /* 0x000000ffff037224 */ /* 0x000fe200078e0a03 */
[----:B0-----:R-:W3:Y:S04]  /*190f0*/  LDL.LU R137, [R1+0x4ec] ;  /* 0x0004ec0001897983 */ /* 0x001ee80000300800 */
[----:B-1----:R-:W3:Y:S04]  /*19100*/  LDL.LU R138, [R1+0x4e8] ;  /* 0x0004e800018a7983 */ /* 0x002ee80000300800 */
[----:B------:R-:W3:Y:S01]  /*19110*/  LDL.LU R4, [R1+0x4e4] ;  /* 0x0004e40001047983 */ /* 0x000ee20000300800 */
[----:B------:R-:W-:-:S03]  /*19120*/  IMAD R13, R8, R3, R13 ;  /* 0x00000003080d7224 */ /* 0x000fc600078e020d */
[----:B------:R-:W3:Y:S01]  /*19130*/  LDL.LU R5, [R1+0x4e0] ;  /* 0x0004e00001057983 */ /* 0x000ee20000300800 */
[----:B------:R-:W-:-:S03]  /*19140*/  LOP3.LUT R3, R2, 0x10, RZ, 0x3c, !PT ;  /* 0x0000001002037812 */ /* 0x000fc600078e3cff */
[----:B------:R-:W3:Y:S04]  /*19150*/  LDL.LU R114, [R1+0x4dc] ;  /* 0x0004dc0001727983 */ /* 0x000ee80000300800 */
[----:B------:R-:W3:Y:S04]  /*19160*/  LDL.LU R115, [R1+0x4d8] ;  /* 0x0004d80001737983 */ /* 0x000ee80000300800 */
[----:B------:R-:W3:Y:S04]  /*19170*/  LDL.LU R116, [R1+0x4d4] ;  /* 0x0004d40001747983 */ /* 0x000ee80000300800 */
[----:B------:R-:W3:Y:S04]  /*19180*/  LDL.LU R118, [R1+0x4d0] ;  /* 0x0004d00001767983 */ /* 0x000ee80000300800 */
[----:B------:R-:W3:Y:S04]  /*19190*/  LDL.LU R119, [R1+0x4cc] ;  /* 0x0004cc0001777983 */ /* 0x000ee80000300800 */
[----:B------:R-:W3:Y:S04]  /*191a0*/  LDL.LU R120, [R1+0x4c8] ;  /* 0x0004c80001787983 */ /* 0x000ee80000300800 */
[----:B------:R-:W3:Y:S04]  /*191b0*/  LDL.LU R121, [R1+0x4c4] ;  /* 0x0004c40001797983 */ /* 0x000ee80000300800 */
[----:B------:R-:W-:Y:S04]  /*191c0*/  STS.U8 [R2+UR10+0x10600], R124 ;  /* 0x0106007c02007988 */ /* 0x000fe8000800000a */
        /* <DEDUP_REMOVED lines=8> */
[----:B----4-:R-:W-:Y:S04]  /*19250*/  STS.U8 [R2+UR10+0x11800], R133 ;  /* 0x0118008502007988 */ /* 0x010fe8000800000a */
[----:B------:R-:W-:Y:S04]  /*19260*/  STS.U8 [R2+UR10+0x11a00], R134 ;  /* 0x011a008602007988 */ /* 0x000fe8000800000a */
[----:B------:R-:W-:Y:S04]  /*19270*/  STS.U8 [R2+UR10+0x11c00], R135 ;  /* 0x011c008702007988 */ /* 0x000fe8000800000a */
[----:B------:R-:W-:Y:S04]  /*19280*/  STS.U8 [R2+UR10+0x11e00], R136 ;  /* 0x011e008802007988 */ /* 0x000fe8000800000a */
[----:B------:R-:W4:Y:S04]  /*19290*/  LDL.LU R122, [R1+0x4c0] ;  /* 0x0004c000017a7983 */ /* 0x000f280000300800 */
[----:B------:R0:W-:Y:S04]  /*192a0*/  STS.U8 [R3+UR10+0x10080], R139 ;  /* 0x0100808b03007988 */ /* 0x0001e8000800000a */
[----:B------:R-:W4:Y:S04]  /*192b0*/  LDL.LU R123, [R1+0x4bc] ;  /* 0x0004bc00017b7983 */ /* 0x000f280000300800 */
[----:B0-----:R-:W4:Y:S04]  /*192c0*/  LDL.LU R139, [R1+0x4b4] ;  /* 0x0004b400018b7983 */ /* 0x001f280000300800 */
[----:B--2---:R0:W-:Y:S04]  /*192d0*/  STS.U8 [R3+UR10+0x10280], R140 ;  /* 0x0102808c03007988 */ /* 0x0041e8000800000a */
[----:B0-----:R-:W2:Y:S04]  /*192e0*/  LDL.LU R140, [R1+0x4b8] ;  /* 0x0004b800018c7983 */ /* 0x001ea80000300800 */
        /* <DEDUP_REMOVED lines=10> */
[----:B---3--:R0:W-:Y:S04]  /*19390*/  STS.U8 [R3+UR10+0x10880], R4 ;  /* 0x0108800403007988 */ /* 0x0081e8000800000a */
[----:B------:R-:W3:Y:S04]  /*193a0*/  LDL.LU R134, [R1+0x488] ;  /* 0x0004880001867983 */ /* 0x000ee80000300800 */
[----:B------:R-:W3:Y:S01]  /*193b0*/  LDL.LU R135, [R1+0x484] ;  /* 0x0004840001877983 */ /* 0x000ee20000300800 */
[----:B0-----:R-:W-:-:S03]  /*193c0*/  LOP3.LUT R4, R2, 0x20, RZ, 0x3c, !PT ;  /* 0x0000002002047812 */ /* 0x001fc600078e3cff */
[----:B------:R0:W-:Y:S04]  /*193d0*/  STS.U8 [R3+UR10+0x10480], R137 ;  /* 0x0104808903007988 */ /* 0x0001e8000800000a */
[----:B------:R-:W3:Y:S04]  /*193e0*/  LDL.LU R136, [R1+0x480] ;  /* 0x0004800001887983 */ /* 0x000ee80000300800 */
[----:B------:R1:W-:Y:S04]  /*193f0*/  STS.U8 [R3+UR10+0x10680], R138 ;  /* 0x0106808a03007988 */ /* 0x0003e8000800000a */
[----:B0-----:R-:W3:Y:S04]  /*19400*/  LDL.LU R137, [R1+0x47c] ;  /* 0x00047c0001897983 */ /* 0x001ee80000300800 */
[----:B------:R-:W-:Y:S04]  /*19410*/  STS.U8 [R3+UR10+0x10a80], R5 ;  /* 0x010a800503007988 */ /* 0x000fe8000800000a */
[----:B-1----:R-:W3:Y:S04]  /*19420*/  LDL.LU R138, [R1+0x474] ;  /* 0x00047400018a7983 */ /* 0x002ee80000300800 */
        /* <DEDUP_REMOVED lines=9> */
[----:B------:R0:W-:Y:S04]  /*194c0*/  STS.U8 [R3+UR10+0x11e80], R139 ;  /* 0x011e808b03007988 */ /* 0x0001e8000800000a */
        /* <DEDUP_REMOVED lines=10> */
[----:B------:R-:W2:Y:S01]  /*19570*/  LDL.LU R122, [R1+0x450] ;  /* 0x00045000017a7983 */ /* 0x000ea20000300800 */
[----:B------:R-:W-:-:S03]  /*19580*/  LOP3.LUT R5, R2, 0x30, RZ, 0x3c, !PT ;  /* 0x0000003002057812 */ /* 0x000fc600078e3cff */
[----:B------:R0:W-:Y:S04]  /*19590*/  STS.U8 [R4+UR10+0x10300], R124 ;  /* 0x0103007c04007988 */ /* 0x0001e8000800000a */
[----:B------:R-:W2:Y:S04]  /*195a0*/  LDL.LU R123, [R1+0x44c] ;  /* 0x00044c00017b7983 */ /* 0x000ea80000300800 */
[----:B------:R1:W-:Y:S04]  /*195b0*/  STS.U8 [R4+UR10+0x10500], R125 ;  /* 0x0105007d04007988 */ /* 0x0003e8000800000a */
[----:B0-----:R-:W2:Y:S04]  /*195c0*/  LDL.LU R124, [R1+0x448] ;  /* 0x00044800017c7983 */ /* 0x001ea80000300800 */
[----:B------:R0:W-:Y:S04]  /*195d0*/  STS.U8 [R4+UR10+0x10700], R126 ;  /* 0x0107007e04007988 */ /* 0x0001e8000800000a */
[----:B-1----:R-:W2:Y:S04]  /*195e0*/  LDL.LU R125, [R1+0x444] ;  /* 0x00044400017d7983 */ /* 0x002ea80000300800 */
[----:B0-----:R-:W2:Y:S04]  /*195f0*/  LDL.LU R126, [R1+0x440] ;  /* 0x00044000017e7983 */ /* 0x001ea80000300800 */
[----:B------:R-:W2:Y:S04]  /*19600*/  LDL.LU R2, [R1+0x43c] ;  /* 0x00043c0001027983 */ /* 0x000ea80000300800 */
[----:B------:R0:W-:Y:S04]  /*19610*/  STS.U8 [R4+UR10+0x10900], R127 ;  /* 0x0109007f04007988 */ /* 0x0001e8000800000a */
[----:B------:R1:W-:Y:S04]  /*19620*/  STS.U8 [R4+UR10+0x10b00], R128 ;  /* 0x010b008004007988 */ /* 0x0003e8000800000a */
[----:B------:R3:W-:Y:S04]  /*19630*/  STS.U8 [R4+UR10+0x10d00], R129 ;  /* 0x010d008104007988 */ /* 0x0007e8000800000a */
[----:B0-----:R-:W2:Y:S04]  /*19640*/  LDL.LU R127, [R1+0x438] ;  /* 0x00043800017f7983 */ /* 0x001ea80000300800 */
[----:B-1----:R-:W2:Y:S04]  /*19650*/  LDL.LU R128, [R1+0x434] ;  /* 0x0004340001807983 */ /* 0x002ea80000300800 */
[----:B------:R0:W-:Y:S04]  /*19660*/  STS.U8 [R4+UR10+0x10f00], R130 ;  /* 0x010f008204007988 */ /* 0x0001e8000800000a */
[----:B---3--:R-:W3:Y:S04]  /*19670*/  LDL.LU R129, [R1+0x430] ;  /* 0x0004300001817983 */ /* 0x008ee80000300800 */
[----:B------:R1:W-:Y:S04]  /*19680*/  STS.U8 [R4+UR10+0x11100], R131 ;  /* 0x0111008304007988 */ /* 0x0003e8000800000a */
[----:B0-----:R-:W3:Y:S04]  /*19690*/  LDL.LU R130, [R1+0x42c] ;  /* 0x00042c0001827983 */ /* 0x001ee80000300800 */
[----:B------:R0:W-:Y:S04]  /*196a0*/  STS.U8 [R4+UR10+0x11300], R132 ;  /* 0x0113008404007988 */ /* 0x0001e8000800000a */
[----:B-1----:R-:W3:Y:S04]  /*196b0*/  LDL.LU R131, [R1+0x428] ;  /* 0x0004280001837983 */ /* 0x002ee80000300800 */
        /* <DEDUP_REMOVED lines=12> */
[----:B----4-:R1:W-:Y:S04]  /*19780*/  STS.U8 [R5+UR10+0x10180], R139 ;  /* 0x0101808b05007988 */ /* 0x0103e8000800000a */
[----:B0-----:R-:W4:Y:S04]  /*19790*/  LDL.LU R138, [R1+0x220] ;  /* 0x00022000018a7983 */ /* 0x001f280000300800 */
[----:B-1----:R-:W3:Y:S04]  /*197a0*/  LDL.LU R139, [R1+0x21c] ;  /* 0x00021c00018b7983 */ /* 0x002ee80000300800 */
[----:B--2---:R0:W-:Y:S04]  /*197b0*/  STS.U8 [R5+UR10+0x10380], R140 ;  /* 0x0103808c05007988 */ /* 0x0041e8000800000a */
[----:B0-----:R-:W2:Y:S04]  /*197c0*/  LDL.LU R140, [R1+0x218] ;  /* 0x00021800018c7983 */ /* 0x001ea80000300800 */
[----:B------:R-:W2:Y:S04]  /*197d0*/  LDL.LU R4, [R1+0x210] ;  /* 0x0002100001047983 */ /* 0x000ea80000300800 */
[----:B------:R-:W2:Y:S04]  /*197e0*/  LDL.LU R3, [R1+0x20c] ;  /* 0x00020c0001037983 */ /* 0x000ea80000300800 */
[----:B------:R0:W-:Y:S04]  /*197f0*/  STS.U8 [R5+UR10+0x10580], R114 ;  /* 0x0105807205007988 */ /* 0x0001e8000800000a */
[----:B------:R1:W-:Y:S04]  /*19800*/  STS.U8 [R5+UR10+0x10780], R115 ;  /* 0x0107807305007988 */ /* 0x0003e8000800000a */
[----:B------:R1:W-:Y:S04]  /*19810*/  STS.U8 [R5+UR10+0x10980], R116 ;  /* 0x0109807405007988 */ /* 0x0003e8000800000a */
[----:B0-----:R-:W2:Y:S04]  /*19820*/  LDL.LU R114, [R1+0xb68] ;  /* 0x000b680001727983 */ /* 0x001ea80000300800 */
[----:B-1----:R-:W2:Y:S04]  /*19830*/  LDL.LU R115, [R1+0xb64] ;  /* 0x000b640001737983 */ /* 0x002ea80000300800 */
[----:B------:R-:W2:Y:S04]  /*19840*/  LDL.LU R116, [R1+0xb60] ;  /* 0x000b600001747983 */ /* 0x000ea80000300800 */
[----:B------:R0:W-:Y:S02]  /*19850*/  STS.U8 [R5+UR10+0x11d80], R2 ;  /* 0x011d800205007988 */ /* 0x0001e4000800000a */
[----:B0-----:R-:W0:Y:S02]  /*19860*/  S2R R2, SR_TID.X ;  /* 0x0000000000027919 */ /* 0x001e240000002100 */
[----:B------:R1:W-:Y:S04]  /*19870*/  STS.U8 [R5+UR10+0x10b80], R118 ;  /* 0x010b807605007988 */ /* 0x0003e8000800000a */
[----:B------:R1:W-:Y:S04]  /*19880*/  STS.U8 [R5+UR10+0x10d80], R119 ;  /* 0x010d807705007988 */ /* 0x0003e8000800000a */
[----:B------:R1:W-:Y:S04]  /*19890*/  STS.U8 [R5+UR10+0x10f80], R120 ;  /* 0x010f807805007988 */ /* 0x0003e8000800000a */
[----:B-1----:R-:W2:Y:S04]  /*198a0*/  LDL.LU R118, [R1+0xb5c] ;  /* 0x000b5c0001767983 */ /* 0x002ea80000300800 */
[----:B------:R-:W2:Y:S04]  /*198b0*/  LDL.LU R119, [R1+0xb58] ;  /* 0x000b580001777983 */ /* 0x000ea80000300800 */
[----:B------:R-:W2:Y:S04]  /*198c0*/  LDL.LU R120, [R1+0xb54] ;  /* 0x000b540001787983 */ /* 0x000ea80000300800 */
[----:B------:R1:W-:Y:S04]  /*198d0*/  STS.U8 [R5+UR10+0x11180], R121 ;  /* 0x0111807905007988 */ /* 0x0003e8000800000a */
[----:B------:R1:W-:Y:S01]  /*198e0*/  STS.U8 [R5+UR10+0x11380], R122 ;  /* 0x0113807a05007988 */ /* 0x0003e2000800000a */
[----:B0-----:R-:W-:-:S03]  /*198f0*/  LOP3.LUT R2, R2, 0x7f, RZ, 0xc0, !PT ;  /* 0x0000007f02027812 */ /* 0x001fc600078ec0ff */
[----:B------:R0:W-:Y:S04]  /*19900*/  STS.U8 [R5+UR10+0x11580], R123 ;  /* 0x0115807b05007988 */ /* 0x0001e8000800000a */
[----:B-1----:R-:W2:Y:S04]  /*19910*/  LDL.LU R121, [R1+0xb50] ;  /* 0x000b500001797983 */ /* 0x002ea80000300800 */
[----:B------:R-:W2:Y:S04]  /*19920*/  LDL.LU R122, [R1+0xb4c] ;  /* 0x000b4c00017a7983 */ /* 0x000ea80000300800 */
[----:B0-----:R-:W2:Y:S04]  /*19930*/  LDL.LU R123, [R1+0xb48] ;  /* 0x000b4800017b7983 */ /* 0x001ea80000300800 */
[----:B------:R0:W-:Y:S04]  /*19940*/  STS.U8 [R5+UR10+0x11780], R124 ;  /* 0x0117807c05007988 */ /* 0x0001e8000800000a */
[----:B------:R1:W-:Y:S04]  /*19950*/  STS.U8 [R5+UR10+0x11980], R125 ;  /* 0x0119807d05007988 */ /* 0x0003e8000800000a */
[----:B------:R1:W-:Y:S04]  /*19960*/  STS.U8 [R5+UR10+0x11b80], R126 ;  /* 0x011b807e05007988 */ /* 0x0003e8000800000a */
[----:B0-----:R-:W2:Y:S04]  /*19970*/  LDL.LU R124, [R1+0xb44] ;  /* 0x000b4400017c7983 */ /* 0x001ea80000300800 */
[----:B-1----:R-:W2:Y:S04]  /*19980*/  LDL.LU R125, [R1+0xb40] ;  /* 0x000b4000017d7983 */ /* 0x002ea80000300800 */
[----:B------:R-:W2:Y:S04]  /*19990*/  LDL.LU R126, [R1+0xb3c] ;  /* 0x000b3c00017e7983 */ /* 0x000ea80000300800 */
[----:B------:R0:W-:Y:S04]  /*199a0*/  STS.U8 [R5+UR10+0x11f80], R68 ;  /* 0x011f804405007988 */ /* 0x0001e8000800000a */
[----:B------:R1:W-:Y:S04]  /*199b0*/  STS.U8 [R2+UR10], R127 ;  /* 0x0000007f02007988 */ /* 0x0003e8000800000a */
[----:B------:R4:W-:Y:S04]  /*199c0*/  STS.U8 [R2+UR10+0x400], R128 ;  /* 0x0004008002007988 */ /* 0x0009e8000800000a */
[----:B0-----:R-:W2:Y:S04]  /*199d0*/  LDL.LU R5, [R1+0x214] ;  /* 0x0002140001057983 */ /* 0x001ea80000300800 */
[----:B-1----:R-:W2:Y:S04]  /*199e0*/  LDL.LU R127, [R1+0xb38] ;  /* 0x000b3800017f7983 */ /* 0x002ea80000300800 */
[----:B----4-:R-:W4:Y:S04]  /*199f0*/  LDL.LU R128, [R1+0xb34] ;  /* 0x000b340001807983 */ /* 0x010f280000300800 */
[----:B---3--:R0:W-:Y:S04]  /*19a00*/  STS.U8 [R2+UR10+0x800], R129 ;  /* 0x0008008102007988 */ /* 0x0081e8000800000a */
[----:B------:R1:W-:Y:S04]  /*19a10*/  STS.U8 [R2+UR10+0xc00], R130 ;  /* 0x000c008202007988 */ /* 0x0003e8000800000a */
[----:B------:R3:W-:Y:S04]  /*19a20*/  STS.U8 [R2+UR10+0x1000], R131 ;  /* 0x0010008302007988 */ /* 0x0007e8000800000a */
[----:B0-----:R-:W4:Y:S04]  /*19a30*/  LDL.LU R129, [R1+0xb30] ;  /* 0x000b300001817983 */ /* 0x001f280000300800 */
[----:B-1----:R-:W4:Y:S04]  /*19a40*/  LDL.LU R130, [R1+0xb2c] ;  /* 0x000b2c0001827983 */ /* 0x002f280000300800 */
[----:B---3--:R-:W3:Y:S04]  /*19a50*/  LDL.LU R131, [R1+0xb28] ;  /* 0x000b280001837983 */ /* 0x008ee80000300800 */
[----:B------:R0:W-:Y:S04]  /*19a60*/  STS.U8 [R2+UR10+0x1400], R132 ;  /* 0x0014008402007988 */ /* 0x0001e8000800000a */
[----:B------:R1:W-:Y:S04]  /*19a70*/  STS.U8 [R2+UR10+0x1800], R133 ;  /* 0x0018008502007988 */ /* 0x0003e8000800000a */
[----:B------:R1:W-:Y:S04]  /*19a80*/  STS.U8 [R2+UR10+0x1c00], R134 ;  /* 0x001c008602007988 */ /* 0x0003e8000800000a */
[----:B0-----:R-:W3:Y:S04]  /*19a90*/  LDL.LU R132, [R1+0xb24] ;  /* 0x000b240001847983 */ /* 0x001ee80000300800 */
[----:B-1----:R-:W3:Y:S04]  /*19aa0*/  LDL.LU R133, [R1+0xb20] ;  /* 0x000b200001857983 */ /* 0x002ee80000300800 */
[----:B------:R-:W3:Y:S04]  /*19ab0*/  LDL.LU R134, [R1+0xb1c] ;  /* 0x000b1c0001867983 */ /* 0x000ee80000300800 */
        /* <DEDUP_REMOVED lines=8> */
[----:B0-----:R-:W3:Y:S04]  /*19b40*/  LDL.LU R138, [R1+0xb0c] ;  /* 0x000b0c00018a7983 */ /* 0x001ee80000300800 */
[----:B-1----:R-:W3:Y:S04]  /*19b50*/  LDL.LU R139, [R1+0xb08] ;  /* 0x000b0800018b7983 */ /* 0x002ee80000300800 */
[----:B--2---:R0:W-:Y:S04]  /*19b60*/  STS.U8 [R2+UR10+0x3400], R140 ;  /* 0x0034008c02007988 */ /* 0x0041e8000800000a */
[----:B0-----:R-:W2:Y:S04]  /*19b70*/  LDL.LU R140, [R1+0xb04] ;  /* 0x000b0400018c7983 */ /* 0x001ea80000300800 */
[----:B------:R0:W-:Y:S04]  /*19b80*/  STS.U8 [R2+UR10+0x4000], R3 ;  /* 0x0040000302007988 */ /* 0x0001e8000800000a */
[----:B------:R1:W-:Y:S01]  /*19b90*/  STS.U8 [R2+UR10+0x3c00], R4 ;  /* 0x003c000402007988 */ /* 0x0003e2000800000a */
[----:B0-----:R-:W-:-:S02]  /*19ba0*/  LOP3.LUT R3, R2, 0x10, RZ, 0x3c, !PT ;  /* 0x0000001002037812 */ /* 0x001fc400078e3cff */
[C---:B-1----:R-:W-:Y:S01]  /*19bb0*/  LOP3.LUT R4, R2.reuse, 0x20, RZ, 0x3c, !PT ;  /* 0x0000002002047812 */ /* 0x042fe200078e3cff */
[----:B------:R-:W-:Y:S04]  /*19bc0*/  STS.U8 [R2+UR10+0x7c00], R126 ;  /* 0x007c007e02007988 */ /* 0x000fe8000800000a */
[----:B------:R0:W-:Y:S04]  /*19bd0*/  STS.U8 [R2+UR10+0x3800], R5 ;  /* 0x0038000502007988 */ /* 0x0001e8000800000a */
[----:B------:R-:W-:Y:S04]  /*19be0*/  STS.U8 [R2+UR10+0x7800], R127 ;  /* 0x0078007f02007988 */ /* 0x000fe8000800000a */
[----:B----4-:R-:W-:Y:S01]  /*19bf0*/  STS.U8 [R2+UR10+0x7400], R128 ;  /* 0x0074008002007988 */ /* 0x010fe2000800000a */
[----:B0-----:R-:W-:-:S03]  /*19c00*/  LOP3.LUT R5, R2, 0x30, RZ, 0x3c, !PT ;  /* 0x0000003002057812 */ /* 0x001fc600078e3cff */
[----:B------:R-:W-:Y:S04]  /*19c10*/  STS.U8 [R2+UR10+0x7000], R129 ;  /* 0x0070008102007988 */ /* 0x000fe8000800000a */
[----:B------:R-:W-:Y:S04]  /*19c20*/  STS.U8 [R2+UR10+0x6c00], R130 ;  /* 0x006c008202007988 */ /* 0x000fe8000800000a */
[----:B---3--:R-:W-:Y:S04]  /*19c30*/  STS.U8 [R2+UR10+0x6800], R131 ;  /* 0x0068008302007988 */ /* 0x008fe8000800000a */
[----:B------:R-:W-:Y:S04]  /*19c40*/  STS.U8 [R2+UR10+0x6400], R132 ;  /* 0x0064008402007988 */ /* 0x000fe8000800000a */
[----:B------:R-:W-:Y:S04]  /*19c50*/  STS.U8 [R2+UR10+0x6000], R133 ;  /* 0x0060008502007988 */ /* 0x000fe8000800000a */
[----:B------:R-:W-:Y:S04]  /*19c60*/  STS.U8 [R2+UR10+0x5c00], R134 ;  /* 0x005c008602007988 */ /* 0x000fe8000800000a */
[----:B------:R-:W-:Y:S04]  /*19c70*/  STS.U8 [R2+UR10+0x5800], R135 ;  /* 0x0058008702007988 */ /* 0x000fe8000800000a */
[----:B------:R-:W-:Y:S04]  /*19c80*/  STS.U8 [R2+UR10+0x5400], R136 ;  /* 0x0054008802007988 */ /* 0x000fe8000800000a */
[----:B------:R-:W-:Y:S04]  /*19c90*/  STS.U8 [R2+UR10+0x5000], R137 ;  /* 0x0050008902007988 */ /* 0x000fe8000800000a */
[----:B------:R-:W-:Y:S04]  /*19ca0*/  STS.U8 [R2+UR10+0x4c00], R138 ;  /* 0x004c008a02007988 */ /* 0x000fe8000800000a */
[----:B------:R0:W-:Y:S04]  /*19cb0*/  STS.U8 [R2+UR10+0x4800], R139 ;  /* 0x0048008b02007988 */ /* 0x0001e8000800000a */
[----:B0-----:R-:W3:Y:S04]  /*19cc0*/  LDL R139, [R1+0x188] ;  /* 0x00018800018b7983 */ /* 0x001ee80000100800 */
[----:B--2---:R-:W-:Y:S04]  /*19cd0*/  STS.U8 [R2+UR10+0x4400], R140 ;  /* 0x0044008c02007988 */ /* 0x004fe8000800000a */
        /* <DEDUP_REMOVED lines=32> */
[----:B------:R-:W-:Y:S04]  /*19ee0*/  STS.U8 [R4+UR10+0x100], R88 ;  /* 0x0001005804007988 */ /* 0x000fe8000800000a */
[----:B0-----:R-:W2:Y:S04]  /*19ef0*/  LDL R3, [R1+0x184] ;  /* 0x0001840001037983 */ /* 0x001ea80000100800 */
        /* <DEDUP_REMOVED lines=31> */
[----:B------:R1:W-:Y:S04]  /*1a0f0*/  STS.U8 [R5+UR10+0x6980], R21 ;  /* 0x0069801505007988 */ /* 0x0003e8000800000a */
[----:B------:R4:W-:Y:S04]  /*1a100*/  STS.U8 [R5+UR10+0x6d80], R19 ;  /* 0x006d801305007988 */ /* 0x0009e8000800000a */
[----:B0-----:R-:W2:Y:S04]  /*1a110*/  LDL R15, [R1+0x194] ;  /* 0x00019400010f7983 */ /* 0x001ea80000100800 */
[----:B-1----:R-:W2:Y:S04]  /*1a120*/  LDL R21, [R1+0x190] ;  /* 0x0001900001157983 */ /* 0x002ea80000100800 */
[----:B----4-:R-:W4:Y:S04]  /*1a130*/  LDL R19, [R1+0x18c] ;  /* 0x00018c0001137983 */ /* 0x010f280000100800 */
[----:B------:R-:W4:Y:S01]  /*1a140*/  LDL R4, [R1+0x198] ;  /* 0x0001980001047983 */ /* 0x000f220000100800 */
[----:B------:R-:W-:Y:S01]  /*1a150*/  LOP3.LUT R140, R2, 0x40, RZ, 0x3c, !PT ;  /* 0x00000040028c7812 */ /* 0x000fe200078e3cff */
[----:B---3--:R-:W-:Y:S01]  /*1a160*/  @P2 IMAD.MOV.U32 R16, RZ, RZ, R139 ;  /* 0x000000ffff102224 */ /* 0x008fe200078e008b */
[----:B------:R-:W-:Y:S01]  /*1a170*/  PRMT R138, RZ, 0x7610, R138 ;  /* 0x00007610ff8a7816 */ /* 0x000fe2000000008a */
[----:B------:R-:W-:Y:S01]  /*1a180*/  STS.U8 [R5+UR10+0x180], R67 ;  /* 0x0001804305007988 */ /* 0x000fe2000800000a */
[----:B------:R-:W-:-:S03]  /*1a190*/  PRMT R137, RZ, 0x7610, R137 ;  /* 0x00007610ff897816 */ /* 0x000fc60000000089 */
        /* <DEDUP_REMOVED lines=35> */
[----:B------:R0:W-:Y:S01]  /*1a3d0*/  STS.U8 [R140+UR10+0x1a00], R73 ;  /* 0x001a00498c007988 */ /* 0x0001e2000800000a */
[----:B--2---:R-:W-:Y:S01]  /*1a3e0*/  @P2 IMAD.MOV.U32 R17, RZ, RZ, R3 ;  /* 0x000000ffff112224 */ /* 0x004fe200078e0003 */
[----:B------:R-:W-:-:S02]  /*1a3f0*/  PRMT R136, RZ, 0x7610, R136 ;  /* 0x00007610ff887816 */ /* 0x000fc40000000088 */
[----:B------:R-:W2:Y:S04]  /*1a400*/  LDL R20, [R1+0x1d0] ;  /* 0x0001d00001147983 */ /* 0x000ea80000100800 */
[----:B------:R1:W3:Y:S04]  /*1a410*/  @P2 LDG.E.U8 R138, desc[UR24][R16.64] ;  /* 0x00000018108a2981 */ /* 0x0002e8000c1e1100 */
[----:B------:R-:W2:Y:S01]  /*1a420*/  LDL R18, [R1+0x1cc] ;  /* 0x0001cc0001127983 */ /* 0x000ea20000100800 */
[----:B------:R-:W-:Y:S02]  /*1a430*/  PRMT R135, RZ, 0x7610, R135 ;  /* 0x00007610ff877816 */ /* 0x000fe40000000087 */
[----:B------:R-:W-:Y:S01]  /*1a440*/  PRMT R134, RZ, 0x7610, R134 ;  /* 0x00007610ff867816 */ /* 0x000fe20000000086 */
[----:B0-----:R-:W2:Y:S04]  /*1a450*/  LDL R140, [R1+0x1d8] ;  /* 0x0001d800018c7983 */ /* 0x001ea80000100800 */
[----:B------:R-:W2:Y:S04]  /*1a460*/  LDL R88, [R1+0x228] ;  /* 0x0002280001587983 */ /* 0x000ea80000100800 */
[----:B------:R-:W2:Y:S04]  /*1a470*/  LDL R87, [R1+0x204] ;  /* 0x0002040001577983 */ /* 0x000ea80000100800 */
[----:B------:R-:W2:Y:S04]  /*1a480*/  LDL R5, [R1+0x22c] ;  /* 0x00022c0001057983 */ /* 0x000ea80000100800 */
[----:B------:R-:W2:Y:S04]  /*1a490*/  LDL R2, [R1+0x230] ;  /* 0x0002300001027983 */ /* 0x000ea80000100800 */
[----:B------:R-:W2:Y:S04]  /*1a4a0*/  LDL R3, [R1+0x234] ;  /* 0x0002340001037983 */ /* 0x000ea80000100800 */
[----:B------:R-:W2:Y:S01]  /*1a4b0*/  LDL R139, [R1+0x238] ;  /* 0x00023800018b7983 */ /* 0x000ea20000100800 */
[----:B-1----:R-:W-:-:S03]  /*1a4c0*/  @P2 IMAD.MOV.U32 R16, RZ, RZ, R21 ;  /* 0x000000ffff102224 */ /* 0x002fc600078e0015 */
[----:B------:R-:W2:Y:S01]  /*1a4d0*/  LDL R21, [R1+0x268] ;  /* 0x0002680001157983 */ /* 0x000ea20000100800 */
[----:B----4-:R-:W-:-:S03]  /*1a4e0*/  @P2 IMAD.MOV.U32 R17, RZ, RZ, R19 ;  /* 0x000000ffff112224 */ /* 0x010fc600078e0013 */
[----:B------:R-:W4:Y:S04]  /*1a4f0*/  LDL R19, [R1+0x264] ;  /* 0x0002640001137983 */ /* 0x000f280000100800 */
[----:B------:R0:W2:Y:S02]  /*1a500*/  @P2 LDG.E.U8 R137, desc[UR24][R16.64] ;  /* 0x0000001810892981 */ /* 0x0000a4000c1e1100 */
[----:B0-----:R-:W-:Y:S02]  /*1a510*/  @P2 IMAD.MOV.U32 R16, RZ, RZ, R4 ;  /* 0x000000ffff102224 */ /* 0x001fe400078e0004 */
[----:B------:R-:W-:Y:S01]  /*1a520*/  @P2 IMAD.MOV.U32 R17, RZ, RZ, R15 ;  /* 0x000000ffff112224 */ /* 0x000fe200078e000f */
[----:B------:R-:W2:Y:S04]  /*1a530*/  LDL R4, [R1+0x270] ;  /* 0x0002700001047983 */ /* 0x000ea80000100800 */
[----:B------:R0:W2:Y:S04]  /*1a540*/  @P2 LDG.E.U8 R136, desc[UR24][R16.64] ;  /* 0x0000001810882981 */ /* 0x0000a8000c1e1100 */
[----:B------:R-:W2:Y:S04]  /*1a550*/  LDL R15, [R1+0x26c] ;  /* 0x00026c00010f7983 */ /* 0x000ea80000100800 */
[----:B------:R-:W0:Y:S04]  /*1a560*/  LDL R16, [R1+0x1c4] ;  /* 0x0001c40001107983 */ /* 0x000e280000100800 */
[----:B------:R-:W0:Y:S02]  /*1a570*/  LDL R17, [R1+0x1c8] ;  /* 0x0001c80001117983 */ /* 0x000e240000100800 */
[----:B0-----:R-:W-:-:S04]  /*1a580*/  @P2 LOP3.LUT R17, R17, R16, RZ, 0x3c, !PT ;  /* 0x0000001011112212 */ /* 0x001fc800078e3cff */
[----:B------:R-:W-:-:S04]  /*1a590*/  @P2 LOP3.LUT R16, R17, R16, RZ, 0x3c, !PT ;  /* 0x0000001011102212 */ /* 0x000fc800078e3cff */
[----:B------:R-:W-:-:S05]  /*1a5a0*/  @P2 LOP3.LUT R17, R17, R16, RZ, 0x3c, !PT ;  /* 0x0000001011112212 */ /* 0x000fca00078e3cff */
[----:B------:R2:W3:Y:S02]  /*1a5b0*/  @P2 LDG.E.U8 R135, desc[UR24][R16.64] ;  /* 0x0000001810872981 */ /* 0x0004e4000c1e1100 */
[----:B--2---:R-:W-:Y:S02]  /*1a5c0*/  @P2 IMAD.MOV.U32 R16, RZ, RZ, R20 ;  /* 0x000000ffff102224 */ /* 0x004fe400078e0014 */
[----:B------:R-:W-:Y:S01]  /*1a5d0*/  @P2 IMAD.MOV.U32 R17, RZ, RZ, R18 ;  /* 0x000000ffff112224 */ /* 0x000fe200078e0012 */
[----:B------:R-:W2:Y:S04]  /*1a5e0*/  LDL R20, [R1+0x278] ;  /* 0x0002780001147983 */ /* 0x000ea80000100800 */
[----:B------:R0:W2:Y:S04]  /*1a5f0*/  @P2 LDG.E.U8 R134, desc[UR24][R16.64] ;  /* 0x0000001810862981 */ /* 0x0000a8000c1e1100 */
[----:B------:R-:W2:Y:S04]  /*1a600*/  LDL R18, [R1+0x274] ;  /* 0x0002740001127983 */ /* 0x000ea80000100800 */
[----:B------:R-:W2:Y:S01]  /*1a610*/  LDL R17, [R1+0x1d4] ;  /* 0x0001d40001117983 */ /* 0x000ea20000100800 */
[----:B------:R-:W-:Y:S01]  /*1a620*/  PRMT R133, RZ, 0x7610, R133 ;  /* 0x00007610ff857816 */ /* 0x000fe20000000085 */
[----:B0-----:R-:W-:Y:S01]  /*1a630*/  @P2 IMAD.MOV.U32 R16, RZ, RZ, R140 ;  /* 0x000000ffff102224 */ /* 0x001fe200078e008c */
[----:B------:R-:W-:Y:S01]  /*1a640*/  PRMT R132, RZ, 0x7610, R132 ;  /* 0x00007610ff847816 */ /* 0x000fe20000000084 */
[----:B------:R-:W3:Y:S01]  /*1a650*/  LDL R140, [R1+0x2b8] ;  /* 0x0002b800018c7983 */ /* 0x000ee20000100800 */
[----:B------:R-:W-:-:S02]  /*1a660*/  PRMT R131, RZ, 0x7610, R131 ;  /* 0x00007610ff837816 */ /* 0x000fc40000000083 */
[----:B------:R-:W-:Y:S02]  /*1a670*/  PRMT R130, RZ, 0x7610, R130 ;  /* 0x00007610ff827816 */ /* 0x000fe40000000082 */
[----:B------:R-:W-:Y:S02]  /*1a680*/  PRMT R129, RZ, 0x7610, R129 ;  /* 0x00007610ff817816 */ /* 0x000fe40000000081 */
[----:B------:R-:W-:Y:S02]  /*1a690*/  PRMT R128, RZ, 0x7610, R128 ;  /* 0x00007610ff807816 */ /* 0x000fe40000000080 */
[----:B------:R-:W-:Y:S01]  /*1a6a0*/  PRMT R127, RZ, 0x7610, R127 ;  /* 0x00007610ff7f7816 */ /* 0x000fe2000000007f */
[----:B--2---:R0:W2:Y:S02]  /*1a6b0*/  @P2 LDG.E.U8 R133, desc[UR24][R16.64] ;  /* 0x0000001810852981 */ /* 0x0040a4000c1e1100 */
[----:B0-----:R-:W-:Y:S02]  /*1a6c0*/  @P2 IMAD.MOV.U32 R16, RZ, RZ, R88 ;  /* 0x000000ffff102224 */ /* 0x001fe400078e0058 */
[----:B------:R-:W-:Y:S01]  /*1a6d0*/  @P2 IMAD.MOV.U32 R17, RZ, RZ, R87 ;  /* 0x000000ffff112224 */ /* 0x000fe200078e0057 */
[----:B------:R-:W2:Y:S04]  /*1a6e0*/  LDL R88, [R1+0x2a0] ;  /* 0x0002a00001587983 */ /* 0x000ea80000100800 */
[----:B------:R0:W2:Y:S04]  /*1a6f0*/  @P2 LDG.E.U8 R132, desc[UR24][R16.64] ;  /* 0x0000001810842981 */ /* 0x0000a8000c1e1100 */
[----:B------:R-:W2:Y:S01]  /*1a700*/  LDL R87, [R1+0x29c] ;  /* 0x00029c0001577983 */ /* 0x000ea20000100800 */
[----:B0-----:R-:W-:-:S02]  /*1a710*/  @P2 IMAD.MOV.U32 R16, RZ, RZ, R2 ;  /* 0x000000ffff102224 */ /* 0x001fc400078e0002 */
[----:B------:R-:W-:Y:S01]  /*1a720*/  @P2 IMAD.MOV.U32 R17, RZ, RZ, R5 ;  /* 0x000000ffff112224 */ /* 0x000fe200078e0005 */
[----:B------:R-:W-:Y:S01]  /*1a730*/  PRMT R126, RZ, 0x7610, R126 ;  /* 0x00007610ff7e7816 */ /* 0x000fe2000000007e */
[----:B------:R-:W2:Y:S04]  /*1a740*/  LDL R5, [R1+0x2bc] ;  /* 0x0002bc0001057983 */ /* 0x000ea80000100800 */
[----:B------:R0:W2:Y:S01]  /*1a750*/  @P2 LDG.E.U8 R131, desc[UR24][R16.64] ;  /* 0x0000001810832981 */ /* 0x0000a2000c1e1100 */
[----:B------:R-:W-:Y:S02]  /*1a760*/  PRMT R125, RZ, 0x7610, R125 ;  /* 0x00007610ff7d7816 */ /* 0x000fe4000000007d */
[----:B------:R-:W-:Y:S01]  /*1a770*/  PRMT R124, RZ, 0x7610, R124 ;  /* 0x00007610ff7c7816 */ /* 0x000fe2000000007c */
[----:B------:R-:W2:Y:S01]  /*1a780*/  LDL R2, [R1+0x2c0] ;  /* 0x0002c00001027983 */ /* 0x000ea20000100800 */
[----:B0-----:R-:W-:-:S02]  /*1a790*/  @P2 IMAD.MOV.U32 R16, RZ, RZ, R139 ;  /* 0x000000ffff102224 */ /* 0x001fc400078e008b */
[----:B------:R-:W-:Y:S01]  /*1a7a0*/  @P2 IMAD.MOV.U32 R17, RZ, RZ, R3 ;  /* 0x000000ffff112224 */ /* 0x000fe200078e0003 */
[----:B------:R-:W2:Y:S04]  /*1a7b0*/  LDL R139, [R1+0x2b0] ;  /* 0x0002b000018b7983 */ /* 0x000ea80000100800 */
[----:B------:R0:W2:Y:S04]  /*1a7c0*/  @P2 LDG.E.U8 R130, desc[UR24][R16.64] ;  /* 0x0000001810822981 */ /* 0x0000a8000c1e1100 */
[----:B------:R-:W2:Y:S01]  /*1a7d0*/  LDL R3, [R1+0x2ac] ;  /* 0x0002ac0001037983 */ /* 0x000ea20000100800 */
[----:B0-----:R-:W-:-:S02]  /*1a7e0*/  @P2 IMAD.MOV.U32 R16, RZ, RZ, R21 ;  /* 0x000000ffff102224 */ /* 0x001fc400078e0015 */
[----:B----4-:R-:W-:Y:S01]  /*1a7f0*/  @P2 IMAD.MOV.U32 R17, RZ, RZ, R19 ;  /* 0x000000ffff112224 */ /* 0x010fe200078e0013 */
[----:B------:R-:W-:Y:S01]  /*1a800*/  PRMT R123, RZ, 0x7610, R123 ;  /* 0x00007610ff7b7816 */ /* 0x000fe2000000007b */
[----:B------:R-:W4:Y:S04]  /*1a810*/  LDL R19, [R1+0x2c4] ;  /* 0x0002c40001137983 */ /* 0x000f280000100800 */
[----:B------:R0:W2:Y:S04]  /*1a820*/  @P2 LDG.E.U8 R129, desc[UR24][R16.64] ;  /* 0x0000001810812981 */ /* 0x0000a8000c1e1100 */
[----:B------:R-:W2:Y:S01]  /*1a830*/  LDL R21, [R1+0x2c8] ;  /* 0x0002c80001157983 */ /* 0x000ea20000100800 */
[----:B0-----:R-:W-:-:S02]  /*1a840*/  @P2 IMAD.MOV.U32 R16, RZ, RZ, R4 ;  /* 0x000000ffff102224 */ /* 0x001fc400078e0004 */
[----:B------:R-:W-:Y:S01]  /*1a850*/  @P2 IMAD.MOV.U32 R17, RZ, RZ, R15 ;  /* 0x000000ffff112224 */ /* 0x000fe200078e000f */
[----:B------:R-:W2:Y:S04]  /*1a860*/  LDL R4, [R1+0x2d0] ;  /* 0x0002d00001047983 */ /* 0x000ea80000100800 */
[----:B------:R0:W2:Y:S04]  /*1a870*/  @P2 LDG.E.U8 R128, desc[UR24][R16.64] ;  /* 0x0000001810802981 */ /* 0x0000a8000c1e1100 */
[----:B------:R-:W2:Y:S01]  /*1a880*/  LDL R15, [R1+0x2cc] ;  /* 0x0002cc00010f7983 */ /* 0x000ea20000100800 */
[----:B0-----:R-:W-:-:S02]  /*1a890*/  @P2 IMAD.MOV.U32 R16, RZ, RZ, R20 ;  /* 0x000000ffff102224 */ /* 0x001fc400078e0014 */
        /* <DEDUP_REMOVED lines=20> */
[----:B------:R0:W2:Y:S02]  /*1a9e0*/  @P2 LDG.E.U8 R124, desc[UR24][R16.64] ;  /* 0x00000018107c2981 */ /* 0x0000a4000c1e1100 */
[----:B0-----:R-:W-:Y:S02]  /*1a9f0*/  @P2 IMAD.MOV.U32 R16, RZ, RZ, R139 ;  /* 0x000000ffff102224 */ /* 0x001fe400078e008b */
[----:B------:R-:W-:Y:S01]  /*1aa00*/  @P2 IMAD.MOV.U32 R17, RZ, RZ, R3 ;  /* 0x000000ffff112224 */ /* 0x000fe200078e0003 */
[----:B------:R-:W2:Y:S04]  /*1aa10*/  LDL R139, [R1+0x2f0] ;  /* 0x0002f000018b7983 */ /* 0x000ea80000100800 */
[----:B------:R3:W2:Y:S04]  /*1aa20*/  @P2 LDG.E.U8 R123, desc[UR24][R16.64] ;  /* 0x00000018107b2981 */ /* 0x0006a8000c1e1100 */
[----:B------:R-:W2:Y:S04]  /*1aa30*/  LDL R3, [R1+0x2ec] ;  /* 0x0002ec0001037983 */ /* 0x000ea80000100800 */
[----:B------:R-:W2:Y:S01]  /*1aa40*/  LDL R17, [R1+0x2b4] ;  /* 0x0002b40001117983 */ /* 0x000ea20000100800 */
[----:B------:R-:W-:Y:S01]  /*1aa50*/  PRMT R122, RZ, 0x7610, R122 ;  /* 0x00007610ff7a7816 */ /* 0x000fe2000000007a */
[----:B---3--:R-:W-:Y:S01]  /*1aa60*/  @P2 IMAD.MOV.U32 R16, RZ, RZ, R140 ;  /* 0x000000ffff102224 */ /* 0x008fe200078e008c */
        /* <DEDUP_REMOVED lines=10> */
[----:B------:R-:W-:Y:S01]  /*1ab10*/  PRMT R114, RZ, 0x7610, R114 ;  /* 0x00007610ff727816 */ /* 0x000fe20000000072 */
[----:B------:R-:W2:Y:S04]  /*1ab20*/  LDL R5, [R1+0x314] ;  /* 0x0003140001057983 */ /* 0x000ea80000100800 */
[----:B------:R0:W2:Y:S01]  /*1ab30*/  @P2 LDG.E.U8 R121, desc[UR24][R16.64] ;  /* 0x0000001810792981 */ /* 0x0000a2000c1e1100 */
[----:B------:R-:W-:-:S02]  /*1ab40*/  PRMT R113, RZ, 0x7610, R113 ;  /* 0x00007610ff717816 */ /* 0x000fc40000000071 */
[----:B------:R-:W-:Y:S01]  /*1ab50*/  PRMT R112, RZ, 0x7610, R112 ;  /* 0x00007610ff707816 */ /* 0x000fe20000000070 */
[----:B------:R-:W2:Y:S01]  /*1ab60*/  LDL R2, [R1+0x318] ;  /* 0x0003180001027983 */ /* 0x000ea20000100800 */
[----:B0-----:R-:W-:Y:S02]  /*1ab70*/  @P2 IMAD.MOV.U32 R16, RZ, RZ, R21 ;  /* 0x000000ffff102224 */ /* 0x001fe400078e0015 */
[----:B----4-:R-:W-:Y:S01]  /*1ab80*/  @P2 IMAD.MOV.U32 R17, RZ, RZ, R19 ;  /* 0x000000ffff112224 */ /* 0x010fe200078e0013 */
        /* <DEDUP_REMOVED lines=28> */
[----:B------:R0:W2:Y:S04]  /*1ad50*/  @P2 LDG.E.U8 R114, desc[UR24][R16.64] ;  /* 0x0000001810722981 */ /* 0x0000a8000c1e1100 */
        /* <DEDUP_REMOVED lines=12> */
[----:B------:R-:W2:Y:S01]  /*1ae20*/  LDL R17, [R1+0x30c] ;  /* 0x00030c0001117983 */ /* 0x000ea20000100800 */
[----:B------:R-:W-:Y:S01]  /*1ae30*/  PRMT R111, RZ, 0x7610, R111 ;  /* 0x00007610ff6f7816 */ /* 0x000fe2000000006f */
[----:B---3--:R-:W-:Y:S01]  /*1ae40*/  @P2 IMAD.MOV.U32 R16, RZ, RZ, R140 ;  /* 0x000000ffff102224 */ /* 0x008fe200078e008c */
[----:B------:R-:W-:Y:S01]  /*1ae50*/  PRMT R110, RZ, 0x7610, R110 ;  /* 0x00007610ff6e7816 */ /* 0x000fe2000000006e */
[----:B------:R-:W3:Y:S01]  /*1ae60*/  LDL R140, [R1+0x370] ;  /* 0x00037000018c7983 */ /* 0x000ee20000100800 */
[----:B------:R-:W-:Y:S02]  /*1ae70*/  PRMT R109, RZ, 0x7610, R109 ;  /* 0x00007610ff6d7816 */ /* 0x000fe4000000006d */
        /* <DEDUP_REMOVED lines=11> */
[----:B----4-:R-:W-:-:S02]  /*1af30*/  @P2 IMAD.MOV.U32 R16, RZ, RZ, R21 ;  /* 0x000000ffff102224 */ /* 0x010fc400078e0015 */
[----:B------:R-:W-:Y:S01]  /*1af40*/  @P2 IMAD.MOV.U32 R17, RZ, RZ, R19 ;  /* 0x000000ffff112224 */ /* 0x000fe200078e0013 */
        /* <DEDUP_REMOVED lines=9> */
[----:B------:R-:W-:-:S05]  /*1afe0*/  @P2 IMAD.MOV.U32 R17, RZ, RZ, R18 ;  /* 0x000000ffff112224 */ /* 0x000fca00078e0012 */
[----:B------:R0:W2:Y:S02]  /*1aff0*/  @P2 LDG.E.U8 R107, desc[UR24][R16.64] ;  /* 0x00000018106b2981 */ /* 0x0000a4000c1e1100 */
[----:B0-----:R-:W-:Y:S02]  /*1b000*/  @P2 IMAD.MOV.U32 R16, RZ, RZ, R88 ;  /* 0x000000ffff102224 */ /* 0x001fe400078e0058 */
[----:B------:R-:W-:-:S05]  /*1b010*/  @P2 IMAD.MOV.U32 R17, RZ, RZ, R87 ;  /* 0x000000ffff112224 */ /* 0x000fca00078e0057 */
[----:B------:R0:W2:Y:S02]  /*1b020*/  @P2 LDG.E.U8 R106, desc[UR24][R16.64] ;  /* 0x00000018106a2981 */ /* 0x0000a4000c1e1100 */
[----:B0-----:R-:W-:Y:S02]  /*1b030*/  @P2 IMAD.MOV.U32 R16, RZ, RZ, R139 ;  /* 0x000000ffff102224 */ /* 0x001fe400078e008b */
[----:B------:R-:W-:-:S05]  /*1b040*/  @P2 IMAD.MOV.U32 R17, RZ, RZ, R3 ;  /* 0x000000ffff112224 */ /* 0x000fca00078e0003 */
[----:B------:R0:W2:Y:S02]  /*1b050*/  @P2 LDG.E.U8 R105, desc[UR24][R16.64] ;  /* 0x0000001810692981 */ /* 0x0000a4000c1e1100 */
[----:B0-----:R-:W-:Y:S02]  /*1b060*/  @P2 IMAD.MOV.U32 R16, RZ, RZ, R100 ;  /* 0x000000ffff102224 */ /* 0x001fe400078e0064 */
[----:B------:R-:W-:Y:S02]  /*1b070*/  @P2 IMAD.MOV.U32 R17, RZ, RZ, R102 ;  /* 0x000000ffff112224 */ /* 0x000fe400078e0066 */
[----:B------:R-:W2:Y:S04]  /*1b080*/  LDL.LU R102, [R1+0xb00] ;  /* 0x000b000001667983 */ /* 0x000ea80000300800 */
[----:B------:R-:W2:Y:S04]  /*1b090*/  LDL.LU R100, [R1+0xafc] ;  /* 0x000afc0001647983 */ /* 0x000ea80000300800 */
[----:B------:R0:W2:Y:S01]  /*1b0a0*/  @P2 LDG.E.U8 R104, desc[UR24][R16.64] ;  /* 0x0000001810682981 */ /* 0x0000a2000c1e1100 */
[----:B------:R-:W-:-:S02]  /*1b0b0*/  PRMT R103, RZ, 0x7610, R103 ;  /* 0x00007610ff677816 */ /* 0x000fc40000000067 */
[----:B------:R-:W-:Y:S01]  /*1b0c0*/  PRMT R101, RZ, 0x7610, R101 ;  /* 0x00007610ff657816 */ /* 0x000fe20000000065 */
[----:B------:R-:W2:Y:S04]  /*1b0d0*/  LDL R18, [R1+0x38c] ;  /* 0x00038c0001127983 */ /* 0x000ea80000100800 */
[----:B------:R-:W2:Y:S04]  /*1b0e0*/  LDL R20, [R1+0x390] ;  /* 0x0003900001147983 */ /* 0x000ea80000100800 */
[----:B------:R-:W0:Y:S04]  /*1b0f0*/  LDL R16, [R1+0x34c] ;  /* 0x00034c0001107983 */ /* 0x000e280000100800 */
[----:B------:R-:W0:Y:S04]  /*1b100*/  LDL R17, [R1+0x350] ;  /* 0x0003500001117983 */ /* 0x000e280000100800 */
[----:B------:R-:W2:Y:S04]  /*1b110*/  LDL R87, [R1+0x394] ;  /* 0x0003940001577983 */ /* 0x000ea80000100800 */
[----:B------:R-:W2:Y:S04]  /*1b120*/  LDL R88, [R1+0x398] ;  /* 0x0003980001587983 */ /* 0x000ea80000100800 */
[----:B------:R-:W2:Y:S04]  /*1b130*/  LDL R3, [R1+0x39c] ;  /* 0x00039c0001037983 */ /* 0x000ea80000100800 */
[----:B------:R-:W2:Y:S01]  /*1b140*/  LDL R139, [R1+0x3a0] ;  /* 0x0003a000018b7983 */ /* 0x000ea20000100800 */
[----:B0-----:R-:W-:-:S04]  /*1b150*/  @P2 LOP3.LUT R17, R17, R16, RZ, 0x3c, !PT ;  /* 0x0000001011112212 */ /* 0x001fc800078e3cff */
[----:B------:R-:W-:-:S04]  /*1b160*/  @P2 LOP3.LUT R16, R17, R16, RZ, 0x3c, !PT ;  /* 0x0000001011102212 */ /* 0x000fc800078e3cff */
[----:B------:R-:W-:-:S05]  /*1b170*/  @P2 LOP3.LUT R17, R17, R16, RZ, 0x3c, !PT ;  /* 0x0000001011112212 */ /* 0x000fca00078e3cff */
[----:B------:R0:W3:Y:S04]  /*1b180*/  @P2 LDG.E.U8 R103, desc[UR24][R16.64] ;  /* 0x0000001810672981 */ /* 0x0000e8000c1e1100 */
[----:B------:R-:W0:Y:S04]  /*1b190*/  LDL R16, [R1+0x354] ;  /* 0x0003540001107983 */ /* 0x000e280000100800 */
[----:B------:R-:W0:Y:S01]  /*1b1a0*/  LDL R17, [R1+0x358] ;  /* 0x0003580001117983 */ /* 0x000e220000100800 */
[----:B--2---:R-:W-:Y:S02]  /*1b1b0*/  PRMT R102, RZ, 0x7610, R102 ;  /* 0x00007610ff667816 */ /* 0x004fe40000000066 */
[----:B0-----:R-:W-:-:S04]  /*1b1c0*/  @P2 LOP3.LUT R17, R17, R16, RZ, 0x3c, !PT ;  /* 0x0000001011112212 */ /* 0x001fc800078e3cff */
[----:B------:R-:W-:-:S04]  /*1b1d0*/  @P2 LOP3.LUT R16, R17, R16, RZ, 0x3c, !PT ;  /* 0x0000001011102212 */ /* 0x000fc800078e3cff */
[----:B------:R-:W-:-:S05]  /*1b1e0*/  @P2 LOP3.LUT R17, R17, R16, RZ, 0x3c, !PT ;  /* 0x0000001011112212 */ /* 0x000fca00078e3cff */
[----:B------:R0:W2:Y:S04]  /*1b1f0*/  @P2 LDG.E.U8 R102, desc[UR24][R16.64] ;  /* 0x0000001810662981 */ /* 0x0000a8000c1e1100 */
[----:B------:R-:W2:Y:S01]  /*1b200*/  LDL R17, [R1+0x35c] ;  /* 0x00035c0001117983 */ /* 0x000ea20000100800 */
[----:B0-----:R-:W-:-:S03]  /*1b210*/  @P2 IMAD.MOV.U32 R16, RZ, RZ, R96 ;  /* 0x000000ffff102224 */ /* 0x001fc600078e0060 */
[----:B------:R-:W3:Y:S04]  /*1b220*/  LDL.LU R96, [R1+0xaf8] ;  /* 0x000af80001607983 */ /* 0x000ee80000300800 */
[----:B--2---:R0:W2:Y:S04]  /*1b230*/  @P2 LDG.E.U8 R101, desc[UR24][R16.64] ;  /* 0x0000001810652981 */ /* 0x0040a8000c1e1100 */
[----:B------:R-:W0:Y:S04]  /*1b240*/  LDL R16, [R1+0x364] ;  /* 0x0003640001107983 */ /* 0x000e280000100800 */
[----:B------:R-:W0:Y:S01]  /*1b250*/  LDL R17, [R1+0x368] ;  /* 0x0003680001117983 */ /* 0x000e220000100800 */
[----:B------:R-:W-:-:S02]  /*1b260*/  PRMT R100, RZ, 0x7610, R100 ;  /* 0x00007610ff647816 */ /* 0x000fc40000000064 */
[----:B0-----:R-:W-:-:S04]  /*1b270*/  @P2 LOP3.LUT R17, R17, R16, RZ, 0x3c, !PT ;  /* 0x0000001011112212 */ /* 0x001fc800078e3cff */
[----:B------:R-:W-:-:S04]  /*1b280*/  @P2 LOP3.LUT R16, R17, R16, RZ, 0x3c, !PT ;  /* 0x0000001011102212 */ /* 0x000fc800078e3cff */
[----:B------:R-:W-:-:S05]  /*1b290*/  @P2 LOP3.LUT R17, R17, R16, RZ, 0x3c, !PT ;  /* 0x0000001011112212 */ /* 0x000fca00078e3cff */
[----:B------:R3:W2:Y:S04]  /*1b2a0*/  @P2 LDG.E.U8 R100, desc[UR24][R16.64] ;  /* 0x0000001810642981 */ /* 0x0006a8000c1e1100 */
[----:B------:R-:W2:Y:S01]  /*1b2b0*/  LDL R17, [R1+0x36c] ;  /* 0x00036c0001117983 */ /* 0x000ea20000100800 */
[----:B------:R-:W-:Y:S01]  /*1b2c0*/  PRMT R99, RZ, 0x7610, R99 ;  /* 0x00007610ff637816 */ /* 0x000fe20000000063 */
[----:B---3--:R-:W-:Y:S01]  /*1b2d0*/  @P2 IMAD.MOV.U32 R16, RZ, RZ, R140 ;  /* 0x000000ffff102224 */ /* 0x008fe200078e008c */
[----:B------:R-:W-:Y:S02]  /*1b2e0*/  PRMT R98, RZ, 0x7610, R98 ;  /* 0x00007610ff627816 */ /* 0x000fe40000000062 */
[----:B------:R-:W-:Y:S02]  /*1b2f0*/  PRMT R97, RZ, 0x7610, R97 ;  /* 0x00007610ff617816 */ /* 0x000fe40000000061 */
[----:B------:R-:W-:-:S02]  /*1b300*/  PRMT R96, RZ, 0x7610, R96 ;  /* 0x00007610ff607816 */ /* 0x000fc40000000060 */
[----:B------:R-:W-:Y:S02]  /*1b310*/  PRMT R95, RZ, 0x7610, R95 ;  /* 0x00007610ff5f7816 */ /* 0x000fe4000000005f */
[----:B------:R-:W-:Y:S02]  /*1b320*/  PRMT R94, RZ, 0x7610, R94 ;  /* 0x00007610ff5e7816 */ /* 0x000fe4000000005e */
[----:B------:R-:W-:Y:S01]  /*1b330*/  PRMT R93, RZ, 0x7610, R93 ;  /* 0x00007610ff5d7816 */ /* 0x000fe2000000005d */
[----:B--2---:R0:W2:Y:S02]  /*1b340*/  @P2 LDG.E.U8 R99, desc[UR24][R16.64] ;  /* 0x0000001810632981 */ /* 0x0040a4000c1e1100 */
[----:B0-----:R-:W-:Y:S02]  /*1b350*/  @P2 IMAD.MOV.U32 R16, RZ, RZ, R2 ;  /* 0x000000ffff102224 */ /* 0x001fe400078e0002 */
[----:B------:R-:W-:-:S05]  /*1b360*/  @P2 IMAD.MOV.U32 R17, RZ, RZ, R5 ;  /* 0x000000ffff112224 */ /* 0x000fca00078e0005 */
[----:B------:R4:W3:Y:S02]  /*1b370*/  @P2 LDG.E.U8 R98, desc[UR24][R16.64] ;  /* 0x0000001810622981 */ /* 0x0008e4000c1e1100 */
[----:B----4-:R-:W-:Y:S02]  /*1b380*/  @P2 IMAD.MOV.U32 R16, RZ, RZ, R21 ;  /* 0x000000ffff102224 */ /* 0x010fe400078e0015 */
[----:B------:R-:W-:-:S05]  /*1b390*/  @P2 IMAD.MOV.U32 R17, RZ, RZ, R19 ;  /* 0x000000ffff112224 */ /* 0x000fca00078e0013 */
[----:B------:R0:W4:Y:S02]  /*1b3a0*/  @P2 LDG.E.U8 R97, desc[UR24][R16.64] ;  /* 0x0000001810612981 */ /* 0x000124000c1e1100 */
[----:B0-----:R-:W-:Y:S02]  /*1b3b0*/  @P2 IMAD.MOV.U32 R16, RZ, RZ, R4 ;  /* 0x000000ffff102224 */ /* 0x001fe400078e0004 */
        /* <DEDUP_REMOVED lines=12> */
[----:B------:R-:W-:Y:S01]  /*1b480*/  @P2 IMAD.MOV.U32 R16, RZ, RZ, R83 ;  /* 0x000000ffff102224 */ /* 0x000fe200078e0053 */
[----:B------:R-:W2:Y:S04]  /*1b490*/  LDL.LU R85, [R1+0xaf4] ;  /* 0x000af40001557983 */ /* 0x000ea80000300800 */
[----:B------:R-:W2:Y:S01]  /*1b4a0*/  LDL.LU R83, [R1+0xaf0] ;  /* 0x000af00001537983 */ /* 0x000ea20000300800 */
[----:B------:R-:W-:-:S02]  /*1b4b0*/  PRMT R92, RZ, 0x7610, R92 ;  /* 0x00007610ff5c7816 */ /* 0x000fc4000000005c */
[----:B------:R-:W-:-:S04]  /*1b4c0*/  PRMT R90, RZ, 0x7610, R90 ;  /* 0x00007610ff5a7816 */ /* 0x000fc8000000005a */
[----:B------:R0:W3:Y:S01]  /*1b4d0*/  @P2 LDG.E.U8 R92, desc[UR24][R16.64] ;  /* 0x00000018105c2981 */ /* 0x0000e2000c1e1100 */
[----:B------:R-:W-:Y:S01]  /*1b4e0*/  PRMT R89, RZ, 0x7610, R89 ;  /* 0x00007610ff597816 */ /* 0x000fe20000000059 */
[----:B0-----:R-:W-:Y:S02]  /*1b4f0*/  @P2 IMAD.MOV.U32 R16, RZ, RZ, R117 ;  /* 0x000000ffff102224 */ /* 0x001fe400078e0075 */
[----:B------:R-:W-:Y:S01]  /*1b500*/  @P2 IMAD.MOV.U32 R17, RZ, RZ, R12 ;  /* 0x000000ffff112224 */ /* 0x000fe200078e000c */
[----:B------:R-:W-:Y:S01]  /*1b510*/  PRMT R59, RZ, 0x7610, R59 ;  /* 0x00007610ff3b7816 */ /* 0x000fe2000000003b */
[----:B------:R-:W3:Y:S04]  /*1b520*/  LDL.LU R12, [R1+0xaec] ;  /* 0x000aec00010c7983 */ /* 0x000ee80000300800 */
[----:B------:R0:W3:Y:S01]  /*1b530*/  @P2 LDG.E.U8 R90, desc[UR24][R16.64] ;  /* 0x00000018105a2981 */ /* 0x0000e2000c1e1100 */
[----:B------:R-:W-:-:S02]  /*1b540*/  PRMT R71, RZ, 0x7610, R71 ;  /* 0x00007610ff477816 */ /* 0x000fc40000000047 */
[----:B------:R-:W-:Y:S01]  /*1b550*/  PRMT R86, RZ, 0x7610, R86 ;  /* 0x00007610ff567816 */ /* 0x000fe20000000056 */
[----:B------:R-:W3:Y:S01]  /*1b560*/  LDL.LU R117, [R1+0xae8] ;  /* 0x000ae80001757983 */ /* 0x000ee20000300800 */
[----:B0-----:R-:W-:Y:S02]  /*1b570*/  @P2 IMAD.MOV.U32 R16, RZ, RZ, R162 ;  /* 0x000000ffff102224 */ /* 0x001fe400078e00a2 */
[----:B------:R-:W-:Y:S01]  /*1b580*/  @P2 IMAD.MOV.U32 R17, RZ, RZ, R11 ;  /* 0x000000ffff112224 */ /* 0x000fe200078e000b */
[----:B------:R-:W-:Y:S01]  /*1b590*/  PRMT R58, RZ, 0x7610, R58 ;  /* 0x00007610ff3a7816 */ /* 0x000fe2000000003a */
[----:B------:R-:W3:Y:S04]  /*1b5a0*/  LDL.LU R11, [R1+0xae4] ;  /* 0x000ae400010b7983 */ /* 0x000ee80000300800 */
[----:B------:R0:W3:Y:S01]  /*1b5b0*/  @P2 LDG.E.U8 R89, desc[UR24][R16.64] ;  /* 0x0000001810592981 */ /* 0x0000e2000c1e1100 */
[----:B------:R-:W-:-:S02]  /*1b5c0*/  PRMT R70, RZ, 0x7610, R70 ;  /* 0x00007610ff467816 */ /* 0x000fc40000000046 */
[----:B------:R-:W-:Y:S01]  /*1b5d0*/  PRMT R82, RZ, 0x7610, R82 ;  /* 0x00007610ff527816 */ /* 0x000fe20000000052 */
[----:B------:R-:W5:Y:S01]  /*1b5e0*/  LDL.LU R162, [R1+0xae0] ;  /* 0x000ae00001a27983 */ /* 0x000f620000300800 */
[----:B0-----:R-:W-:Y:S02]  /*1b5f0*/  @P2 IMAD.MOV.U32 R16, RZ, RZ, R148 ;  /* 0x000000ffff102224 */ /* 0x001fe400078e0094 */
[----:B------:R-:W-:Y:S02]  /*1b600*/  @P2 IMAD.MOV.U32 R17, RZ, RZ, R161 ;  /* 0x000000ffff112224 */ /* 0x000fe400078e00a1 */
[----:B------:R-:W5:Y:S04]  /*1b610*/  LDL.LU R161, [R1+0xadc] ;  /* 0x000adc0001a17983 */ /* 0x000f680000300800 */
[----:B------:R0:W3:Y:S04]  /*1b620*/  @P2 LDG.E.U8 R59, desc[UR24][R16.64] ;  /* 0x00000018103b2981 */ /* 0x0000e8000c1e1100 */
[----:B------:R-:W5:Y:S01]  /*1b630*/  LDL.LU R148, [R1+0xad8] ;  /* 0x000ad80001947983 */ /* 0x000f620000300800 */
[----:B0-----:R-:W-:-:S02]  /*1b640*/  @P2 IMAD.MOV.U32 R16, RZ, RZ, R160 ;  /* 0x000000ffff102224 */ /* 0x001fc400078e00a0 */
[----:B------:R-:W-:Y:S02]  /*1b650*/  @P2 IMAD.MOV.U32 R17, RZ, RZ, R147 ;  /* 0x000000ffff112224 */ /* 0x000fe400078e0093 */
[----:B------:R-:W5:Y:S04]  /*1b660*/  LDL.LU R147, [R1+0xad4] ;  /* 0x000ad40001937983 */ /* 0x000f680000300800 */
[----:B------:R0:W3:Y:S04]  /*1b670*/  @P2 LDG.E.U8 R71, desc[UR24][R16.64] ;  /* 0x0000001810472981 */ /* 0x0000e8000c1e1100 */
[----:B------:R-:W5:Y:S01]  /*1b680*/  LDL.LU R160, [R1+0xad0] ;  /* 0x000ad00001a07983 */ /* 0x000f620000300800 */
[----:B0-----:R-:W-:-:S02]  /*1b690*/  @P2 IMAD.MOV.U32 R16, RZ, RZ, R154 ;  /* 0x000000ffff102224 */ /* 0x001fc400078e009a */
[----:B------:R-:W-:Y:S02]  /*1b6a0*/  @P2 IMAD.MOV.U32 R17, RZ, RZ, R159 ;  /* 0x000000ffff112224 */ /* 0x000fe400078e009f */
[----:B------:R-:W5:Y:S01]  /*1b6b0*/  LDL.LU R159, [R1+0xacc] ;  /* 0x000acc00019f7983 */ /* 0x000f620000300800 */
[----:B------:R-:W-:-:S03]  /*1b6c0*/  PRMT R57, RZ, 0x7610, R57 ;  /* 0x00007610ff397816 */ /* 0x000fc60000000039 */
[----:B------:R-:W5:Y:S04]  /*1b6d0*/  LDL.LU R154, [R1+0xac8] ;  /* 0x000ac800019a7983 */ /* 0x000f680000300800 */
[----:B------:R-:W3:Y:S01]  /*1b6e0*/  LDL.LU R20, [R1+0x558] ;  /* 0x0005580001147983 */ /* 0x000ee20000300800 */
[----:B------:R-:W-:Y:S02]  /*1b6f0*/  PRMT R69, RZ, 0x7610, R69 ;  /* 0x00007610ff457816 */ /* 0x000fe40000000045 */
[----:B------:R-:W-:Y:S02]  /*1b700*/  PRMT R81, RZ, 0x7610, R81 ;  /* 0x00007610ff517816 */ /* 0x000fe40000000051 */
[----:B--2---:R-:W-:-:S06]  /*1b710*/  PRMT R83, RZ, 0x7610, R83 ;  /* 0x00007610ff537816 */ /* 0x004fcc0000000053 */
[----:B------:R0:W2:Y:S02]  /*1b720*/  @P2 LDG.E.U8 R83, desc[UR24][R16.64] ;  /* 0x0000001810532981 */ /* 0x0000a4000c1e1100 */
[----:B0-----:R-:W-:Y:S02]  /*1b730*/  @P2 IMAD.MOV.U32 R16, RZ, RZ, R146 ;  /* 0x000000ffff102224 */ /* 0x001fe400078e0092 */
[----:B------:R-:W-:Y:S01]  /*1b740*/  @P2 IMAD.MOV.U32 R17, RZ, RZ, R153 ;  /* 0x000000ffff112224 */ /* 0x000fe200078e0099 */
[----:B------:R-:W-:Y:S01]  /*1b750*/  PRMT R85, RZ, 0x7610, R85 ;  /* 0x00007610ff557816 */ /* 0x000fe20000000055 */
[----:B------:R-:W5:Y:S04]  /*1b760*/  LDL.LU R153, [R1+0xac4] ;  /* 0x000ac40001997983 */ /* 0x000f680000300800 */
[----:B------:R0:W2:Y:S04]  /*1b770*/  @P2 LDG.E.U8 R86, desc[UR24][R16.64] ;  /* 0x0000001810562981 */ /* 0x0000a8000c1e1100 */
[----:B------:R-:W5:Y:S04]  /*1b780*/  LDL.LU R146, [R1+0xac0] ;  /* 0x000ac00001927983 */ /* 0x000f680000300800 */
[----:B------:R-:W2:Y:S01]  /*1b790*/  LDL.LU R87, [R1+0x564] ;  /* 0x0005640001577983 */ /* 0x000ea20000300800 */
[----:B0-----:R-:W-:-:S02]  /*1b7a0*/  @P2 IMAD.MOV.U32 R16, RZ, RZ, R165 ;  /* 0x000000ffff102224 */ /* 0x001fc400078e00a5 */
[----:B------:R-:W-:Y:S02]  /*1b7b0*/  @P2 IMAD.MOV.U32 R17, RZ, RZ, R145 ;  /* 0x000000ffff112224 */ /* 0x000fe400078e0091 */
[----:B------:R-:W5:Y:S04]  /*1b7c0*/  LDL.LU R145, [R1+0xabc] ;  /* 0x000abc0001917983 */ /* 0x000f680000300800 */
[----:B------:R0:W4:Y:S04]  /*1b7d0*/  @P2 LDG.E.U8 R58, desc[UR24][R16.64] ;  /* 0x00000018103a2981 */ /* 0x000128000c1e1100 */
[----:B------:R-:W5:Y:S04]  /*1b7e0*/  LDL.LU R165, [R1+0xab8] ;  /* 0x000ab80001a57983 */ /* 0x000f680000300800 */
[----:B------:R-:W4:Y:S01]  /*1b7f0*/  LDL.LU R88, [R1+0x57c] ;  /* 0x00057c0001587983 */ /* 0x000f220000300800 */
        /* <DEDUP_REMOVED lines=10> */
[----:B------:R-:W5:Y:S01]  /*1b8a0*/  LDL.LU R151, [R1+0xaa8] ;  /* 0x000aa80001977983 */ /* 0x000f620000300800 */
        /* <DEDUP_REMOVED lines=15> */
[----:B------:R-:W4:Y:S01]  /*1b9a0*/  LDL.LU R141, [R1+0x5a8] ;  /* 0x0005a800018d7983 */ /* 0x000f220000300800 */
[----:B0-----:R-:W-:-:S02]  /*1b9b0*/  @P2 IMAD.MOV.U32 R16, RZ, RZ, R150 ;  /* 0x000000ffff102224 */ /* 0x001fc400078e0096 */
[----:B------:R-:W-:Y:S02]  /*1b9c0*/  @P2 IMAD.MOV.U32 R17, RZ, RZ, R155 ;  /* 0x000000ffff112224 */ /* 0x000fe400078e009b */
[----:B------:R-:W5:Y:S04]  /*1b9d0*/  LDL.LU R155, [R1+0xa90] ;  /* 0x000a9000019b7983 */ /* 0x000f680000300800 */
[----:B------:R0:W4:Y:S04]  /*1b9e0*/  @P2 LDG.E.U8 R81, desc[UR24][R16.64] ;  /* 0x0000001810512981 */ /* 0x000128000c1e1100 */
[----:B------:R-:W5:Y:S01]  /*1b9f0*/  LDL.LU R150, [R1+0xa8c] ;  /* 0x000a8c0001967983 */ /* 0x000f620000300800 */
[----:B0-----:R-:W-:-:S02]  /*1ba00*/  @P2 IMAD.MOV.U32 R17, RZ, RZ, R149 ;  /* 0x000000ffff112224 */ /* 0x001fc400078e0095 */
[----:B------:R-:W-:Y:S01]  /*1ba10*/  @P2 IMAD.MOV.U32 R16, RZ, RZ, R142 ;  /* 0x000000ffff102224 */ /* 0x000fe200078e008e */
[----:B------:R-:W5:Y:S04]  /*1ba20*/  LDL.LU R149, [R1+0xa88] ;  /* 0x000a880001957983 */ /* 0x000f680000300800 */
[----:B------:R-:W5:Y:S04]  /*1ba30*/  LDL.LU R142, [R1+0xa84] ;  /* 0x000a8400018e7983 */ /* 0x000f680000300800 */
[----:B------:R-:W4:Y:S01]  /*1ba40*/  LDL.LU R15, [R1+0x208] ;  /* 0x00020800010f7983 */ /* 0x000f220000300800 */
[----:B------:R-:W-:-:S02]  /*1ba50*/  PRMT R84, RZ, 0x7610, R84 ;  /* 0x00007610ff547816 */ /* 0x000fc40000000054 */
[----:B---3--:R-:W-:-:S04]  /*1ba60*/  SEL R18, R10, R20, !P3 ;  /* 0x000000140a127207 */ /* 0x008fc80005800000 */
[----:B------:R2:W3:Y:S01]  /*1ba70*/  @P2 LDG.E.U8 R84, desc[UR24][R16.64] ;  /* 0x0000001810542981 */ /* 0x0004e2000c1e1100 */
[----:B------:R-:W-:Y:S01]  /*1ba80*/  IMAD R18, R18, UR6, RZ ;  /* 0x0000000612127c24 */ /* 0x000fe2000f8e02ff */
[----:B------:R-:W-:Y:S02]  /*1ba90*/  PRMT R47, RZ, 0x7610, R47 ;  /* 0x00007610ff2f7816 */ /* 0x000fe4000000002f */
[----:B------:R-:W-:Y:S02]  /*1baa0*/  PRMT R56, RZ, 0x7610, R56 ;  /* 0x00007610ff387816 */ /* 0x000fe40000000038 */
[----:B------:R-:W-:Y:S02]  /*1bab0*/  PRMT R68, RZ, 0x7610, R68 ;  /* 0x00007610ff447816 */ /* 0x000fe40000000044 */
[----:B--2---:R-:W-:-:S05]  /*1bac0*/  SEL R16, R10, R87, !P3 ;  /* 0x000000570a107207 */ /* 0x004fca0005800000 */
[----:B------:R-:W-:Y:S01]  /*1bad0*/  IMAD R19, R16, UR6, RZ ;  /* 0x0000000610137c24 */ /* 0x000fe2000f8e02ff */
[----:B----4-:R-:W-:-:S05]  /*1bae0*/  SEL R17, R10, R88, !P3 ;  /* 0x000000580a117207 */ /* 0x010fca0005800000 */
[----:B------:R-:W-:Y:S01]  /*1baf0*/  IMAD R20, R17, UR4, RZ ;  /* 0x0000000411147c24 */ /* 0x000fe2000f8e02ff */
[----:B------:R-:W0:Y:S01]  /*1bb00*/  LDCU UR4, c[0x0][0x3b0] ;  /* 0x00007600ff0477ac */ /* 0x000e220008000800 */
[----:B------:R-:W-:-:S05]  /*1bb10*/  SEL R16, R10, R3, !P3 ;  /* 0x000000030a107207 */ /* 0x000fca0005800000 */
[----:B------:R-:W-:Y:S01]  /*1bb20*/  IMAD R21, R16, UR5, RZ ;  /* 0x0000000510157c24 */ /* 0x000fe2000f8e02ff */
[----:B------:R-:W-:Y:S01]  /*1bb30*/  PRMT R80, RZ, 0x7610, R80 ;  /* 0x00007610ff507816 */ /* 0x000fe20000000050 */
[----:B------:R-:W1:Y:S01]  /*1bb40*/  LDCU UR5, c[0x0][0x3b0] ;  /* 0x00007600ff0577ac */ /* 0x000e620008000800 */
[----:B------:R-:W-:Y:S01]  /*1bb50*/  @!P4 IMAD.MOV R15, RZ, RZ, -R15 ;  /* 0x000000ffff0fc224 */ /* 0x000fe200078e0a0f */
[----:B------:R-:W-:-:S04]  /*1bb60*/  IADD3 R4, P4, PT, R18, R7, RZ ;  /* 0x0000000712047210 */ /* 0x000fc80007f9e0ff */
[-C--:B------:R-:W-:Y:S02]  /*1bb70*/  LEA.HI.X.SX32 R5, R18, R6.reuse, 0x1, P4 ;  /* 0x0000000612057211 */ /* 0x080fe400020f0eff */
[CC--:B------:R-:W-:Y:S01]  /*1bb80*/  IADD3 R2, P4, PT, R19.reuse, R7.reuse, RZ ;  /* 0x0000000713027210 */ /* 0x0c0fe20007f9e0ff */
[----:B------:R-:W-:Y:S03]  /*1bb90*/  STL [R1+0x420], R4 ;  /* 0x0004200401007387 */ /* 0x000fe60000100800 */
[-C--:B------:R-:W-:Y:S02]  /*1bba0*/  LEA.HI.X.SX32 R88, R19, R6.reuse, 0x1, P4 ;  /* 0x0000000613587211 */ /* 0x080fe400020f0eff */
[----:B------:R-:W-:Y:S01]  /*1bbb0*/  IADD3 R3, P4, PT, R20, R7, RZ ;  /* 0x0000000714037210 */ /* 0x000fe20007f9e0ff */
[----:B------:R2:W-:Y:S01]  /*1bbc0*/  STL [R1+0x41c], R5 ;  /* 0x00041c0501007387 */ /* 0x0005e20000100800 */
[----:B------:R-:W-:Y:S01]  /*1bbd0*/  @P2 IMAD.MOV.U32 R16, RZ, RZ, R4 ;  /* 0x000000ffff102224 */ /* 0x000fe200078e0004 */
[----:B------:R-:W-:Y:S01]  /*1bbe0*/  SEL R18, R10, R139, !P3 ;  /* 0x0000008b0a127207 */ /* 0x000fe20005800000 */
[----:B------:R-:W-:Y:S01]  /*1bbf0*/  @P2 IMAD.MOV.U32 R17, RZ, RZ, R5 ;  /* 0x000000ffff112224 */ /* 0x000fe200078e0005 */
[----:B------:R-:W-:Y:S04]  /*1bc00*/  STL [R1+0x428], R2 ;  /* 0x0004280201007387 */ /* 0x000fe80000100800 */
[----:B------:R4:W-:Y:S01]  /*1bc10*/  STL [R1+0x424], R88 ;  /* 0x0004245801007387 */ /* 0x0009e20000100800 */
[----:B--2---:R-:W-:-:S02]  /*1bc20*/  LEA.HI.X.SX32 R5, R20, R6, 0x1, P4 ;  /* 0x0000000614057211 */ /* 0x004fc400020f0eff */
[----:B------:R-:W-:Y:S01]  /*1bc30*/  IADD3 R139, P4, PT, R21, R7, RZ ;  /* 0x00000007158b7210 */ /* 0x000fe20007f9e0ff */
[----:B------:R2:W-:Y:S04]  /*1bc40*/  STL [R1+0x430], R3 ;  /* 0x0004300301007387 */ /* 0x0005e80000100800 */
[----:B------:R-:W3:Y:S04]  /*1bc50*/  LDL.LU R4, [R1+0x5cc] ;  /* 0x0005cc0001047983 */ /* 0x000ee80000300800 */
[----:B------:R0:W3:Y:S04]  /*1bc60*/  @P2 LDG.E.U8 R47, desc[UR24][R16.64] ;  /* 0x00000018102f2981 */ /* 0x0000e8000c1e1100 */
[----:B------:R-:W3:Y:S04]  /*1bc70*/  LDL.LU R87, [R1+0x5c4] ;  /* 0x0005c40001577983 */ /* 0x000ee80000300800 */
[----:B------:R-:W-:Y:S01]  /*1bc80*/  STL [R1+0x42c], R5 ;  /* 0x00042c0501007387 */ /* 0x000fe20000100800 */
[----:B0-----:R-:W-:-:S03]  /*1bc90*/  SEL R16, R10, R141, !P3 ;  /* 0x0000008d0a107207 */ /* 0x001fc60005800000 */
[----:B------:R-:W-:Y:S01]  /*1bca0*/  STL [R1+0x438], R139 ;  /* 0x0004388b01007387 */ /* 0x000fe20000100800 */
[----:B------:R-:W-:-:S03]  /*1bcb0*/  LEA.HI.X.SX32 R141, R21, R6, 0x1, P4 ;  /* 0x00000006158d7211 */ /* 0x000fc600020f0eff */
[----:B------:R-:W3:Y:S01]  /*1bcc0*/  LDL.LU R21, [R1+0x5c8] ;  /* 0x0005c80001157983 */ /* 0x000ee20000300800 */
[----:B------:R-:W-:Y:S01]  /*1bcd0*/  IMAD R18, R18, UR15, RZ ;  /* 0x0000000f12127c24 */ /* 0x000fe2000f8e02ff */
[----:B------:R-:W-:Y:S01]  /*1bce0*/  PRMT R46, RZ, 0x7610, R46 ;  /* 0x00007610ff2e7816 */ /* 0x000fe2000000002e */
[----:B------:R-:W-:Y:S01]  /*1bcf0*/  IMAD R19, R16, UR16, RZ ;  /* 0x0000001010137c24 */ /* 0x000fe2000f8e02ff */
[----:B------:R0:W-:Y:S01]  /*1bd00*/  STL [R1+0x434], R141 ;  /* 0x0004348d01007387 */ /* 0x0001e20000100800 */
[----:B------:R-:W-:Y:S02]  /*1bd10*/  @P2 IMAD.MOV.U32 R16, RZ, RZ, R2 ;  /* 0x000000ffff102224 */ /* 0x000fe400078e0002 */
[----:B------:R-:W-:Y:S01]  /*1bd20*/  @P2 IMAD.MOV.U32 R17, RZ, RZ, R88 ;  /* 0x000000ffff112224 */ /* 0x000fe200078e0058 */
[CC--:B------:R-:W-:Y:S01]  /*1bd30*/  IADD3 R140, P4, PT, R18.reuse, R7.reuse, RZ ;  /* 0x00000007128c7210 */ /* 0x0c0fe20007f9e0ff */
[----:B----4-:R-:W4:Y:S01]  /*1bd40*/  LDL.LU R88, [R1+0x5c0] ;  /* 0x0005c00001587983 */ /* 0x010f220000300800 */
[----:B------:R-:W0:Y:S02]  /*1bd50*/  LDCU UR15, c[0x0][0x3b0] ;  /* 0x00007600ff0f77ac */ /* 0x000e240008000800 */
[----:B------:R-:W-:Y:S01]  /*1bd60*/  LEA.HI.X.SX32 R20, R18, R6, 0x1, P4 ;  /* 0x0000000612147211 */ /* 0x000fe200020f0eff */
[----:B------:R1:W4:Y:S01]  /*1bd70*/  @P2 LDG.E.U8 R56, desc[UR24][R16.64] ;  /* 0x0000001810382981 */ /* 0x000322000c1e1100 */
[----:B------:R-:W-:Y:S01]  /*1bd80*/  IADD3 R2, P4, PT, R19, R7, RZ ;  /* 0x0000000713027210 */ /* 0x000fe20007f9e0ff */
[----:B------:R-:W0:Y:S02]  /*1bd90*/  LDCU UR16, c[0x0][0x3b0] ;  /* 0x00007600ff1077ac */ /* 0x000e240008000800 */
[----:B------:R-:W-:Y:S01]  /*1bda0*/  STL [R1+0x440], R140 ;  /* 0x0004408c01007387 */ /* 0x000fe20000100800 */
[----:B-1----:R-:W-:-:S02]  /*1bdb0*/  @P2 IMAD.MOV.U32 R16, RZ, RZ, R3 ;  /* 0x000000ffff102224 */ /* 0x002fc400078e0003 */
[----:B------:R-:W-:Y:S01]  /*1bdc0*/  @P2 IMAD.MOV.U32 R17, RZ, RZ, R5 ;  /* 0x000000ffff112224 */ /* 0x000fe200078e0005 */
[----:B--2---:R-:W2:Y:S04]  /*1bdd0*/  LDL.LU R3, [R1+0x5b8] ;  /* 0x0005b80001037983 */ /* 0x004ea80000300800 */
[----:B------:R-:W-:Y:S04]  /*1bde0*/  STL [R1+0x43c], R20 ;  /* 0x00043c1401007387 */ /* 0x000fe80000100800 */
[----:B------:R1:W2:Y:S04]  /*1bdf0*/  @P2 LDG.E.U8 R68, desc[UR24][R16.64] ;  /* 0x0000001810442981 */ /* 0x0002a8000c1e1100 */
[----:B------:R-:W-:Y:S01]  /*1be00*/  STL [R1+0x448], R2 ;  /* 0x0004480201007387 */ /* 0x000fe20000100800 */
[----:B-1----:R-:W-:-:S02]  /*1be10*/  @P2 IMAD.MOV.U32 R17, RZ, RZ, R141 ;  /* 0x000000ffff112224 */ /* 0x002fc400078e008d */
[----:B------:R-:W-:Y:S01]  /*1be20*/  @P2 IMAD.MOV.U32 R16, RZ, RZ, R139 ;  /* 0x000000ffff102224 */ /* 0x000fe200078e008b */
[----:B0-----:R-:W5:Y:S04]  /*1be30*/  LDL.LU R141, [R1+0xa80] ;  /* 0x000a8000018d7983 */ /* 0x001f680000300800 */
[----:B------:R-:W2:Y:S01]  /*1be40*/  LDL.LU R139, [R1+0x5bc] ;  /* 0x0005bc00018b7983 */ /* 0x000ea20000300800 */
[----:B------:R-:W-:-:S03]  /*1be50*/  LEA.HI.X.SX32 R5, R19, R6, 0x1, P4 ;  /* 0x0000000613057211 */ /* 0x000fc600020f0eff */
[----:B------:R0:W2:Y:S01]  /*1be60*/  @P2 LDG.E.U8 R80, desc[UR24][R16.64] ;  /* 0x0000001810502981 */ /* 0x0000a2000c1e1100 */
[----:B------:R-:W-:Y:S02]  /*1be70*/  ISETP.GT.U32.AND P4, PT, R8, R11, PT ;  /* 0x0000000b0800720c */ /* 0x000fe40003f84070 */
[----:B------:R-:W-:Y:S01]  /*1be80*/  PRMT R55, RZ, 0x7610, R55 ;  /* 0x00007610ff377816 */ /* 0x000fe20000000037 */
[----:B0-----:R-:W-:Y:S02]  /*1be90*/  @P2 IMAD.MOV.U32 R16, RZ, RZ, R140 ;  /* 0x000000ffff102224 */ /* 0x001fe400078e008c */
[----:B------:R-:W-:-:S05]  /*1bea0*/  @P2 IMAD.MOV.U32 R17, RZ, RZ, R20 ;  /* 0x000000ffff112224 */ /* 0x000fca00078e0014 */
[----:B------:R0:W2:Y:S03]  /*1beb0*/  @P2 LDG.E.U8 R46, desc[UR24][R16.64] ;  /* 0x00000018102e2981 */ /* 0x0000a6000c1e1100 */
[----:B------:R-:W-:Y:S02]  /*1bec0*/  @!P4 IMAD.IADD R11, R11, 0x1, -R8 ;  /* 0x000000010b0bc824 */ /* 0x000fe400078e0a08 */
[----:B0-----:R-:W-:Y:S02]  /*1bed0*/  @P2 IMAD.MOV.U32 R16, RZ, RZ, R2 ;  /* 0x000000ffff102224 */ /* 0x001fe400078e0002 */
[----:B------:R-:W-:-:S05]  /*1bee0*/  @P2 IMAD.MOV.U32 R17, RZ, RZ, R5 ;  /* 0x000000ffff112224 */ /* 0x000fca00078e0005 */
[----:B------:R3:W2:Y:S04]  /*1bef0*/  @P2 LDG.E.U8 R55, desc[UR24][R16.64] ;  /* 0x0000001810372981 */ /* 0x0006a8000c1e1100 */
[----:B------:R0:W-:Y:S01]  /*1bf00*/  STL [R1+0x444], R5 ;  /* 0x0004440501007387 */ /* 0x0001e20000100800 */
[----:B------:R-:W-:Y:S02]  /*1bf10*/  PRMT R67, RZ, 0x7610, R67 ;  /* 0x00007610ff437816 */ /* 0x000fe40000000043 */
[----:B------:R-:W-:Y:S02]  /*1bf20*/  PRMT R79, RZ, 0x7610, R79 ;  /* 0x00007610ff4f7816 */ /* 0x000fe4000000004f */
[----:B------:R-:W-:Y:S02]  /*1bf30*/  PRMT R45, RZ, 0x7610, R45 ;  /* 0x00007610ff2d7816 */ /* 0x000fe4000000002d */
[----:B---3--:R-:W-:-:S05]  /*1bf40*/  SEL R16, R10, R4, !P3 ;  /* 0x000000040a107207 */ /* 0x008fca0005800000 */
[----:B------:R-:W-:Y:S01]  /*1bf50*/  IMAD R19, R16, UR5, RZ ;  /* 0x0000000510137c24 */ /* 0x000fe2000f8e02ff */
[----:B------:R-:W1:Y:S01]  /*1bf60*/  LDCU UR5, c[0x0][0x3b0] ;  /* 0x00007600ff0577ac */ /* 0x000e620008000800 */
[C---:B------:R-:W-:Y:S02]  /*1bf70*/  SEL R17, R10.reuse, R87, !P3 ;  /* 0x000000570a117207 */ /* 0x040fe40005800000 */
[----:B------:R-:W-:-:S05]  /*1bf80*/  SEL R18, R10, R21, !P3 ;  /* 0x000000150a127207 */ /* 0x000fca0005800000 */
[----:B------:R-:W-:Y:S01]  /*1bf90*/  IMAD R18, R18, UR4, RZ ;  /* 0x0000000412127c24 */ /* 0x000fe2000f8e02ff */
[----:B------:R-:W3:Y:S04]  /*1bfa0*/  LDCU UR4, c[0x0][0x3b0] ;  /* 0x00007600ff0477ac */ /* 0x000ee80008000800 */
[-C--:B------:R-:W-:Y:S02]  /*1bfb0*/  IADD3 R4, P4, PT, R18, R7.reuse, RZ ;  /* 0x0000000712047210 */ /* 0x080fe40007f9e0ff */
[----:B----4-:R-:W-:Y:S02]  /*1bfc0*/  SEL R16, R10, R88, !P3 ;  /* 0x000000580a107207 */ /* 0x010fe40005800000 */
[-C--:B0-----:R-:W-:Y:S01]  /*1bfd0*/  LEA.HI.X.SX32 R5, R18, R6.reuse, 0x1, P4 ;  /* 0x0000000612057211 */ /* 0x081fe200020f0eff */
[----:B------:R-:W-:Y:S01]  /*1bfe0*/  IMAD R20, R17, UR15, RZ ;  /* 0x0000000f11147c24 */ /* 0x000fe2000f8e02ff */
[C---:B------:R-:W-:Y:S01]  /*1bff0*/  IADD3 R2, P4, PT, R19.reuse, R7, RZ ;  /* 0x0000000713027210 */ /* 0x040fe20007f9e0ff */
[----:B------:R-:W-:Y:S01]  /*1c000*/  IMAD R21, R16, UR16, RZ ;  /* 0x0000001010157c24 */ /* 0x000fe2000f8e02ff */
[----:B------:R-:W-:Y:S01]  /*1c010*/  STL [R1+0x450], R4 ;  /* 0x0004500401007387 */ /* 0x000fe20000100800 */
[----:B------:R-:W-:Y:S01]  /*1c020*/  @P2 IMAD.MOV.U32 R16, RZ, RZ, R4 ;  /* 0x000000ffff102224 */ /* 0x000fe200078e0004 */
[-C--:B------:R-:W-:Y:S01]  /*1c030*/  LEA.HI.X.SX32 R88, R19, R6.reuse, 0x1, P4 ;  /* 0x0000000613587211 */ /* 0x080fe200020f0eff */
[----:B------:R-:W-:Y:S01]  /*1c040*/  @P2 IMAD.MOV.U32 R17, RZ, RZ, R5 ;  /* 0x000000ffff112224 */ /* 0x000fe200078e0005 */
[----:B------:R0:W-:Y:S01]  /*1c050*/  STL [R1+0x44c], R5 ;  /* 0x00044c0501007387 */ /* 0x0001e20000100800 */
[----:B------:R-:W-:Y:S01]  /*1c060*/  PRMT R54, RZ, 0x7610, R54 ;  /* 0x00007610ff367816 */ /* 0x000fe20000000036 */
[----:B------:R-:W4:Y:S01]  /*1c070*/  LDCU UR15, c[0x0][0x3b0] ;  /* 0x00007600ff0f77ac */ /* 0x000f220008000800 */
[----:B--2---:R-:W-:Y:S01]  /*1c080*/  SEL R18, R10, R3, !P3 ;  /* 0x000000030a127207 */ /* 0x004fe20005800000 */
[----:B------:R2:W4:Y:S01]  /*1c090*/  @P2 LDG.E.U8 R67, desc[UR24][R16.64] ;  /* 0x0000001810432981 */ /* 0x000522000c1e1100 */
[----:B------:R-:W-:Y:S01]  /*1c0a0*/  IADD3 R3, P4, PT, R20, R7, RZ ;  /* 0x0000000714037210 */ /* 0x000fe20007f9e0ff */
[----:B------:R-:W1:Y:S02]  /*1c0b0*/  LDCU UR16, c[0x0][0x3b0] ;  /* 0x00007600ff1077ac */ /* 0x000e640008000800 */
[----:B---3--:R-:W-:Y:S01]  /*1c0c0*/  IMAD R18, R18, UR4, RZ ;  /* 0x0000000412127c24 */ /* 0x008fe2000f8e02ff */
[----:B0-----:R-:W-:Y:S01]  /*1c0d0*/  LEA.HI.X.SX32 R5, R20, R6, 0x1, P4 ;  /* 0x0000000614057211 */ /* 0x001fe200020f0eff */
[----:B------:R-:W-:Y:S01]  /*1c0e0*/  STL [R1+0x458], R2 ;  /* 0x0004580201007387 */ /* 0x000fe20000100800 */
[----:B------:R-:W0:Y:S03]  /*1c0f0*/  LDCU UR4, c[0x0][0x3b0] ;  /* 0x00007600ff0477ac */ /* 0x000e260008000800 */
[----:B------:R3:W-:Y:S04]  /*1c100*/  STL [R1+0x454], R88 ;  /* 0x0004545801007387 */ /* 0x0007e80000100800 */
[----:B------:R0:W-:Y:S01]  /*1c110*/  STL [R1+0x460], R3 ;  /* 0x0004600301007387 */ /* 0x0001e20000100800 */
[----:B--2---:R-:W-:-:S03]  /*1c120*/  @P2 IMAD.MOV.U32 R17, RZ, RZ, R88 ;  /* 0x000000ffff112224 */ /* 0x004fc600078e0058 */
[----:B------:R-:W2:Y:S04]  /*1c130*/  LDL.LU R4, [R1+0x5b0] ;  /* 0x0005b00001047983 */ /* 0x000ea80000300800 */
[----:B------:R-:W4:Y:S01]  /*1c140*/  LDL.LU R87, [R1+0x5ac] ;  /* 0x0005ac0001577983 */ /* 0x000f220000300800 */
[----:B------:R-:W-:Y:S02]  /*1c150*/  SEL R16, R10, R139, !P3 ;  /* 0x0000008b0a107207 */ /* 0x000fe40005800000 */
[C---:B------:R-:W-:Y:S01]  /*1c160*/  IADD3 R139, P4, PT, R21.reuse, R7, RZ ;  /* 0x00000007158b7210 */ /* 0x040fe20007f9e0ff */
[----:B------:R-:W-:Y:S03]  /*1c170*/  STL [R1+0x45c], R5 ;  /* 0x00045c0501007387 */ /* 0x000fe60000100800 */
[----:B------:R-:W-:-:S02]  /*1c180*/  LEA.HI.X.SX32 R140, R21, R6, 0x1, P4 ;  /* 0x00000006158c7211 */ /* 0x000fc400020f0eff */
[C---:B------:R-:W-:Y:S01]  /*1c190*/  IADD3 R20, P4, PT, R18.reuse, R7, RZ ;  /* 0x0000000712147210 */ /* 0x040fe20007f9e0ff */
[----:B------:R0:W-:Y:S04]  /*1c1a0*/  STL [R1+0x468], R139 ;  /* 0x0004688b01007387 */ /* 0x0001e80000100800 */
[----:B---3--:R-:W3:Y:S01]  /*1c1b0*/  LDL.LU R88, [R1+0x598] ;  /* 0x0005980001587983 */ /* 0x008ee20000300800 */
[----:B------:R-:W-:-:S03]  /*1c1c0*/  LEA.HI.X.SX32 R21, R18, R6, 0x1, P4 ;  /* 0x0000000612157211 */ /* 0x000fc600020f0eff */
[----:B------:R-:W-:Y:S04]  /*1c1d0*/  STL [R1+0x464], R140 ;  /* 0x0004648c01007387 */ /* 0x000fe80000100800 */
[----:B------:R0:W-:Y:S04]  /*1c1e0*/  STL [R1+0x470], R20 ;  /* 0x0004701401007387 */ /* 0x0001e80000100800 */
[----:B------:R-:W3:Y:S01]  /*1c1f0*/  LDL.LU R18, [R1+0x5b4] ;  /* 0x0005b40001127983 */ /* 0x000ee20000300800 */
[----:B-1----:R-:W-:Y:S01]  /*1c200*/  IMAD R19, R16, UR5, RZ ;  /* 0x0000000510137c24 */ /* 0x002fe2000f8e02ff */
[----:B------:R-:W1:Y:S01]  /*1c210*/  LDCU UR5, c[0x0][0x3b0] ;  /* 0x00007600ff0577ac */ /* 0x000e620008000800 */
[----:B------:R-:W-:-:S05]  /*1c220*/  @P2 IMAD.MOV.U32 R16, RZ, RZ, R2 ;  /* 0x000000ffff102224 */ /* 0x000fca00078e0002 */
[----:B------:R0:W3:Y:S01]  /*1c230*/  @P2 LDG.E.U8 R79, desc[UR24][R16.64] ;  /* 0x00000018104f2981 */ /* 0x0000e2000c1e1100 */
[----:B------:R-:W-:Y:S01]  /*1c240*/  IADD3 R2, P4, PT, R19, R7, RZ ;  /* 0x0000000713027210 */ /* 0x000fe20007f9e0ff */
[----:B0-----:R-:W-:Y:S02]  /*1c250*/  @P2 IMAD.MOV.U32 R16, RZ, RZ, R3 ;  /* 0x000000ffff102224 */ /* 0x001fe400078e0003 */
[----:B------:R-:W3:Y:S01]  /*1c260*/  LDL.LU R3, [R1+0x588] ;  /* 0x0005880001037983 */ /* 0x000ee20000300800 */
[----:B------:R-:W-:-:S03]  /*1c270*/  @P2 IMAD.MOV.U32 R17, RZ, RZ, R5 ;  /* 0x000000ffff112224 */ /* 0x000fc600078e0005 */
[----:B------:R-:W-:Y:S04]  /*1c280*/  STL [R1+0x46c], R21 ;  /* 0x00046c1501007387 */ /* 0x000fe80000100800 */
[----:B------:R0:W3:Y:S04]  /*1c290*/  @P2 LDG.E.U8 R45, desc[UR24][R16.64] ;  /* 0x00000018102d2981 */ /* 0x0000e8000c1e1100 */
[----:B------:R-:W-:Y:S01]  /*1c2a0*/  STL [R1+0x478], R2 ;  /* 0x0004780201007387 */ /* 0x000fe20000100800 */
[----:B0-----:R-:W-:-:S03]  /*1c2b0*/  @P2 IMAD.MOV.U32 R16, RZ, RZ, R139 ;  /* 0x000000ffff102224 */ /* 0x001fc600078e008b */
[----:B------:R-:W3:Y:S01]  /*1c2c0*/  LDL.LU R139, [R1+0x594] ;  /* 0x00059400018b7983 */ /* 0x000ee20000300800 */
[----:B------:R-:W-:Y:S01]  /*1c2d0*/  @P2 IMAD.MOV.U32 R17, RZ, RZ, R140 ;  /* 0x000000ffff112224 */ /* 0x000fe200078e008c */
[----:B------:R-:W-:Y:S02]  /*1c2e0*/  PRMT R66, RZ, 0x7610, R66 ;  /* 0x00007610ff427816 */ /* 0x000fe40000000042 */
[----:B------:R-:W-:Y:S02]  /*1c2f0*/  LEA.HI.X.SX32 R5, R19, R6, 0x1, P4 ;  /* 0x0000000613057211 */ /* 0x000fe400020f0eff */
[----:B------:R0:W3:Y:S01]  /*1c300*/  @P2 LDG.E.U8 R54, desc[UR24][R16.64] ;  /* 0x0000001810362981 */ /* 0x0000e2000c1e1100 */
[----:B------:R-:W-:Y:S02]  /*1c310*/  ISETP.GT.U32.AND P4, PT, R8, R11, PT ;  /* 0x0000000b0800720c */ /* 0x000fe40003f84070 */
[----:B------:R-:W-:Y:S01]  /*1c320*/  PRMT R78, RZ, 0x7610, R78 ;  /* 0x00007610ff4e7816 */ /* 0x000fe2000000004e */
[----:B0-----:R-:W-:-:S02]  /*1c330*/  @P2 IMAD.MOV.U32 R16, RZ, RZ, R20 ;  /* 0x000000ffff102224 */ /* 0x001fc400078e0014 */
[----:B------:R-:W-:-:S05]  /*1c340*/  @P2 IMAD.MOV.U32 R17, RZ, RZ, R21 ;  /* 0x000000ffff112224 */ /* 0x000fca00078e0015 */
[----:B------:R0:W3:Y:S03]  /*1c350*/  @P2 LDG.E.U8 R66, desc[UR24][R16.64] ;  /* 0x0000001810422981 */ /* 0x0000e6000c1e1100 */
[----:B------:R-:W-:Y:S02]  /*1c360*/  @!P4 IMAD.IADD R11, R11, 0x1, -R8 ;  /* 0x000000010b0bc824 */ /* 0x000fe400078e0a08 */
[----:B0-----:R-:W-:Y:S02]  /*1c370*/  @P2 IMAD.MOV.U32 R16, RZ, RZ, R2 ;  /* 0x000000ffff102224 */ /* 0x001fe400078e0002 */
[----:B------:R-:W-:Y:S01]  /*1c380*/  @P2 IMAD.MOV.U32 R17, RZ, RZ, R5 ;  /* 0x000000ffff112224 */ /* 0x000fe200078e0005 */
[----:B------:R0:W-:Y:S04]  /*1c390*/  STL [R1+0x474], R5 ;  /* 0x0004740501007387 */ /* 0x0001e80000100800 */
[----:B------:R2:W3:Y:S01]  /*1c3a0*/  @P2 LDG.E.U8 R78, desc[UR24][R16.64] ;  /* 0x00000018104e2981 */ /* 0x0004e2000c1e1100 */
[----:B------:R-:W-:-:S02]  /*1c3b0*/  PRMT R44, RZ, 0x7610, R44 ;  /* 0x00007610ff2c7816 */ /* 0x000fc4000000002c */
[----:B------:R-:W-:Y:S02]  /*1c3c0*/  PRMT R53, RZ, 0x7610, R53 ;  /* 0x00007610ff357816 */ /* 0x000fe40000000035 */
[----:B------:R-:W-:Y:S02]  /*1c3d0*/  PRMT R65, RZ, 0x7610, R65 ;  /* 0x00007610ff417816 */ /* 0x000fe40000000041 */
[----:B------:R-:W-:Y:S02]  /*1c3e0*/  PRMT R77, RZ, 0x7610, R77 ;  /* 0x00007610ff4d7816 */ /* 0x000fe4000000004d */
[C---:B--2---:R-:W-:Y:S02]  /*1c3f0*/  SEL R16, R10.reuse, R4, !P3 ;  /* 0x000000040a107207 */ /* 0x044fe40005800000 */
[----:B----4-:R-:W-:-:S03]  /*1c400*/  SEL R17, R10, R87, !P3 ;  /* 0x000000570a117207 */ /* 0x010fc60005800000 */
[----:B-1----:R-:W-:Y:S01]  /*1c410*/  IMAD R19, R16, UR5, RZ ;  /* 0x0000000510137c24 */ /* 0x002fe2000f8e02ff */
[----:B------:R-:W1:Y:S01]  /*1c420*/  LDCU UR5, c[0x0][0x3b0] ;  /* 0x00007600ff0577ac */ /* 0x000e620008000800 */
[----:B------:R-:W-:Y:S01]  /*1c430*/  IMAD R20, R17, UR15, RZ ;  /* 0x0000000f11147c24 */ /* 0x000fe2000f8e02ff */
[----:B------:R-:W-:Y:S01]  /*1c440*/  PRMT R43, RZ, 0x7610, R43 ;  /* 0x00007610ff2b7816 */ /* 0x000fe2000000002b */
[----:B------:R-:W2:Y:S01]  /*1c450*/  LDCU UR15, c[0x0][0x3b0] ;  /* 0x00007600ff0f77ac */ /* 0x000ea20008000800 */
[----:B---3--:R-:W-:-:S05]  /*1c460*/  SEL R18, R10, R18, !P3 ;  /* 0x000000120a127207 */ /* 0x008fca0005800000 */
[----:B------:R-:W-:Y:S01]  /*1c470*/  IMAD R18, R18, UR4, RZ ;  /* 0x0000000412127c24 */ /* 0x000fe2000f8e02ff */
[----:B------:R-:W3:Y:S01]  /*1c480*/  LDCU UR4, c[0x0][0x3b0] ;  /* 0x00007600ff0477ac */ /* 0x000ee20008000800 */
[----:B------:R-:W-:-:S03]  /*1c490*/  SEL R16, R10, R88, !P3 ;  /* 0x000000580a107207 */ /* 0x000fc60005800000 */
[----:B0-----:R-:W-:-:S04]  /*1c4a0*/  IADD3 R5, P4, PT, R18, R7, RZ ;  /* 0x0000000712057210 */ /* 0x001fc80007f9e0ff */
[-C--:B------:R-:W-:Y:S02]  /*1c4b0*/  LEA.HI.X.SX32 R87, R18, R6.reuse, 0x1, P4 ;  /* 0x0000000612577211 */ /* 0x080fe400020f0eff */
[C---:B------:R-:W-:Y:S01]  /*1c4c0*/  IADD3 R2, P4, PT, R19.reuse, R7, RZ ;  /* 0x0000000713027210 */ /* 0x040fe20007f9e0ff */
[----:B------:R-:W-:Y:S01]  /*1c4d0*/  IMAD R21, R16, UR16, RZ ;  /* 0x0000001010157c24 */ /* 0x000fe2000f8e02ff */
[----:B------:R-:W-:Y:S01]  /*1c4e0*/  STL [R1+0x480], R5 ;  /* 0x0004800501007387 */ /* 0x000fe20000100800 */
[----:B------:R-:W-:Y:S01]  /*1c4f0*/  @P2 IMAD.MOV.U32 R16, RZ, RZ, R5 ;  /* 0x000000ffff102224 */ /* 0x000fe200078e0005 */
[-C--:B------:R-:W-:Y:S01]  /*1c500*/  LEA.HI.X.SX32 R4, R19, R6.reuse, 0x1, P4 ;  /* 0x0000000613047211 */ /* 0x080fe200020f0eff */
[----:B------:R-:W-:Y:S01]  /*1c510*/  @P2 IMAD.MOV.U32 R17, RZ, RZ, R87 ;  /* 0x000000ffff112224 */ /* 0x000fe200078e0057 */
[----:B------:R-:W-:Y:S01]  /*1c520*/  SEL R18, R10, R3, !P3 ;  /* 0x000000030a127207 */ /* 0x000fe20005800000 */
[----:B------:R-:W-:Y:S01]  /*1c530*/  STL [R1+0x47c], R87 ;  /* 0x00047c5701007387 */ /* 0x000fe20000100800 */
[----:B------:R-:W-:Y:S01]  /*1c540*/  IADD3 R3, P4, PT, R20, R7, RZ ;  /* 0x0000000714037210 */ /* 0x000fe20007f9e0ff */
[----:B------:R-:W0:Y:S02]  /*1c550*/  LDCU UR16, c[0x0][0x3b0] ;  /* 0x00007600ff1077ac */ /* 0x000e240008000800 */
[----:B------:R-:W-:Y:S01]  /*1c560*/  STL [R1+0x488], R2 ;  /* 0x0004880201007387 */ /* 0x000fe20000100800 */
[----:B---3--:R-:W-:Y:S01]  /*1c570*/  IMAD R18, R18, UR4, RZ ;  /* 0x0000000412127c24 */ /* 0x008fe2000f8e02ff */
[----:B------:R-:W3:Y:S02]  /*1c580*/  LDCU UR4, c[0x0][0x3b0] ;  /* 0x00007600ff0477ac */ /* 0x000ee40008000800 */
[----:B------:R4:W2:Y:S04]  /*1c590*/  @P2 LDG.E.U8 R44, desc[UR24][R16.64] ;  /* 0x00000018102c2981 */ /* 0x0008a8000c1e1100 */
[----:B------:R0:W-:Y:S01]  /*1c5a0*/  STL [R1+0x484], R4 ;  /* 0x0004840401007387 */ /* 0x0001e20000100800 */
[----:B----4-:R-:W-:Y:S01]  /*1c5b0*/  IMAD.MOV.U32 R17, RZ, RZ, R4 ;  /* 0x000000ffff117224 */ /* 0x010fe200078e0004 */
[----:B0-----:R-:W-:-:S02]  /*1c5c0*/  LEA.HI.X.SX32 R4, R20, R6, 0x1, P4 ;  /* 0x0000000614047211 */ /* 0x001fc400020f0eff */
[C---:B------:R-:W-:Y:S01]  /*1c5d0*/  IADD3 R5, P4, PT, R21.reuse, R7, RZ ;  /* 0x0000000715057210 */ /* 0x040fe20007f9e0ff */
[----:B------:R-:W-:Y:S01]  /*1c5e0*/  STL [R1+0x490], R3 ;  /* 0x0004900301007387 */ /* 0x000fe20000100800 */
[----:B------:R-:W-:Y:S02]  /*1c5f0*/  SEL R16, R10, R139, !P3 ;  /* 0x0000008b0a107207 */ /* 0x000fe40005800000 */
[----:B------:R-:W-:Y:S01]  /*1c600*/  LEA.HI.X.SX32 R21, R21, R6, 0x1, P4 ;  /* 0x0000000615157211 */ /* 0x000fe200020f0eff */
[----:B------:R-:W4:Y:S01]  /*1c610*/  LDL.LU R87, [R1+0x5a4] ;  /* 0x0005a40001577983 */ /* 0x000f220000300800 */
[----:B------:R-:W-:-:S03]  /*1c620*/  IADD3 R139, P4, PT, R18, R7, RZ ;  /* 0x00000007128b7210 */ /* 0x000fc60007f9e0ff */
[----:B------:R-:W2:Y:S01]  /*1c630*/  LDL.LU R88, [R1+0x584] ;  /* 0x0005840001587983 */ /* 0x000ea20000300800 */
[----:B------:R-:W-:-:S03]  /*1c640*/  LEA.HI.X.SX32 R20, R18, R6, 0x1, P4 ;  /* 0x0000000612147211 */ /* 0x000fc600020f0eff */
[----:B------:R0:W-:Y:S04]  /*1c650*/  STL [R1+0x48c], R4 ;  /* 0x00048c0401007387 */ /* 0x0001e80000100800 */
[----:B------:R-:W-:Y:S04]  /*1c660*/  STL [R1+0x498], R5 ;  /* 0x0004980501007387 */ /* 0x000fe80000100800 */
[----:B------:R-:W-:Y:S04]  /*1c670*/  STL [R1+0x494], R21 ;  /* 0x0004941501007387 */ /* 0x000fe80000100800 */
[----:B------:R0:W-:Y:S04]  /*1c680*/  STL [R1+0x4a0], R139 ;  /* 0x0004a08b01007387 */ /* 0x0001e80000100800 */
[----:B------:R-:W3:Y:S01]  /*1c690*/  LDL.LU R18, [R1+0x5a0] ;  /* 0x0005a00001127983 */ /* 0x000ee20000300800 */
[----:B-1----:R-:W-:Y:S01]  /*1c6a0*/  IMAD R19, R16, UR5, RZ ;  /* 0x0000000510137c24 */ /* 0x002fe2000f8e02ff */
[----:B------:R-:W1:Y:S01]  /*1c6b0*/  LDCU UR5, c[0x0][0x3b0] ;  /* 0x00007600ff0577ac */ /* 0x000e620008000800 */
[----:B------:R-:W-:-:S05]  /*1c6c0*/  @P2 IMAD.MOV.U32 R16, RZ, RZ, R2 ;  /* 0x000000ffff102224 */ /* 0x000fca00078e0002 */
[----:B------:R0:W3:Y:S01]  /*1c6d0*/  @P2 LDG.E.U8 R53, desc[UR24][R16.64] ;  /* 0x0000001810352981 */ /* 0x0000e2000c1e1100 */
[C---:B------:R-:W-:Y:S01]  /*1c6e0*/  IADD3 R2, P4, PT, R19.reuse, R7, RZ ;  /* 0x0000000713027210 */ /* 0x040fe20007f9e0ff */
[----:B0-----:R-:W-:Y:S02]  /*1c6f0*/  @P2 IMAD.MOV.U32 R16, RZ, RZ, R3 ;  /* 0x000000ffff102224 */ /* 0x001fe400078e0003 */
[----:B------:R-:W-:Y:S01]  /*1c700*/  @P2 IMAD.MOV.U32 R17, RZ, RZ, R4 ;  /* 0x000000ffff112224 */ /* 0x000fe200078e0004 */
[----:B------:R-:W-:Y:S01]  /*1c710*/  LEA.HI.X.SX32 R4, R19, R6, 0x1, P4 ;  /* 0x0000000613047211 */ /* 0x000fe200020f0eff */
[----:B------:R-:W3:Y:S04]  /*1c720*/  LDL.LU R3, [R1+0x578] ;  /* 0x0005780001037983 */ /* 0x000ee80000300800 */
[----:B------:R0:W3:Y:S04]  /*1c730*/  @P2 LDG.E.U8 R65, desc[UR24][R16.64] ;  /* 0x0000001810412981 */ /* 0x0000e8000c1e1100 */
[----:B------:R-:W-:Y:S01]  /*1c740*/  STL [R1+0x49c], R20 ;  /* 0x00049c1401007387 */ /* 0x000fe20000100800 */
[----:B0-----:R-:W-:-:S02]  /*1c750*/  @P2 IMAD.MOV.U32 R16, RZ, RZ, R5 ;  /* 0x000000ffff102224 */ /* 0x001fc400078e0005 */
[----:B------:R-:W-:Y:S01]  /*1c760*/  @P2 IMAD.MOV.U32 R17, RZ, RZ, R21 ;  /* 0x000000ffff112224 */ /* 0x000fe200078e0015 */
[----:B------:R-:W-:Y:S04]  /*1c770*/  STL [R1+0x4a8], R2 ;  /* 0x0004a80201007387 */ /* 0x000fe80000100800 */
[----:B------:R0:W3:Y:S04]  /*1c780*/  @P2 LDG.E.U8 R77, desc[UR24][R16.64] ;  /* 0x00000018104d2981 */ /* 0x0000e8000c1e1100 */
[----:B------:R1:W-:Y:S01]  /*1c790*/  STL [R1+0x4a4], R4 ;  /* 0x0004a40401007387 */ /* 0x0003e20000100800 */
[----:B0-----:R-:W-:-:S03]  /*1c7a0*/  @P2 IMAD.MOV.U32 R16, RZ, RZ, R139 ;  /* 0x000000ffff102224 */ /* 0x001fc600078e008b */
[----:B------:R-:W3:Y:S01]  /*1c7b0*/  LDL.LU R139, [R1+0x580] ;  /* 0x00058000018b7983 */ /* 0x000ee20000300800 */
[----:B------:R-:W-:Y:S01]  /*1c7c0*/  ISETP.GT.U32.AND P4, PT, R8, R12, PT ;  /* 0x0000000c0800720c */ /* 0x000fe20003f84070 */
[----:B------:R-:W-:Y:S01]  /*1c7d0*/  @P2 IMAD.MOV.U32 R17, RZ, RZ, R20 ;  /* 0x000000ffff112224 */ /* 0x000fe200078e0014 */
[----:B------:R-:W-:-:S04]  /*1c7e0*/  PRMT R52, RZ, 0x7610, R52 ;  /* 0x00007610ff347816 */ /* 0x000fc80000000034 */
[----:B------:R0:W3:Y:S02]  /*1c7f0*/  @P2 LDG.E.U8 R43, desc[UR24][R16.64] ;  /* 0x00000018102b2981 */ /* 0x0000e4000c1e1100 */
[----:B0-----:R-:W-:Y:S02]  /*1c800*/  @P2 IMAD.MOV.U32 R16, RZ, RZ, R2 ;  /* 0x000000ffff102224 */ /* 0x001fe400078e0002 */
[----:B------:R-:W-:-:S03]  /*1c810*/  @P2 IMAD.MOV.U32 R17, RZ, RZ, R4 ;  /* 0x000000ffff112224 */ /* 0x000fc600078e0004 */
[----:B------:R-:W-:Y:S02]  /*1c820*/  @!P4 IMAD.IADD R12, R12, 0x1, -R8 ;  /* 0x000000010c0cc824 */ /* 0x000fe400078e0a08 */
[----:B------:R4:W3:Y:S01]  /*1c830*/  @P2 LDG.E.U8 R52, desc[UR24][R16.64] ;  /* 0x0000001810342981 */ /* 0x0008e2000c1e1100 */
[----:B------:R-:W-:Y:S02]  /*1c840*/  PRMT R64, RZ, 0x7610, R64 ;  /* 0x00007610ff407816 */ /* 0x000fe40000000040 */
[C---:B----4-:R-:W-:Y:S02]  /*1c850*/  SEL R16, R10.reuse, R87, !P3 ;  /* 0x000000570a107207 */ /* 0x050fe40005800000 */
[----:B------:R-:W4:Y:S01]  /*1c860*/  LDL.LU R87, [R1+0x58c] ;  /* 0x00058c0001577983 */ /* 0x000f220000300800 */
[----:B--2---:R-:W-:Y:S02]  /*1c870*/  SEL R17, R10, R88, !P3 ;  /* 0x000000580a117207 */ /* 0x004fe40005800000 */
[----:B-1----:R-:W-:Y:S01]  /*1c880*/  IMAD R19, R16, UR5, RZ ;  /* 0x0000000510137c24 */ /* 0x002fe2000f8e02ff */
[----:B------:R-:W-:Y:S01]  /*1c890*/  PRMT R76, RZ, 0x7610, R76 ;  /* 0x00007610ff4c7816 */ /* 0x000fe2000000004c */
[----:B------:R-:W0:Y:S01]  /*1c8a0*/  LDCU UR5, c[0x0][0x3b0] ;  /* 0x00007600ff0577ac */ /* 0x000e220008000800 */
[----:B---3--:R-:W-:-:S05]  /*1c8b0*/  SEL R18, R10, R18, !P3 ;  /* 0x000000120a127207 */ /* 0x008fca0005800000 */
[----:B------:R-:W-:Y:S01]  /*1c8c0*/  IMAD R18, R18, UR4, RZ ;  /* 0x0000000412127c24 */ /* 0x000fe2000f8e02ff */
[----:B------:R-:W1:Y:S04]  /*1c8d0*/  LDCU UR4, c[0x0][0x3b0] ;  /* 0x00007600ff0477ac */ /* 0x000e680008000800 */
[----:B------:R-:W-:-:S04]  /*1c8e0*/  IADD3 R4, P4, PT, R18, R7, RZ ;  /* 0x0000000712047210 */ /* 0x000fc80007f9e0ff */
[-C--:B------:R-:W-:Y:S01]  /*1c8f0*/  LEA.HI.X.SX32 R20, R18, R6.reuse, 0x1, P4 ;  /* 0x0000000612147211 */ /* 0x080fe200020f0eff */
[----:B------:R2:W-:Y:S04]  /*1c900*/  STL [R1+0x4b0], R4 ;  /* 0x0004b00401007387 */ /* 0x0005e80000100800 */
[----:B------:R-:W3:Y:S01]  /*1c910*/  LDL.LU R88, [R1+0x570] ;  /* 0x0005700001587983 */ /* 0x000ee20000300800 */
[----:B------:R-:W-:Y:S02]  /*1c920*/  IMAD R18, R17, UR15, RZ ;  /* 0x0000000f11127c24 */ /* 0x000fe4000f8e02ff */
[----:B------:R-:W-:Y:S01]  /*1c930*/  @P2 IMAD.MOV.U32 R16, RZ, RZ, R4 ;  /* 0x000000ffff102224 */ /* 0x000fe200078e0004 */
[C---:B------:R-:W-:Y:S01]  /*1c940*/  IADD3 R2, P4, PT, R19.reuse, R7, RZ ;  /* 0x0000000713027210 */ /* 0x040fe20007f9e0ff */
[----:B------:R-:W-:Y:S01]  /*1c950*/  @P2 IMAD.MOV.U32 R17, RZ, RZ, R20 ;  /* 0x000000ffff112224 */ /* 0x000fe200078e0014 */
[----:B------:R0:W-:Y:S01]  /*1c960*/  STL [R1+0x4ac], R20 ;  /* 0x0004ac1401007387 */ /* 0x0001e20000100800 */
[----:B------:R-:W0:Y:S03]  /*1c970*/  LDCU UR15, c[0x0][0x3b0] ;  /* 0x00007600ff0f77ac */ /* 0x000e260008000800 */
[----:B------:R1:W3:Y:S04]  /*1c980*/  @P2 LDG.E.U8 R64, desc[UR24][R16.64] ;  /* 0x0000001810402981 */ /* 0x0002e8000c1e1100 */
[----:B------:R0:W-:Y:S01]  /*1c990*/  STL [R1+0x4b8], R2 ;  /* 0x0004b80201007387 */ /* 0x0001e20000100800 */
[----:B-1----:R-:W-:-:S02]  /*1c9a0*/  LEA.HI.X.SX32 R17, R19, R6, 0x1, P4 ;  /* 0x0000000613117211 */ /* 0x002fc400020f0eff */
[----:B--2---:R-:W-:Y:S02]  /*1c9b0*/  IADD3 R4, P4, PT, R18, R7, RZ ;  /* 0x0000000712047210 */ /* 0x004fe40007f9e0ff */
[----:B------:R-:W-:Y:S02]  /*1c9c0*/  SEL R16, R10, R3, !P3 ;  /* 0x000000030a107207 */ /* 0x000fe40005800000 */
[----:B0-----:R-:W-:Y:S01]  /*1c9d0*/  LEA.HI.X.SX32 R20, R18, R6, 0x1, P4 ;  /* 0x0000000612147211 */ /* 0x001fe200020f0eff */
[----:B------:R-:W2:Y:S04]  /*1c9e0*/  LDL.LU R3, [R1+0x568] ;  /* 0x0005680001037983 */ /* 0x000ea80000300800 */
[----:B------:R0:W-:Y:S04]  /*1c9f0*/  STL [R1+0x4b4], R17 ;  /* 0x0004b41101007387 */ /* 0x0001e80000100800 */
[----:B------:R-:W-:Y:S01]  /*1ca00*/  STL [R1+0x4c0], R4 ;  /* 0x0004c00401007387 */ /* 0x000fe20000100800 */
[----:B------:R-:W-:-:S03]  /*1ca10*/  SEL R18, R10, R139, !P3 ;  /* 0x0000008b0a127207 */ /* 0x000fc60005800000 */
[----:B------:R1:W-:Y:S04]  /*1ca20*/  STL [R1+0x4bc], R20 ;  /* 0x0004bc1401007387 */ /* 0x0003e80000100800 */
[----:B------:R-:W2:Y:S01]  /*1ca30*/  LDL.LU R139, [R1+0x56c] ;  /* 0x00056c00018b7983 */ /* 0x000ea20000300800 */
[----:B------:R-:W-:Y:S01]  /*1ca40*/  IMAD R19, R16, UR4, RZ ;  /* 0x0000000410137c24 */ /* 0x000fe2000f8e02ff */
[----:B------:R-:W-:Y:S01]  /*1ca50*/  PRMT R42, RZ, 0x7610, R42 ;  /* 0x00007610ff2a7816 */ /* 0x000fe2000000002a */
[----:B------:R-:W-:Y:S01]  /*1ca60*/  @P2 IMAD.MOV.U32 R16, RZ, RZ, R2 ;  /* 0x000000ffff102224 */ /* 0x000fe200078e0002 */
[----:B------:R-:W-:Y:S01]  /*1ca70*/  PRMT R51, RZ, 0x7610, R51 ;  /* 0x00007610ff337816 */ /* 0x000fe20000000033 */
[----:B------:R-:W2:Y:S01]  /*1ca80*/  LDCU UR4, c[0x0][0x3b0] ;  /* 0x00007600ff0477ac */ /* 0x000ea20008000800 */
[----:B------:R-:W-:-:S02]  /*1ca90*/  IADD3 R2, P4, PT, R19, R7, RZ ;  /* 0x0000000713027210 */ /* 0x000fc40007f9e0ff */
[----:B------:R0:W2:Y:S02]  /*1caa0*/  @P2 LDG.E.U8 R76, desc[UR24][R16.64] ;  /* 0x00000018104c2981 */ /* 0x0000a4000c1e1100 */
[----:B0-----:R-:W-:Y:S02]  /*1cab0*/  @P2 IMAD.MOV.U32 R17, RZ, RZ, R20 ;  /* 0x000000ffff112224 */ /* 0x001fe400078e0014 */
[----:B-1----:R-:W-:Y:S01]  /*1cac0*/  IMAD R20, R18, UR16, RZ ;  /* 0x0000001012147c24 */ /* 0x002fe2000f8e02ff */
[----:B------:R-:W-:Y:S01]  /*1cad0*/  STL [R1+0x4c8], R2 ;  /* 0x0004c80201007387 */ /* 0x000fe20000100800 */
[----:B------:R-:W-:Y:S01]  /*1cae0*/  @P2 IMAD.MOV.U32 R16, RZ, RZ, R4 ;  /* 0x000000ffff102224 */ /* 0x000fe200078e0004 */
[----:B------:R-:W-:Y:S01]  /*1caf0*/  LEA.HI.X.SX32 R4, R19, R6, 0x1, P4 ;  /* 0x0000000613047211 */ /* 0x000fe200020f0eff */
[----:B------:R-:W0:Y:S01]  /*1cb00*/  LDCU UR16, c[0x0][0x3b0] ;  /* 0x00007600ff1077ac */ /* 0x000e220008000800 */
[----:B------:R-:W-:Y:S02]  /*1cb10*/  IADD3 R21, P4, PT, R20, R7, RZ ;  /* 0x0000000714157210 */ /* 0x000fe40007f9e0ff */
[----:B------:R1:W2:Y:S04]  /*1cb20*/  @P2 LDG.E.U8 R42, desc[UR24][R16.64] ;  /* 0x00000018102a2981 */ /* 0x0002a8000c1e1100 */
[----:B------:R0:W-:Y:S04]  /*1cb30*/  STL [R1+0x4c4], R4 ;  /* 0x0004c40401007387 */ /* 0x0001e80000100800 */
[----:B------:R-:W-:Y:S01]  /*1cb40*/  STL [R1+0x4d0], R21 ;  /* 0x0004d01501007387 */ /* 0x000fe20000100800 */
[----:B-1----:R-:W-:-:S02]  /*1cb50*/  @P2 IMAD.MOV.U32 R16, RZ, RZ, R2 ;  /* 0x000000ffff102224 */ /* 0x002fc400078e0002 */
[----:B------:R-:W-:Y:S02]  /*1cb60*/  @P2 IMAD.MOV.U32 R17, RZ, RZ, R4 ;  /* 0x000000ffff112224 */ /* 0x000fe400078e0004 */
[----:B0-----:R-:W2:Y:S04]  /*1cb70*/  LDL.LU R4, [R1+0x574] ;  /* 0x0005740001047983 */ /* 0x001ea80000300800 */
[----:B------:R0:W2:Y:S01]  /*1cb80*/  @P2 LDG.E.U8 R51, desc[UR24][R16.64] ;  /* 0x0000001810332981 */ /* 0x0000a2000c1e1100 */
[----:B------:R-:W-:Y:S02]  /*1cb90*/  PRMT R63, RZ, 0x7610, R63 ;  /* 0x00007610ff3f7816 */ /* 0x000fe4000000003f */
[----:B0-----:R-:W-:-:S05]  /*1cba0*/  LEA.HI.X.SX32 R17, R20, R6, 0x1, P4 ;  /* 0x0000000614117211 */ /* 0x001fca00020f0eff */
[----:B------:R0:W-:Y:S01]  /*1cbb0*/  STL [R1+0x4cc], R17 ;  /* 0x0004cc1101007387 */ /* 0x0001e20000100800 */
[----:B----4-:R-:W-:-:S05]  /*1cbc0*/  SEL R18, R10, R87, !P3 ;  /* 0x000000570a127207 */ /* 0x010fca0005800000 */
[----:B------:R-:W-:Y:S01]  /*1cbd0*/  IMAD R18, R18, UR5, RZ ;  /* 0x0000000512127c24 */ /* 0x000fe2000f8e02ff */
[----:B------:R-:W1:Y:S04]  /*1cbe0*/  LDCU UR5, c[0x0][0x3b0] ;  /* 0x00007600ff0577ac */ /* 0x000e680008000800 */
[----:B------:R-:W-:-:S05]  /*1cbf0*/  IADD3 R2, P4, PT, R18, R7, RZ ;  /* 0x0000000712027210 */ /* 0x000fca0007f9e0ff */
[----:B------:R4:W-:Y:S04]  /*1cc00*/  STL [R1+0x4d8], R2 ;  /* 0x0004d80201007387 */ /* 0x0009e80000100800 */
[----:B------:R-:W2:Y:S01]  /*1cc10*/  LDL.LU R87, [R1+0x560] ;  /* 0x0005600001577983 */ /* 0x000ea20000300800 */
[----:B---3--:R-:W-:-:S03]  /*1cc20*/  SEL R16, R10, R88, !P3 ;  /* 0x000000580a107207 */ /* 0x008fc60005800000 */
[----:B------:R-:W3:Y:S02]  /*1cc30*/  LDL.LU R88, [R1+0x55c] ;  /* 0x00055c0001587983 */ /* 0x000ee40000300800 */
[----:B------:R-:W-:Y:S01]  /*1cc40*/  IMAD R19, R16, UR15, RZ ;  /* 0x0000000f10137c24 */ /* 0x000fe2000f8e02ff */
[----:B------:R-:W-:Y:S01]  /*1cc50*/  PRMT R75, RZ, 0x7610, R75 ;  /* 0x00007610ff4b7816 */ /* 0x000fe2000000004b */
[----:B------:R-:W-:Y:S01]  /*1cc60*/  @P2 IMAD.MOV.U32 R16, RZ, RZ, R21 ;  /* 0x000000ffff102224 */ /* 0x000fe200078e0015 */
[----:B------:R-:W1:Y:S04]  /*1cc70*/  LDCU UR15, c[0x0][0x3b0] ;  /* 0x00007600ff0f77ac */ /* 0x000e680008000800 */
[----:B------:R0:W3:Y:S02]  /*1cc80*/  @P2 LDG.E.U8 R63, desc[UR24][R16.64] ;  /* 0x00000018103f2981 */ /* 0x0000e4000c1e1100 */
[----:B0-----:R-:W-:-:S02]  /*1cc90*/  LEA.HI.X.SX32 R17, R18, R6, 0x1, P4 ;  /* 0x0000000612117211 */ /* 0x001fc400020f0eff */
[C---:B------:R-:W-:Y:S02]  /*1cca0*/  IADD3 R21, P4, PT, R19.reuse, R7, RZ ;  /* 0x0000000713157210 */ /* 0x040fe40007f9e0ff */
[C---:B--2---:R-:W-:Y:S02]  /*1ccb0*/  SEL R16, R10.reuse, R3, !P3 ;  /* 0x000000030a107207 */ /* 0x044fe40005800000 */
[----:B------:R-:W-:Y:S01]  /*1ccc0*/  LEA.HI.X.SX32 R19, R19, R6, 0x1, P4 ;  /* 0x0000000613137211 */ /* 0x000fe200020f0eff */
[----:B------:R-:W2:Y:S04]  /*1ccd0*/  LDL.LU R3, [R1+0x554] ;  /* 0x0005540001037983 */ /* 0x000ea80000300800 */
[----:B------:R0:W-:Y:S04]  /*1cce0*/  STL [R1+0x4d4], R17 ;  /* 0x0004d41101007387 */ /* 0x0001e80000100800 */
[----:B------:R-:W-:Y:S04]  /*1ccf0*/  STL [R1+0x4e0], R21 ;  /* 0x0004e01501007387 */ /* 0x000fe80000100800 */
[----:B------:R1:W-:Y:S01]  /*1cd00*/  STL [R1+0x4dc], R19 ;  /* 0x0004dc1301007387 */ /* 0x0003e20000100800 */
[----:B------:R-:W-:-:S03]  /*1cd10*/  SEL R18, R10, R139, !P3 ;  /* 0x0000008b0a127207 */ /* 0x000fc60005800000 */
[----:B------:R-:W2:Y:S01]  /*1cd20*/  LDL.LU R139, [R1+0x550] ;  /* 0x00055000018b7983 */ /* 0x000ea20000300800 */
[----:B------:R-:W-:Y:S01]  /*1cd30*/  IMAD R20, R16, UR4, RZ ;  /* 0x0000000410147c24 */ /* 0x000fe2000f8e02ff */
[----:B------:R-:W-:Y:S01]  /*1cd40*/  PRMT R41, RZ, 0x7610, R41 ;  /* 0x00007610ff297816 */ /* 0x000fe20000000029 */
[----:B------:R-:W-:Y:S01]  /*1cd50*/  @P2 IMAD.MOV.U32 R16, RZ, RZ, R2 ;  /* 0x000000ffff102224 */ /* 0x000fe200078e0002 */
[----:B------:R-:W1:Y:S02]  /*1cd60*/  LDCU UR4, c[0x0][0x3b0] ;  /* 0x00007600ff0477ac */ /* 0x000e640008000800 */
[C---:B----4-:R-:W-:Y:S02]  /*1cd70*/  IADD3 R2, P4, PT, R20.reuse, R7, RZ ;  /* 0x0000000714027210 */ /* 0x050fe40007f9e0ff */
[----:B------:R0:W4:Y:S02]  /*1cd80*/  @P2 LDG.E.U8 R75, desc[UR24][R16.64] ;  /* 0x00000018104b2981 */ /* 0x000124000c1e1100 */
[----:B------:R-:W-:Y:S01]  /*1cd90*/  LEA.HI.X.SX32 R20, R20, R6, 0x1, P4 ;  /* 0x0000000614147211 */ /* 0x000fe200020f0eff */
[----:B0-----:R-:W-:-:S02]  /*1cda0*/  @P2 IMAD.MOV.U32 R17, RZ, RZ, R19 ;  /* 0x000000ffff112224 */ /* 0x001fc400078e0013 */
[----:B-1----:R-:W-:Y:S01]  /*1cdb0*/  IMAD R19, R18, UR5, RZ ;  /* 0x0000000512137c24 */ /* 0x002fe2000f8e02ff */
[----:B------:R-:W-:Y:S01]  /*1cdc0*/  PRMT R50, RZ, 0x7610, R50 ;  /* 0x00007610ff327816 */ /* 0x000fe20000000032 */
[----:B------:R-:W-:Y:S01]  /*1cdd0*/  @P2 IMAD.MOV.U32 R16, RZ, RZ, R21 ;  /* 0x000000ffff102224 */ /* 0x000fe200078e0015 */
[----:B------:R-:W0:Y:S01]  /*1cde0*/  LDCU UR5, c[0x0][0x3b0] ;  /* 0x00007600ff0577ac */ /* 0x000e220008000800 */
[----:B------:R-:W-:Y:S04]  /*1cdf0*/  STL [R1+0x4e8], R2 ;  /* 0x0004e80201007387 */ /* 0x000fe80000100800 */
[----:B------:R1:W4:Y:S01]  /*1ce00*/  @P2 LDG.E.U8 R41, desc[UR24][R16.64] ;  /* 0x0000001810292981 */ /* 0x000322000c1e1100 */
[----:B------:R-:W-:Y:S02]  /*1ce10*/  PRMT R62, RZ, 0x7610, R62 ;  /* 0x00007610ff3e7816 */ /* 0x000fe4000000003e */
[----:B------:R-:W-:-:S02]  /*1ce20*/  SEL R18, R10, R4, !P3 ;  /* 0x000000040a127207 */ /* 0x000fc40005800000 */
[C---:B------:R-:W-:Y:S01]  /*1ce30*/  IADD3 R4, P4, PT, R19.reuse, R7, RZ ;  /* 0x0000000713047210 */ /* 0x040fe20007f9e0ff */
[----:B-1----:R-:W-:Y:S02]  /*1ce40*/  @P2 IMAD.MOV.U32 R16, RZ, RZ, R2 ;  /* 0x000000ffff102224 */ /* 0x002fe400078e0002 */
[----:B------:R-:W-:Y:S01]  /*1ce50*/  @P2 IMAD.MOV.U32 R17, RZ, RZ, R20 ;  /* 0x000000ffff112224 */ /* 0x000fe200078e0014 */
[----:B------:R-:W-:Y:S01]  /*1ce60*/  LEA.HI.X.SX32 R19, R19, R6, 0x1, P4 ;  /* 0x0000000613137211 */ /* 0x000fe200020f0eff */
[----:B------:R1:W-:Y:S04]  /*1ce70*/  STL [R1+0x4e4], R20 ;  /* 0x0004e41401007387 */ /* 0x0003e80000100800 */
[----:B------:R0:W4:Y:S01]  /*1ce80*/  @P2 LDG.E.U8 R50, desc[UR24][R16.64] ;  /* 0x0000001810322981 */ /* 0x000122000c1e1100 */
[----:B-1----:R-:W-:-:S03]  /*1ce90*/  IMAD R20, R18, UR15, RZ ;  /* 0x0000000f12147c24 */ /* 0x002fc6000f8e02ff */
[----:B------:R1:W-:Y:S01]  /*1cea0*/  STL [R1+0x4f0], R4 ;  /* 0x0004f00401007387 */ /* 0x0003e20000100800 */
[----:B------:R-:W2:Y:S01]  /*1ceb0*/  LDCU UR15, c[0x0][0x3b0] ;  /* 0x00007600ff0f77ac */ /* 0x000ea20008000800 */
[----:B0-----:R-:W-:Y:S02]  /*1cec0*/  @P2 IMAD.MOV.U32 R16, RZ, RZ, R4 ;  /* 0x000000ffff102224 */ /* 0x001fe400078e0004 */
[----:B------:R-:W-:Y:S01]  /*1ced0*/  @P2 IMAD.MOV.U32 R17, RZ, RZ, R19 ;  /* 0x000000ffff112224 */ /* 0x000fe200078e0013 */
[C---:B------:R-:W-:Y:S01]  /*1cee0*/  IADD3 R2, P4, PT, R20.reuse, R7, RZ ;  /* 0x0000000714027210 */ /* 0x040fe20007f9e0ff */
[----:B------:R0:W-:Y:S04]  /*1cef0*/  STL [R1+0x4ec], R19 ;  /* 0x0004ec1301007387 */ /* 0x0001e80000100800 */
[----:B------:R0:W4:Y:S01]  /*1cf00*/  @P2 LDG.E.U8 R62, desc[UR24][R16.64] ;  /* 0x00000018103e2981 */ /* 0x000122000c1e1100 */
[----:B-1----:R-:W-:-:S02]  /*1cf10*/  LEA.HI.X.SX32 R4, R20, R6, 0x1, P4 ;  /* 0x0000000614047211 */ /* 0x002fc400020f0eff */
[----:B------:R-:W-:-:S03]  /*1cf20*/  PRMT R74, RZ, 0x7610, R74 ;  /* 0x00007610ff4a7816 */ /* 0x000fc6000000004a */
[----:B0-----:R-:W-:Y:S01]  /*1cf30*/  @P2 IMAD.MOV.U32 R17, RZ, RZ, R4 ;  /* 0x000000ffff112224 */ /* 0x001fe200078e0004 */
[----:B------:R-:W-:Y:S04]  /*1cf40*/  STL [R1+0x4f8], R2 ;  /* 0x0004f80201007387 */ /* 0x000fe80000100800 */
[----:B------:R0:W-:Y:S01]  /*1cf50*/  STL [R1+0x4f4], R4 ;  /* 0x0004f40401007387 */ /* 0x0001e20000100800 */
[----:B------:R-:W-:Y:S02]  /*1cf60*/  PRMT R40, RZ, 0x7610, R40 ;  /* 0x00007610ff287816 */ /* 0x000fe40000000028 */
[----:B------:R-:W-:-:S05]  /*1cf70*/  SEL R18, R10, R87, !P3 ;  /* 0x000000570a127207 */ /* 0x000fca0005800000 */
[----:B------:R-:W-:Y:S01]  /*1cf80*/  IMAD R19, R18, UR4, RZ ;  /* 0x0000000412137c24 */ /* 0x000fe2000f8e02ff */
[----:B------:R-:W1:Y:S01]  /*1cf90*/  LDCU UR4, c[0x0][0x3b0] ;  /* 0x00007600ff0477ac */ /* 0x000e620008000800 */
[----:B---3--:R-:W-:-:S05]  /*1cfa0*/  SEL R16, R10, R88, !P3 ;  /* 0x000000580a107207 */ /* 0x008fca0005800000 */
[----:B------:R-:W-:Y:S01]  /*1cfb0*/  IMAD R20, R16, UR5, RZ ;  /* 0x0000000510147c24 */ /* 0x000fe2000f8e02ff */
[----:B------:R-:W-:Y:S01]  /*1cfc0*/  PRMT R49, RZ, 0x7610, R49 ;  /* 0x00007610ff317816 */ /* 0x000fe20000000031 */
[----:B------:R-:W-:Y:S01]  /*1cfd0*/  @P2 IMAD.MOV.U32 R16, RZ, RZ, R2 ;  /* 0x000000ffff102224 */ /* 0x000fe200078e0002 */
[----:B------:R-:W-:Y:S01]  /*1cfe0*/  PRMT R61, RZ, 0x7610, R61 ;  /* 0x00007610ff3d7816 */ /* 0x000fe2000000003d */
[----:B------:R-:W3:Y:S03]  /*1cff0*/  LDCU UR5, c[0x0][0x3b0] ;  /* 0x00007600ff0577ac */ /* 0x000ee60008000800 */
[----:B------:R0:W3:Y:S01]  /*1d000*/  @P2 LDG.E.U8 R74, desc[UR24][R16.64] ;  /* 0x00000018104a2981 */ /* 0x0000e2000c1e1100 */
[----:B--2---:R-:W-:Y:S02]  /*1d010*/  SEL R18, R10, R3, !P3 ;  /* 0x000000030a127207 */ /* 0x004fe40005800000 */
[----:B------:R-:W-:-:S04]  /*1d020*/  IADD3 R3, P4, PT, R19, R7, RZ ;  /* 0x0000000713037210 */ /* 0x000fc80007f9e0ff */
[----:B0-----:R-:W-:Y:S01]  /*1d030*/  LEA.HI.X.SX32 R17, R19, R6, 0x1, P4 ;  /* 0x0000000613117211 */ /* 0x001fe200020f0eff */
[----:B------:R-:W-:Y:S01]  /*1d040*/  IMAD R18, R18, UR16, RZ ;  /* 0x0000001012127c24 */ /* 0x000fe2000f8e02ff */
[----:B------:R0:W-:Y:S01]  /*1d050*/  STL [R1+0x500], R3 ;  /* 0x0005000301007387 */ /* 0x0001e20000100800 */
[----:B------:R-:W-:Y:S01]  /*1d060*/  PRMT R73, RZ, 0x7610, R73 ;  /* 0x00007610ff497816 */ /* 0x000fe20000000049 */
[----:B------:R-:W2:Y:S02]  /*1d070*/  LDCU UR16, c[0x0][0x3b0] ;  /* 0x00007600ff1077ac */ /* 0x000ea40008000800 */
[----:B------:R-:W2:Y:S01]  /*1d080*/  LDL.LU R4, [R1+0x548] ;  /* 0x0005480001047983 */ /* 0x000ea20000300800 */
[----:B------:R-:W-:-:S03]  /*1d090*/  SEL R16, R10, R139, !P3 ;  /* 0x0000008b0a107207 */ /* 0x000fc60005800000 */
[----:B------:R-:W3:Y:S01]  /*1d0a0*/  LDL.LU R87, [R1+0x544] ;  /* 0x0005440001577983 */ /* 0x000ee20000300800 */
[----:B------:R-:W-:-:S04]  /*1d0b0*/  IADD3 R139, P4, PT, R20, R7, RZ ;  /* 0x00000007148b7210 */ /* 0x000fc80007f9e0ff */
[----:B------:R-:W-:Y:S01]  /*1d0c0*/  LEA.HI.X.SX32 R2, R20, R6, 0x1, P4 ;  /* 0x0000000614027211 */ /* 0x000fe200020f0eff */
[----:B------:R-:W-:Y:S01]  /*1d0d0*/  STL [R1+0x4fc], R17 ;  /* 0x0004fc1101007387 */ /* 0x000fe20000100800 */
[----:B------:R-:W-:Y:S01]  /*1d0e0*/  IADD3 R21, P4, PT, R18, R7, RZ ;  /* 0x0000000712157210 */ /* 0x000fe20007f9e0ff */
[----:B------:R-:W-:Y:S01]  /*1d0f0*/  IMAD R19, R16, UR15, RZ ;  /* 0x0000000f10137c24 */ /* 0x000fe2000f8e02ff */
[----:B------:R-:W1:Y:S01]  /*1d100*/  LDCU UR15, c[0x0][0x3b0] ;  /* 0x00007600ff0f77ac */ /* 0x000e620008000800 */
[----:B------:R0:W-:Y:S01]  /*1d110*/  STL [R1+0x508], R139 ;  /* 0x0005088b01007387 */ /* 0x0001e20000100800 */
[----:B------:R-:W-:-:S03]  /*1d120*/  @P2 IMAD.MOV.U32 R16, RZ, RZ, R3 ;  /* 0x000000ffff102224 */ /* 0x000fc600078e0003 */
[----:B------:R0:W-:Y:S01]  /*1d130*/  STL [R1+0x504], R2 ;  /* 0x0005040201007387 */ /* 0x0001e20000100800 */
[----:B------:R-:W-:-:S03]  /*1d140*/  LEA.HI.X.SX32 R20, R18, R6, 0x1, P4 ;  /* 0x0000000612147211 */ /* 0x000fc600020f0eff */
[----:B------:R-:W4:Y:S04]  /*1d150*/  LDL.LU R88, [R1+0x540] ;  /* 0x0005400001587983 */ /* 0x000f280000300800 */
[----:B------:R-:W-:Y:S04]  /*1d160*/  STL [R1+0x510], R21 ;  /* 0x0005101501007387 */ /* 0x000fe80000100800 */
[----:B0-----:R-:W4:Y:S04]  /*1d170*/  LDL.LU R3, [R1+0x53c] ;  /* 0x00053c0001037983 */ /* 0x001f280000300800 */
[----:B------:R-:W4:Y:S04]  /*1d180*/  LDL.LU R18, [R1+0x54c] ;  /* 0x00054c0001127983 */ /* 0x000f280000300800 */
[----:B------:R0:W4:Y:S02]  /*1d190*/  @P2 LDG.E.U8 R40, desc[UR24][R16.64] ;  /* 0x0000001810282981 */ /* 0x000124000c1e1100 */
[----:B0-----:R-:W-:-:S02]  /*1d1a0*/  @P2 IMAD.MOV.U32 R16, RZ, RZ, R139 ;  /* 0x000000ffff102224 */ /* 0x001fc400078e008b */
[----:B------:R-:W4:Y:S01]  /*1d1b0*/  LDL.LU R139, [R1+0x538] ;  /* 0x00053800018b7983 */ /* 0x000f220000300800 */
[----:B------:R-:W-:Y:S01]  /*1d1c0*/  IMAD.MOV.U32 R17, RZ, RZ, R2 ;  /* 0x000000ffff117224 */ /* 0x000fe200078e0002 */
[----:B------:R-:W-:-:S04]  /*1d1d0*/  IADD3 R2, P4, PT, R19, R7, RZ ;  /* 0x0000000713027210 */ /* 0x000fc80007f9e0ff */
[----:B------:R-:W-:Y:S01]  /*1d1e0*/  LEA.HI.X.SX32 R19, R19, R6, 0x1, P4 ;  /* 0x0000000613137211 */ /* 0x000fe200020f0eff */
[----:B------:R0:W4:Y:S01]  /*1d1f0*/  @P2 LDG.E.U8 R49, desc[UR24][R16.64] ;  /* 0x0000001810312981 */ /* 0x000122000c1e1100 */
[----:B------:R-:W-:Y:S01]  /*1d200*/  ISETP.GT.U32.AND P4, PT, R8, R12, PT ;  /* 0x0000000c0800720c */ /* 0x000fe20003f84070 */
[----:B0-----:R-:W-:Y:S02]  /*1d210*/  @P2 IMAD.MOV.U32 R16, RZ, RZ, R21 ;  /* 0x000000ffff102224 */ /* 0x001fe400078e0015 */
[----:B------:R-:W-:-:S05]  /*1d220*/  @P2 IMAD.MOV.U32 R17, RZ, RZ, R20 ;  /* 0x000000ffff112224 */ /* 0x000fca00078e0014 */
[----:B------:R0:W4:Y:S05]  /*1d230*/  @P2 LDG.E.U8 R61, desc[UR24][R16.64] ;  /* 0x00000018103d2981 */ /* 0x00012a000c1e1100 */
[----:B------:R-:W-:Y:S02]  /*1d240*/  @!P4 IMAD.IADD R12, R12, 0x1, -R8 ;  /* 0x000000010c0cc824 */ /* 0x000fe400078e0a08 */
[----:B0-----:R-:W-:Y:S02]  /*1d250*/  @P2 IMAD.MOV.U32 R16, RZ, RZ, R2 ;  /* 0x000000ffff102224 */ /* 0x001fe400078e0002 */
[----:B------:R-:W-:-:S05]  /*1d260*/  @P2 IMAD.MOV.U32 R17, RZ, RZ, R19 ;  /* 0x000000ffff112224 */ /* 0x000fca00078e0013 */
[----:B------:R2:W4:Y:S04]  /*1d270*/  @P2 LDG.E.U8 R73, desc[UR24][R16.64] ;  /* 0x0000001810492981 */ /* 0x000528000c1e1100 */
[----:B------:R-:W-:Y:S04]  /*1d280*/  STL [R1+0x50c], R20 ;  /* 0x00050c1401007387 */ /* 0x000fe80000100800 */
[----:B------:R-:W-:Y:S01]  /*1d290*/  STL [R1+0x518], R2 ;  /* 0x0005180201007387 */ /* 0x000fe20000100800 */
[----:B------:R-:W-:-:S03]  /*1d2a0*/  PRMT R39, RZ, 0x7610, R39 ;  /* 0x00007610ff277816 */ /* 0x000fc60000000027 */
[----:B------:R0:W-:Y:S01]  /*1d2b0*/  STL [R1+0x514], R19 ;  /* 0x0005141301007387 */ /* 0x0001e20000100800 */
[----:B------:R-:W-:Y:S02]  /*1d2c0*/  PRMT R48, RZ, 0x7610, R48 ;  /* 0x00007610ff307816 */ /* 0x000fe40000000030 */
[----:B------:R-:W-:Y:S02]  /*1d2d0*/  PRMT R60, RZ, 0x7610, R60 ;  /* 0x00007610ff3c7816 */ /* 0x000fe4000000003c */
[----:B------:R-:W-:Y:S02]  /*1d2e0*/  PRMT R72, RZ, 0x7610, R72 ;  /* 0x00007610ff487816 */ /* 0x000fe40000000048 */
[C---:B------:R-:W-:Y:S02]  /*1d2f0*/  SEL R117, R10.reuse, R117, !P3 ;  /* 0x000000750a757207 */ /* 0x040fe40005800000 */
[----:B------:R-:W-:Y:S02]  /*1d300*/  PRMT R38, RZ, 0x7610, R38 ;  /* 0x00007610ff267816 */ /* 0x000fe40000000026 */
[----:B------:R-:W-:-:S02]  /*1d310*/  SEL R15, R10, R15, !P3 ;  /* 0x0000000f0a0f7207 */ /* 0x000fc40005800000 */
[----:B------:R-:W-:Y:S01]  /*1d320*/  PRMT R37, RZ, 0x7610, R37 ;  /* 0x00007610ff257816 */ /* 0x000fe20000000025 */
[----:B------:R-:W-:Y:S02]  /*1d330*/  @!P5 IMAD.MOV R11, RZ, RZ, -R11 ;  /* 0x000000ffff0bd224 */ /* 0x000fe400078e0a0b */
[----:B------:R-:W-:Y:S01]  /*1d340*/  @!P6 IMAD.MOV R12, RZ, RZ, -R12 ;  /* 0x000000ffff0ce224 */ /* 0x000fe200078e0a0c */
[----:B------:R-:W-:Y:S02]  /*1d350*/  PRMT R35, RZ, 0x7610, R35 ;  /* 0x00007610ff237816 */ /* 0x000fe40000000023 */
[C---:B------:R-:W-:Y:S02]  /*1d360*/  SEL R11, R10.reuse, R11, !P3 ;  /* 0x0000000b0a0b7207 */ /* 0x040fe40005800000 */
[----:B------:R-:W-:Y:S02]  /*1d370*/  SEL R12, R10, R12, !P3 ;  /* 0x0000000c0a0c7207 */ /* 0x000fe40005800000 */
[----:B------:R-:W-:-:S02]  /*1d380*/  PRMT R36, RZ, 0x7610, R36 ;  /* 0x00007610ff247816 */ /* 0x000fc40000000024 */
[----:B------:R-:W-:Y:S02]  /*1d390*/  PRMT R33, RZ, 0x7610, R33 ;  /* 0x00007610ff217816 */ /* 0x000fe40000000021 */
[----:B------:R-:W-:Y:S02]  /*1d3a0*/  PRMT R32, RZ, 0x7610, R32 ;  /* 0x00007610ff207816 */ /* 0x000fe40000000020 */
[----:B------:R-:W-:Y:S02]  /*1d3b0*/  PRMT R34, RZ, 0x7610, R34 ;  /* 0x00007610ff227816 */ /* 0x000fe40000000022 */
[----:B------:R-:W-:Y:S02]  /*1d3c0*/  PRMT R31, RZ, 0x7610, R31 ;  /* 0x00007610ff1f7816 */ /* 0x000fe4000000001f */
[----:B------:R-:W-:Y:S02]  /*1d3d0*/  PRMT R30, RZ, 0x7610, R30 ;  /* 0x00007610ff1e7816 */ /* 0x000fe4000000001e */
[----:B--2---:R-:W-:-:S02]  /*1d3e0*/  SEL R16, R10, R4, !P3 ;  /* 0x000000040a107207 */ /* 0x004fc40005800000 */
[----:B---3--:R-:W-:-:S03]  /*1d3f0*/  SEL R17, R10, R87, !P3 ;  /* 0x000000570a117207 */ /* 0x008fc60005800000 */
[----:B0-----:R-:W-:Y:S01]  /*1d400*/  IMAD R19, R16, UR5, RZ ;  /* 0x0000000510137c24 */ /* 0x001fe2000f8e02ff */
[----:B------:R-:W0:Y:S01]  /*1d410*/  LDCU UR5, c[0x0][0x3b0] ;  /* 0x00007600ff0577ac */ /* 0x000e220008000800 */
[----:B-1----:R-:W-:Y:S01]  /*1d420*/  IMAD R20, R17, UR15, RZ ;  /* 0x0000000f11147c24 */ /* 0x002fe2000f8e02ff */
[----:B------:R-:W1:Y:S01]  /*1d430*/  LDCU UR15, c[0x0][0x3b0] ;  /* 0x00007600ff0f77ac */ /* 0x000e620008000800 */
[----:B----4-:R-:W-:-:S05]  /*1d440*/  SEL R18, R10, R18, !P3 ;  /* 0x000000120a127207 */ /* 0x010fca0005800000 */
[----:B------:R-:W-:Y:S01]  /*1d450*/  IMAD R18, R18, UR4, RZ ;  /* 0x0000000412127c24 */ /* 0x000fe2000f8e02ff */
[----:B------:R-:W2:Y:S04]  /*1d460*/  LDCU UR4, c[0x0][0x3b0] ;  /* 0x00007600ff0477ac */ /* 0x000ea80008000800 */
[----:B------:R-:W-:-:S04]  /*1d470*/  IADD3 R4, P4, PT, R18, R7, RZ ;  /* 0x0000000712047210 */ /* 0x000fc80007f9e0ff */
[----:B------:R-:W-:Y:S01]  /*1d480*/  LEA.HI.X.SX32 R21, R18, R6, 0x1, P4 ;  /* 0x0000000612157211 */ /* 0x000fe200020f0eff */
[----:B------:R-:W-:Y:S01]  /*1d490*/  @P2 IMAD.MOV.U32 R16, RZ, RZ, R4 ;  /* 0x000000ffff102224 */ /* 0x000fe200078e0004 */
[----:B------:R-:W-:-:S03]  /*1d4a0*/  SEL R18, R10, R88, !P3 ;  /* 0x000000580a127207 */ /* 0x000fc60005800000 */
[----:B------:R-:W-:Y:S01]  /*1d4b0*/  @P2 IMAD.MOV.U32 R17, RZ, RZ, R21 ;  /* 0x000000ffff112224 */ /* 0x000fe200078e0015 */
[----:B------:R-:W-:Y:S01]  /*1d4c0*/  IADD3 R2, P4, PT, R19, R7, RZ ;  /* 0x0000000713027210 */ /* 0x000fe20007f9e0ff */
[----:B------:R-:W-:Y:S04]  /*1d4d0*/  STL [R1+0x520], R4 ;  /* 0x0005200401007387 */ /* 0x000fe80000100800 */
[----:B------:R3:W4:Y:S04]  /*1d4e0*/  @P2 LDG.E.U8 R39, desc[UR24][R16.64] ;  /* 0x0000001810272981 */ /* 0x000728000c1e1100 */
[----:B------:R0:W-:Y:S01]  /*1d4f0*/  STL [R1+0x51c], R21 ;  /* 0x00051c1501007387 */ /* 0x0001e20000100800 */
[----:B---3--:R-:W-:-:S02]  /*1d500*/  SEL R16, R10, R3, !P3 ;  /* 0x000000030a107207 */ /* 0x008fc40005800000 */
[-C--:B------:R-:W-:Y:S01]  /*1d510*/  LEA.HI.X.SX32 R17, R19, R6.reuse, 0x1, P4 ;  /* 0x0000000613117211 */ /* 0x080fe200020f0eff */
[----:B0-----:R-:W-:Y:S01]  /*1d520*/  IMAD R21, R18, UR16, RZ ;  /* 0x0000001012157c24 */ /* 0x001fe2000f8e02ff */
[----:B------:R-:W-:Y:S01]  /*1d530*/  IADD3 R3, P4, PT, R20, R7, RZ ;  /* 0x0000000714037210 */ /* 0x000fe20007f9e0ff */
[----:B--2---:R-:W-:Y:S01]  /*1d540*/  IMAD R19, R16, UR4, RZ ;  /* 0x0000000410137c24 */ /* 0x004fe2000f8e02ff */
[----:B------:R-:W-:Y:S02]  /*1d550*/  SEL R18, R10, R139, !P3 ;  /* 0x0000008b0a127207 */ /* 0x000fe40005800000 */
[-C--:B------:R-:W-:Y:S01]  /*1d560*/  LEA.HI.X.SX32 R87, R20, R6.reuse, 0x1, P4 ;  /* 0x0000000614577211 */ /* 0x080fe200020f0eff */
[----:B------:R-:W-:Y:S01]  /*1d570*/  @P2 IMAD.MOV.U32 R16, RZ, RZ, R2 ;  /* 0x000000ffff102224 */ /* 0x000fe200078e0002 */
[C---:B------:R-:W-:Y:S01]  /*1d580*/  IADD3 R4, P4, PT, R21.reuse, R7, RZ ;  /* 0x0000000715047210 */ /* 0x040fe20007f9e0ff */
[----:B------:R0:W-:Y:S01]  /*1d590*/  STL [R1+0x528], R2 ;  /* 0x0005280201007387 */ /* 0x0001e20000100800 */
[----:B------:R-:W-:Y:S01]  /*1d5a0*/  IMAD R18, R18, UR17, RZ ;  /* 0x0000001112127c24 */ /* 0x000fe2000f8e02ff */
[----:B------:R-:W2:Y:S02]  /*1d5b0*/  LDCU UR4, c[0x0][0x3b0] ;  /* 0x00007600ff0477ac */ /* 0x000ea40008000800 */
[----:B------:R3:W-:Y:S04]  /*1d5c0*/  STL [R1+0x524], R17 ;  /* 0x0005241101007387 */ /* 0x0007e80000100800 */
[----:B------:R1:W4:Y:S01]  /*1d5d0*/  @P2 LDG.E.U8 R48, desc[UR24][R16.64] ;  /* 0x0000001810302981 */ /* 0x000322000c1e1100 */
[----:B0-----:R-:W-:-:S02]  /*1d5e0*/  LEA.HI.X.SX32 R2, R21, R6, 0x1, P4 ;  /* 0x0000000615027211 */ /* 0x001fc400020f0eff */
[C---:B------:R-:W-:Y:S01]  /*1d5f0*/  IADD3 R139, P4, PT, R19.reuse, R7, RZ ;  /* 0x00000007138b7210 */ /* 0x040fe20007f9e0ff */
[----:B------:R0:W-:Y:S04]  /*1d600*/  STL [R1+0x530], R3 ;  /* 0x0005300301007387 */ /* 0x0001e80000100800 */
[----:B------:R2:W-:Y:S01]  /*1d610*/  STL [R1+0x52c], R87 ;  /* 0x00052c5701007387 */ /* 0x0005e20000100800 */
[----:B-1----:R-:W-:Y:S02]  /*1d620*/  @P2 IMAD.MOV.U32 R16, RZ, RZ, R3 ;  /* 0x000000ffff102224 */ /* 0x002fe400078e0003 */
[----:B---3--:R-:W-:Y:S01]  /*1d630*/  @P2 IMAD.MOV.U32 R17, RZ, RZ, R87 ;  /* 0x000000ffff112224 */ /* 0x008fe200078e0057 */
[----:B0-----:R-:W-:-:S04]  /*1d640*/  LEA.HI.X.SX32 R3, R19, R6, 0x1, P4 ;  /* 0x0000000613037211 */ /* 0x001fc800020f0eff */
[----:B------:R0:W3:Y:S01]  /*1d650*/  @P2 LDG.E.U8 R60, desc[UR24][R16.64] ;  /* 0x00000018103c2981 */ /* 0x0000e2000c1e1100 */
[----:B--2---:R-:W-:-:S04]  /*1d660*/  IADD3 R87, P4, PT, R18, R7, RZ ;  /* 0x0000000712577210 */ /* 0x004fc80007f9e0ff */
[----:B------:R-:W-:Y:S02]  /*1d670*/  LEA.HI.X.SX32 R88, R18, R6, 0x1, P4 ;  /* 0x0000000612587211 */ /* 0x000fe400020f0eff */
[----:B------:R-:W-:Y:S01]  /*1d680*/  ISETP.GT.U32.AND P4, PT, R8, R13, PT ;  /* 0x0000000d0800720c */ /* 0x000fe20003f84070 */
[----:B0-----:R-:W-:Y:S02]  /*1d690*/  @P2 IMAD.MOV.U32 R16, RZ, RZ, R4 ;  /* 0x000000ffff102224 */ /* 0x001fe400078e0004 */
[----:B------:R-:W-:-:S05]  /*1d6a0*/  @P2 IMAD.MOV.U32 R17, RZ, RZ, R2 ;  /* 0x000000ffff112224 */ /* 0x000fca00078e0002 */
[----:B------:R0:W2:Y:S01]  /*1d6b0*/  @P2 LDG.E.U8 R72, desc[UR24][R16.64] ;  /* 0x0000001810482981 */ /* 0x0000a2000c1e1100 */
[----:B------:R-:W-:Y:S01]  /*1d6c0*/  IMAD R117, R117, UR4, RZ ;  /* 0x0000000475757c24 */ /* 0x000fe2000f8e02ff */
[----:B------:R-:W1:Y:S03]  /*1d6d0*/  LDCU UR4, c[0x0][0x3b0] ;  /* 0x00007600ff0477ac */ /* 0x000e660008000800 */
[----:B------:R-:W-:Y:S01]  /*1d6e0*/  @!P4 IMAD.IADD R13, R13, 0x1, -R8 ;  /* 0x000000010d0dc824 */ /* 0x000fe200078e0a08 */
[----:B------:R-:W-:Y:S01]  /*1d6f0*/  STL [R1+0x538], R4 ;  /* 0x0005380401007387 */ /* 0x000fe20000100800 */
[----:B0-----:R-:W-:Y:S02]  /*1d700*/  @P2 IMAD.MOV.U32 R16, RZ, RZ, R139 ;  /* 0x000000ffff102224 */ /* 0x001fe400078e008b */
[----:B------:R-:W-:Y:S01]  /*1d710*/  @P2 IMAD.MOV.U32 R17, RZ, RZ, R3 ;  /* 0x000000ffff112224 */ /* 0x000fe200078e0003 */
[----:B------:R-:W-:Y:S01]  /*1d720*/  ISETP.GT.U32.AND P4, PT, R8, R13, PT ;  /* 0x0000000d0800720c */ /* 0x000fe20003f84070 */
[----:B------:R-:W-:Y:S01]  /*1d730*/  STL [R1+0x534], R2 ;  /* 0x0005340201007387 */ /* 0x000fe20000100800 */
[----:B------:R-:W-:Y:S01]  /*1d740*/  IMAD R15, R15, UR5, RZ ;  /* 0x000000050f0f7c24 */ /* 0x000fe2000f8e02ff */
[----:B------:R-:W0:Y:S02]  /*1d750*/  LDCU UR5, c[0x0][0x3b0] ;  /* 0x00007600ff0577ac */ /* 0x000e240008000800 */
[----:B------:R1:W2:Y:S04]  /*1d760*/  @P2 LDG.E.U8 R38, desc[UR24][R16.64] ;  /* 0x0000001810262981 */ /* 0x0002a8000c1e1100 */
[----:B------:R0:W-:Y:S01]  /*1d770*/  STL [R1+0x540], R139 ;  /* 0x0005408b01007387 */ /* 0x0001e20000100800 */
[----:B-1----:R-:W-:-:S02]  /*1d780*/  @P2 IMAD.MOV.U32 R16, RZ, RZ, R87 ;  /* 0x000000ffff102224 */ /* 0x002fc400078e0057 */
[----:B------:R-:W-:Y:S01]  /*1d790*/  @P2 IMAD.MOV.U32 R17, RZ, RZ, R88 ;  /* 0x000000ffff112224 */ /* 0x000fe200078e0058 */
[C---:B0-----:R-:W-:Y:S01]  /*1d7a0*/  IADD3 R139, P5, PT, R117.reuse, R7, RZ ;  /* 0x00000007758b7210 */ /* 0x041fe20007fbe0ff */
[----:B------:R-:W-:Y:S04]  /*1d7b0*/  STL [R1+0x53c], R3 ;  /* 0x00053c0301007387 */ /* 0x000fe80000100800 */
[----:B------:R0:W2:Y:S04]  /*1d7c0*/  @P2 LDG.E.U8 R37, desc[UR24][R16.64] ;  /* 0x0000001810252981 */ /* 0x0000a8000c1e1100 */
[----:B------:R1:W-:Y:S01]  /*1d7d0*/  STL [R1+0x548], R87 ;  /* 0x0005485701007387 */ /* 0x0003e20000100800 */
[----:B0-----:R-:W-:-:S03]  /*1d7e0*/  LEA.HI.X.SX32 R17, R117, R6, 0x1, P5 ;  /* 0x0000000675117211 */ /* 0x001fc600028f0eff */
[----:B------:R0:W-:Y:S01]  /*1d7f0*/  STL [R1+0x544], R88 ;  /* 0x0005445801007387 */ /* 0x0001e20000100800 */
[----:B-1----:R-:W-:Y:S01]  /*1d800*/  IADD3 R87, P5, PT, R15, R7, RZ ;  /* 0x000000070f577210 */ /* 0x002fe20007fbe0ff */
[----:B------:R-:W-:Y:S02]  /*1d810*/  @P2 IMAD.MOV.U32 R16, RZ, RZ, R139 ;  /* 0x000000ffff102224 */ /* 0x000fe400078e008b */
[----:B------:R-:W-:Y:S01]  /*1d820*/  STL [R1+0x550], R139 ;  /* 0x0005508b01007387 */ /* 0x000fe20000100800 */
[----:B------:R-:W-:Y:S02]  /*1d830*/  IMAD R11, R11, UR15, RZ ;  /* 0x0000000f0b0b7c24 */ /* 0x000fe4000f8e02ff */
[----:B------:R-:W-:Y:S01]  /*1d840*/  @!P4 IMAD.IADD R13, R13, 0x1, -R8 ;  /* 0x000000010d0dc824 */ /* 0x000fe200078e0a08 */
[----:B0-----:R-:W-:Y:S01]  /*1d850*/  LEA.HI.X.SX32 R88, R15, R6, 0x1, P5 ;  /* 0x000000060f587211 */ /* 0x001fe200028f0eff */
[----:B------:R0:W-:Y:S01]  /*1d860*/  STL [R1+0x54c], R17 ;  /* 0x00054c1101007387 */ /* 0x0001e20000100800 */
[----:B------:R-:W-:Y:S01]  /*1d870*/  ISETP.GT.U32.AND P4, PT, R8, R14, PT ;  /* 0x0000000e0800720c */ /* 0x000fe20003f84070 */
[----:B------:R-:W-:Y:S01]  /*1d880*/  IMAD R15, R12, UR4, RZ ;  /* 0x000000040c0f7c24 */ /* 0x000fe2000f8e02ff */
[----:B------:R-:W1:Y:S01]  /*1d890*/  LDCU UR4, c[0x0][0x3b0] ;  /* 0x00007600ff0477ac */ /* 0x000e620008000800 */
[----:B------:R-:W-:Y:S01]  /*1d8a0*/  STL [R1+0x558], R87 ;  /* 0x0005585701007387 */ /* 0x000fe20000100800 */
[----:B------:R-:W-:-:S03]  /*1d8b0*/  @!P0 IMAD.MOV R13, RZ, RZ, -R13 ;  /* 0x000000ffff0d8224 */ /* 0x000fc600078e0a0d */
[----:B------:R0:W2:Y:S01]  /*1d8c0*/  @P2 LDG.E.U8 R35, desc[UR24][R16.64] ;  /* 0x0000001810232981 */ /* 0x0000a2000c1e1100 */
[----:B------:R-:W-:-:S03]  /*1d8d0*/  VIADD R12, R0, 0xe4 ;  /* 0x000000e4000c7836 */ /* 0x000fc60000000000 */
[----:B------:R1:W-:Y:S01]  /*1d8e0*/  STL [R1+0x554], R88 ;  /* 0x0005545801007387 */ /* 0x0003e20000100800 */
[----:B------:R-:W-:Y:S01]  /*1d8f0*/  SEL R13, R10, R13, !P3 ;  /* 0x0000000d0a0d7207 */ /* 0x000fe20005800000 */
[----:B0-----:R-:W-:Y:S02]  /*1d900*/  @P2 IMAD.MOV.U32 R17, RZ, RZ, R88 ;  /* 0x000000ffff112224 */ /* 0x001fe400078e0058 */
[----:B------:R-:W-:Y:S01]  /*1d910*/  @P2 IMAD.MOV.U32 R16, RZ, RZ, R87 ;  /* 0x000000ffff102224 */ /* 0x000fe200078e0057 */
[-C--:B-1----:R-:W-:Y:S02]  /*1d920*/  IADD3 R88, P5, PT, R11, R7.reuse, RZ ;  /* 0x000000070b587210 */ /* 0x082fe40007fbe0ff */
[----:B------:R-:W-:Y:S02]  /*1d930*/  IADD3 R87, P0, PT, R15, R7, RZ ;  /* 0x000000070f577210 */ /* 0x000fe40007f1e0ff */
[----:B------:R0:W2:Y:S01]  /*1d940*/  @P2 LDG.E.U8 R36, desc[UR24][R16.64] ;  /* 0x0000001810242981 */ /* 0x0000a2000c1e1100 */
[----:B------:R-:W-:-:S02]  /*1d950*/  LEA.HI.X.SX32 R117, R11, R6, 0x1, P5 ;  /* 0x000000060b757211 */ /* 0x000fc400028f0eff */
[----:B------:R-:W-:Y:S01]  /*1d960*/  IABS R11, R12 ;  /* 0x0000000c000b7213 */ /* 0x000fe20000000000 */
[----:B------:R1:W-:Y:S01]  /*1d970*/  STL [R1+0x560], R88 ;  /* 0x0005605801007387 */ /* 0x0003e20000100800 */
[----:B------:R-:W-:Y:S02]  /*1d980*/  @!P4 IMAD.IADD R14, R14, 0x1, -R8 ;  /* 0x000000010e0ec824 */ /* 0x000fe400078e0a08 */
[----:B0-----:R-:W-:Y:S01]  /*1d990*/  @P2 IMAD.MOV.U32 R16, RZ, RZ, R88 ;  /* 0x000000ffff102224 */ /* 0x001fe200078e0058 */
[----:B-1----:R-:W-:Y:S01]  /*1d9a0*/  LEA.HI.X.SX32 R88, R15, R6, 0x1, P0 ;  /* 0x000000060f587211 */ /* 0x002fe200000f0eff */
[----:B------:R-:W-:Y:S02]  /*1d9b0*/  IMAD R15, R13, UR5, RZ ;  /* 0x000000050d0f7c24 */ /* 0x000fe4000f8e02ff */
[----:B------:R-:W-:Y:S01]  /*1d9c0*/  @P2 IMAD.MOV.U32 R17, RZ, RZ, R117 ;  /* 0x000000ffff112224 */ /* 0x000fe200078e0075 */
[C---:B------:R-:W-:Y:S01]  /*1d9d0*/  ISETP.GT.U32.AND P0, PT, R8.reuse, R14, PT ;  /* 0x0000000e0800720c */ /* 0x040fe20003f04070 */
[----:B------:R-:W-:Y:S01]  /*1d9e0*/  IMAD.HI.U32 R13, R9, R11, RZ ;  /* 0x0000000b090d7227 */ /* 0x000fe200078e00ff */
[----:B------:R-:W-:Y:S01]  /*1d9f0*/  STL [R1+0x55c], R117 ;  /* 0x00055c7501007387 */ /* 0x000fe20000100800 */
[----:B------:R-:W-:Y:S01]  /*1da00*/  ISETP.GE.AND P4, PT, R91, RZ, PT ;  /* 0x000000ff5b00720c */ /* 0x000fe20003f86270 */
[----:B------:R-:W0:Y:S01]  /*1da10*/  LDCU UR5, c[0x0][0x3b0] ;  /* 0x00007600ff0577ac */ /* 0x000e220008000800 */
[----:B------:R-:W-:Y:S01]  /*1da20*/  IMAD.MOV R13, RZ, RZ, -R13 ;  /* 0x000000ffff0d7224 */ /* 0x000fe200078e0a0d */
[----:B------:R1:W2:Y:S03]  /*1da30*/  @P2 LDG.E.U8 R33, desc[UR24][R16.64] ;  /* 0x0000001810212981 */ /* 0x0002a6000c1e1100 */
[----:B------:R-:W-:Y:S01]  /*1da40*/  IMAD R11, R8, R13, R11 ;  /* 0x0000000d080b7224 */ /* 0x000fe200078e020b */
[----:B------:R0:W-:Y:S01]  /*1da50*/  STL [R1+0x568], R87 ;  /* 0x0005685701007387 */ /* 0x0001e20000100800 */
[----:B-1----:R-:W-:-:S03]  /*1da60*/  @P2 IMAD.MOV.U32 R16, RZ, RZ, R87 ;  /* 0x000000ffff102224 */ /* 0x002fc600078e0057 */
[----:B------:R1:W-:Y:S01]  /*1da70*/  STL [R1+0x564], R88 ;  /* 0x0005645801007387 */ /* 0x0003e20000100800 */
[C---:B0-----:R-:W-:Y:S01]  /*1da80*/  IADD3 R87, P5, PT, R15.reuse, R7, RZ ;  /* 0x000000070f577210 */ /* 0x041fe20007fbe0ff */
[----:B------:R-:W-:Y:S02]  /*1da90*/  @P2 IMAD.MOV.U32 R17, RZ, RZ, R88 ;  /* 0x000000ffff112224 */ /* 0x000fe400078e0058 */
[----:B------:R-:W-:Y:S02]  /*1daa0*/  @!P0 IMAD.IADD R14, R14, 0x1, -R8 ;  /* 0x000000010e0e8824 */ /* 0x000fe400078e0a08 */
[----:B------:R-:W-:Y:S01]  /*1dab0*/  VIADD R13, R0, 0xe5 ;  /* 0x000000e5000d7836 */ /* 0x000fe20000000000 */
[----:B------:R0:W2:Y:S01]  /*1dac0*/  @P2 LDG.E.U8 R32, desc[UR24][R16.64] ;  /* 0x0000001810202981 */ /* 0x0000a2000c1e1100 */
[----:B-1----:R-:W-:Y:S02]  /*1dad0*/  LEA.HI.X.SX32 R88, R15, R6, 0x1, P5 ;  /* 0x000000060f587211 */ /* 0x002fe400028f0eff */
[----:B------:R-:W-:Y:S01]  /*1dae0*/  ISETP.GT.U32.AND P5, PT, R8, R11, PT ;  /* 0x0000000b0800720c */ /* 0x000fe20003fa4070 */
[----:B------:R-:W-:Y:S01]  /*1daf0*/  @!P4 IMAD.MOV R14, RZ, RZ, -R14 ;  /* 0x000000ffff0ec224 */ /* 0x000fe200078e0a0e */
[----:B------:R-:W-:-:S02]  /*1db00*/  ISETP.GE.AND P0, PT, R12, RZ, PT ;  /* 0x000000ff0c00720c */ /* 0x000fc40003f06270 */
[----:B------:R-:W-:Y:S02]  /*1db10*/  IABS R12, R13 ;  /* 0x0000000d000c7213 */ /* 0x000fe40000000000 */
[----:B------:R-:W-:Y:S01]  /*1db20*/  SEL R14, R10, R14, !P3 ;  /* 0x0000000e0a0e7207 */ /* 0x000fe20005800000 */
[----:B0-----:R-:W-:Y:S02]  /*1db30*/  @P2 IMAD.MOV.U32 R16, RZ, RZ, R87 ;  /* 0x000000ffff102224 */ /* 0x001fe400078e0057 */
[----:B------:R-:W-:-:S04]  /*1db40*/  @P2 IMAD.MOV.U32 R17, RZ, RZ, R88 ;  /* 0x000000ffff112224 */ /* 0x000fc800078e0058 */
[----:B------:R-:W-:Y:S01]  /*1db50*/  @!P5 IMAD.IADD R11, R11, 0x1, -R8 ;  /* 0x000000010b0bd824 */ /* 0x000fe200078e0a08 */
[----:B------:R0:W2:Y:S01]  /*1db60*/  @P2 LDG.E.U8 R34, desc[UR24][R16.64] ;  /* 0x0000001810222981 */ /* 0x0000a2000c1e1100 */
[----:B------:R-:W-:Y:S01]  /*1db70*/  IMAD R15, R14, UR4, RZ ;  /* 0x000000040e0f7c24 */ /* 0x000fe2000f8e02ff */
[----:B------:R-:W1:Y:S01]  /*1db80*/  LDCU UR4, c[0x0][0x3b0] ;  /* 0x00007600ff0477ac */ /* 0x000e620008000800 */
[----:B------:R-:W-:Y:S01]  /*1db90*/  IMAD.HI.U32 R14, R9, R12, RZ ;  /* 0x0000000c090e7227 */ /* 0x000fe200078e00ff */
[C---:B------:R-:W-:Y:S01]  /*1dba0*/  ISETP.GT.U32.AND P5, PT, R8.reuse, R11, PT ;  /* 0x0000000b0800720c */ /* 0x040fe20003fa4070 */
[----:B------:R0:W-:Y:S02]  /*1dbb0*/  STL [R1+0x570], R87 ;  /* 0x0005705701007387 */ /* 0x0001e40000100800 */
[----:B0-----:R-:W-:Y:S02]  /*1dbc0*/  IMAD.MOV R16, RZ, RZ, -R14 ;  /* 0x000000ffff107224 */ /* 0x001fe400078e0a0e */
[----:B------:R0:W-:Y:S02]  /*1dbd0*/  STL [R1+0x56c], R88 ;  /* 0x00056c5801007387 */ /* 0x0001e40000100800 */
[----:B------:R-:W-:Y:S01]  /*1dbe0*/  IMAD R12, R8, R16, R12 ;  /* 0x00000010080c7224 */ /* 0x000fe200078e020c */
[----:B------:R-:W-:-:S05]  /*1dbf0*/  IADD3 R87, P4, PT, R15, R7, RZ ;  /* 0x000000070f577210 */ /* 0x000fca0007f9e0ff */
[----:B------:R-:W-:Y:S01]  /*1dc00*/  @!P5 IMAD.IADD R11, R11, 0x1, -R8 ;  /* 0x000000010b0bd824 */ /* 0x000fe200078e0a08 */
[----:B------:R-:W-:Y:S02]  /*1dc10*/  ISETP.GT.U32.AND P5, PT, R8, R12, PT ;  /* 0x0000000c0800720c */ /* 0x000fe40003fa4070 */
[----:B0-----:R-:W-:Y:S01]  /*1dc20*/  LEA.HI.X.SX32 R88, R15, R6, 0x1, P4 ;  /* 0x000000060f587211 */ /* 0x001fe200020f0eff */
[----:B------:R-:W-:Y:S01]  /*1dc30*/  @P2 IMAD.MOV.U32 R14, RZ, RZ, R87 ;  /* 0x000000ffff0e2224 */ /* 0x000fe200078e0057 */
[----:B------:R-:W-:Y:S01]  /*1dc40*/  ISETP.GE.AND P4, PT, R13, RZ, PT ;  /* 0x000000ff0d00720c */ /* 0x000fe20003f86270 */
[----:B------:R-:W-:Y:S02]  /*1dc50*/  VIADD R13, R0, 0xe6 ;  /* 0x000000e6000d7836 */ /* 0x000fe40000000000 */
[----:B------:R-:W-:Y:S02]  /*1dc60*/  @P2 IMAD.MOV.U32 R15, RZ, RZ, R88 ;  /* 0x000000ffff0f2224 */ /* 0x000fe400078e0058 */
[----:B------:R-:W-:-:S03]  /*1dc70*/  @!P0 IMAD.MOV R11, RZ, RZ, -R11 ;  /* 0x000000ffff0b8224 */ /* 0x000fc600078e0a0b */
[----:B------:R0:W2:Y:S01]  /*1dc80*/  @P2 LDG.E.U8 R31, desc[UR24][R14.64] ;  /* 0x000000180e1f2981 */ /* 0x0000a2000c1e1100 */
[----:B------:R-:W-:Y:S01]  /*1dc90*/  @!P5 IMAD.IADD R12, R12, 0x1, -R8 ;  /* 0x000000010c0cd824 */ /* 0x000fe200078e0a08 */
[----:B0-----:R-:W-:Y:S02]  /*1dca0*/  IABS R14, R13 ;  /* 0x0000000d000e7213 */ /* 0x001fe40000000000 */
[----:B------:R-:W-:-:S03]  /*1dcb0*/  SEL R15, R10, R11, !P3 ;  /* 0x0000000b0a0f7207 */ /* 0x000fc60005800000 */
[----:B------:R-:W-:Y:S01]  /*1dcc0*/  IMAD.MOV.U32 R11, RZ, RZ, R14 ;  /* 0x000000ffff0b7224 */ /* 0x000fe200078e000e */
[----:B------:R-:W-:-:S03]  /*1dcd0*/  ISETP.GT.U32.AND P5, PT, R8, R12, PT ;  /* 0x0000000c0800720c */ /* 0x000fc60003fa4070 */
[----:B------:R-:W-:-:S04]  /*1dce0*/  IMAD.HI.U32 R14, R9, R11, RZ ;  /* 0x0000000b090e7227 */ /* 0x000fc800078e00ff */
[----:B-1----:R-:W-:Y:S01]  /*1dcf0*/  IMAD R15, R15, UR4, RZ ;  /* 0x000000040f0f7c24 */ /* 0x002fe2000f8e02ff */
[----:B------:R0:W-:Y:S01]  /*1dd00*/  STL [R1+0x578], R87 ;  /* 0x0005785701007387 */ /* 0x0001e20000100800 */
[----:B------:R-:W-:Y:S01]  /*1dd10*/  IMAD.MOV R16, RZ, RZ, -R14 ;  /* 0x000000ffff107224 */ /* 0x000fe200078e0a0e */
[----:B------:R-:W1:Y:S02]  /*1dd20*/  LDCU UR4, c[0x0][0x3b0] ;  /* 0x00007600ff0477ac */ /* 0x000e640008000800 */
[C---:B------:R-:W-:Y:S01]  /*1dd30*/  IADD3 R17, P0, PT, R15.reuse, R7, RZ ;  /* 0x000000070f117210 */ /* 0x040fe20007f1e0ff */
[----:B------:R-:W-:Y:S02]  /*1dd40*/  IMAD R11, R8, R16, R11 ;  /* 0x00000010080b7224 */ /* 0x000fe400078e020b */
[----:B------:R-:W-:Y:S01]  /*1dd50*/  @!P5 IMAD.IADD R12, R12, 0x1, -R8 ;  /* 0x000000010c0cd824 */ /* 0x000fe200078e0a08 */
[----:B0-----:R-:W-:Y:S02]  /*1dd60*/  LEA.HI.X.SX32 R87, R15, R6, 0x1, P0 ;  /* 0x000000060f577211 */ /* 0x001fe400000f0eff */
[----:B------:R-:W-:Y:S01]  /*1dd70*/  ISETP.GT.U32.AND P5, PT, R8, R11, PT ;  /* 0x0000000b0800720c */ /* 0x000fe20003fa4070 */
[----:B------:R-:W-:Y:S01]  /*1dd80*/  @P2 IMAD.MOV.U32 R14, RZ, RZ, R17 ;  /* 0x000000ffff0e2224 */ /* 0x000fe200078e0011 */
[----:B------:R-:W-:Y:S01]  /*1dd90*/  ISETP.GE.AND P0, PT, R13, RZ, PT ;  /* 0x000000ff0d00720c */ /* 0x000fe20003f06270 */
[----:B------:R-:W-:-:S02]  /*1dda0*/  @P2 IMAD.MOV.U32 R15, RZ, RZ, R87 ;  /* 0x000000ffff0f2224 */ /* 0x000fc400078e0057 */
[----:B------:R-:W-:Y:S02]  /*1ddb0*/  VIADD R13, R0, 0xe7 ;  /* 0x000000e7000d7836 */ /* 0x000fe40000000000 */
[----:B------:R-:W-:Y:S01]  /*1ddc0*/  @!P4 IMAD.MOV R12, RZ, RZ, -R12 ;  /* 0x000000ffff0cc224 */ /* 0x000fe200078e0a0c */
[----:B------:R0:W2:Y:S05]  /*1ddd0*/  @P2 LDG.E.U8 R30, desc[UR24][R14.64] ;  /* 0x000000180e1e2981 */ /* 0x0000aa000c1e1100 */
[----:B------:R-:W-:Y:S01]  /*1dde0*/  @!P5 IMAD.IADD R11, R11, 0x1, -R8 ;  /* 0x000000010b0bd824 */ /* 0x000fe200078e0a08 */
[----:B0-----:R-:W-:Y:S02]  /*1ddf0*/  IABS R14, R13 ;  /* 0x0000000d000e7213 */ /* 0x001fe40000000000 */
[----:B------:R-:W-:-:S03]  /*1de00*/  SEL R15, R10, R12, !P3 ;  /* 0x0000000c0a0f7207 */ /* 0x000fc60005800000 */
[----:B------:R-:W-:Y:S01]  /*1de10*/  IMAD.MOV.U32 R12, RZ, RZ, R14 ;  /* 0x000000ffff0c7224 */ /* 0x000fe200078e000e */
[----:B------:R-:W-:-:S03]  /*1de20*/  ISETP.GT.U32.AND P5, PT, R8, R11, PT ;  /* 0x0000000b0800720c */ /* 0x000fc60003fa4070 */
[----:B------:R-:W-:Y:S01]  /*1de30*/  IMAD.HI.U32 R14, R9, R12, RZ ;  /* 0x0000000c090e7227 */ /* 0x000fe200078e00ff */
[----:B------:R-:W-:Y:S03]  /*1de40*/  STL [R1+0x574], R88 ;  /* 0x0005745801007387 */ /* 0x000fe60000100800 */
[----:B-1----:R-:W-:Y:S02]  /*1de50*/  IMAD R15, R15, UR4, RZ ;  /* 0x000000040f0f7c24 */ /* 0x002fe4000f8e02ff */
[----:B------:R-:W-:Y:S01]  /*1de60*/  IMAD.MOV R16, RZ, RZ, -R14 ;  /* 0x000000ffff107224 */ /* 0x000fe200078e0a0e */
[----:B------:R0:W-:Y:S01]  /*1de70*/  STL [R1+0x580], R17 ;  /* 0x0005801101007387 */ /* 0x0001e20000100800 */
[----:B------:R-:W-:Y:S01]  /*1de80*/  PRMT R29, RZ, 0x7610, R29 ;  /* 0x00007610ff1d7816 */ /* 0x000fe2000000001d */
[----:B------:R-:W1:Y:S01]  /*1de90*/  LDCU UR4, c[0x0][0x3b0] ;  /* 0x00007600ff0477ac */ /* 0x000e620008000800 */
[----:B------:R-:W-:Y:S01]  /*1dea0*/  IMAD R12, R8, R16, R12 ;  /* 0x00000010080c7224 */ /* 0x000fe200078e020c */
[----:B------:R0:W-:Y:S01]  /*1deb0*/  STL [R1+0x57c], R87 ;  /* 0x00057c5701007387 */ /* 0x0001e20000100800 */
[----:B------:R-:W-:Y:S01]  /*1dec0*/  @!P5 IMAD.IADD R11, R11, 0x1, -R8 ;  /* 0x000000010b0bd824 */ /* 0x000fe200078e0a08 */
[----:B0-----:R-:W-:-:S02]  /*1ded0*/  IADD3 R17, P4, PT, R15, R7, RZ ;  /* 0x000000070f117210 */ /* 0x001fc40007f9e0ff */
[----:B------:R-:W-:Y:S02]  /*1dee0*/  ISETP.GT.U32.AND P5, PT, R8, R12, PT ;  /* 0x0000000c0800720c */ /* 0x000fe40003fa4070 */
[----:B------:R-:W-:Y:S01]  /*1def0*/  LEA.HI.X.SX32 R87, R15, R6, 0x1, P4 ;  /* 0x000000060f577211 */ /* 0x000fe200020f0eff */
        /* <DEDUP_REMOVED lines=15> */
[----:B------:R-:W-:Y:S01]  /*1dff0*/  PRMT R28, RZ, 0x7610, R28 ;  /* 0x00007610ff1c7816 */ /* 0x000fe2000000001c */
[----:B------:R-:W1:Y:S02]  /*1e000*/  LDCU UR4, c[0x0][0x3b0] ;  /* 0x00007600ff0477ac */ /* 0x000e640008000800 */
[----:B------:R-:W-:Y:S01]  /*1e010*/  IMAD R11, R8, R16, R11 ;  /* 0x00000010080b7224 */ /* 0x000fe200078e020b */
[----:B------:R3:W-:Y:S01]  /*1e020*/  STL [R1+0x584], R87 ;  /* 0x0005845701007387 */ /* 0x0007e20000100800 */
[----:B0-----:R-:W-:Y:S01]  /*1e030*/  IADD3 R17, P0, PT, R15, R7, RZ ;  /* 0x000000070f117210 */ /* 0x001fe20007f1e0ff */
[----:B------:R-:W-:Y:S02]  /*1e040*/  @!P5 IMAD.IADD R12, R12, 0x1, -R8 ;  /* 0x000000010c0cd824 */ /* 0x000fe400078e0a08 */
[----:B------:R-:W-:-:S02]  /*1e050*/  ISETP.GT.U32.AND P5, PT, R8, R11, PT ;  /* 0x0000000b0800720c */ /* 0x000fc40003fa4070 */
[----:B---3--:R-:W-:Y:S01]  /*1e060*/  LEA.HI.X.SX32 R87, R15, R6, 0x1, P0 ;  /* 0x000000060f577211 */ /* 0x008fe200000f0eff */
[----:B------:R-:W-:Y:S01]  /*1e070*/  @P2 IMAD.MOV.U32 R14, RZ, RZ, R17 ;  /* 0x000000ffff0e2224 */ /* 0x000fe200078e0011 */
[----:B------:R-:W-:Y:S01]  /*1e080*/  ISETP.GE.AND P0, PT, R13, RZ, PT ;  /* 0x000000ff0d00720c */ /* 0x000fe20003f06270 */
[----:B------:R-:W-:Y:S02]  /*1e090*/  VIADD R13, R0, 0xed ;  /* 0x000000ed000d7836 */ /* 0x000fe40000000000 */
[----:B------:R-:W-:Y:S02]  /*1e0a0*/  @P2 IMAD.MOV.U32 R15, RZ, RZ, R87 ;  /* 0x000000ffff0f2224 */ /* 0x000fe400078e0057 */
[----:B------:R-:W-:-:S03]  /*1e0b0*/  @!P4 IMAD.MOV R12, RZ, RZ, -R12 ;  /* 0x000000ffff0cc224 */ /* 0x000fc600078e0a0c */
[----:B------:R0:W3:Y:S01]  /*1e0c0*/  @P2 LDG.E.U8 R28, desc[UR24][R14.64] ;  /* 0x000000180e1c2981 */ /* 0x0000e2000c1e1100 */
        /* <DEDUP_REMOVED lines=11> */
[C---:B------:R-:W-:Y:S01]  /*1e180*/  IMAD R12, R8.reuse, R16, R12 ;  /* 0x00000010080c7224 */ /* 0x040fe200078e020c */
[----:B------:R4:W-:Y:S01]  /*1e190*/  STL [R1+0x58c], R87 ;  /* 0x00058c5701007387 */ /* 0x0009e20000100800 */
[----:B0-----:R-:W-:Y:S01]  /*1e1a0*/  IADD3 R17, P4, PT, R15, R7, RZ ;  /* 0x000000070f117210 */ /* 0x001fe20007f9e0ff */
[----:B------:R-:W-:Y:S02]  /*1e1b0*/  @!P5 IMAD.IADD R11, R11, 0x1, -R8 ;  /* 0x000000010b0bd824 */ /* 0x000fe400078e0a08 */
[----:B------:R-:W-:-:S02]  /*1e1c0*/  ISETP.GT.U32.AND P5, PT, R8, R12, PT ;  /* 0x0000000c0800720c */ /* 0x000fc40003fa4070 */
[----:B----4-:R-:W-:Y:S01]  /*1e1d0*/  LEA.HI.X.SX32 R87, R15, R6, 0x1, P4 ;  /* 0x000000060f577211 */ /* 0x010fe200020f0eff */
[----:B------:R-:W-:Y:S01]  /*1e1e0*/  @P2 IMAD.MOV.U32 R14, RZ, RZ, R17 ;  /* 0x000000ffff0e2224 */ /* 0x000fe200078e0011 */
[----:B------:R-:W-:Y:S01]  /*1e1f0*/  ISETP.GE.AND P4, PT, R13, RZ, PT ;  /* 0x000000ff0d00720c */ /* 0x000fe20003f86270 */
[----:B------:R-:W-:Y:S02]  /*1e200*/  VIADD R13, R0, 0xee ;  /* 0x000000ee000d7836 */ /* 0x000fe40000000000 */
[----:B------:R-:W-:Y:S02]  /*1e210*/  @P2 IMAD.MOV.U32 R15, RZ, RZ, R87 ;  /* 0x000000ffff0f2224 */ /* 0x000fe400078e0057 */
[----:B------:R-:W-:-:S03]  /*1e220*/  @!P0 IMAD.MOV R11, RZ, RZ, -R11 ;  /* 0x000000ffff0b8224 */ /* 0x000fc600078e0a0b */
[----:B------:R0:W4:Y:S01]  /*1e230*/  @P2 LDG.E.U8 R27, desc[UR24][R14.64] ;  /* 0x000000180e1b2981 */ /* 0x000122000c1e1100 */
        /* <DEDUP_REMOVED lines=16> */
[----:B-1----:R-:W-:Y:S01]  /*1e340*/  LEA.HI.X.SX32 R87, R15, R6, 0x1, P0 ;  /* 0x000000060f577211 */ /* 0x002fe200000f0eff */
        /* <DEDUP_REMOVED lines=12> */
[----:B------:R-:W-:Y:S01]  /*1e410*/  IMAD R15, R15, UR4, RZ ;  /* 0x000000040f0f7c24 */ /* 0x000fe2000f8e02ff */
        /* <DEDUP_REMOVED lines=114> */
[----:B------:R-:W-:-:S04]  /*1eb40*/  IMAD.MOV R16, RZ, RZ, -R14 ;  /* 0x000000ffff107224 */ /* 0x000fc800078e0a0e */
[----:B------:R-:W-:Y:S02]  /*1eb50*/  IMAD R11, R8, R16, R11 ;  /* 0x00000010080b7224 */ /* 0x000fe400078e020b */
[----:B-1----:R-:W-:Y:S01]  /*1eb60*/  IMAD R15, R15, UR4, RZ ;  /* 0x000000040f0f7c24 */ /* 0x002fe2000f8e02ff */
[----:B------:R-:W0:Y:S01]  /*1eb70*/  LDCU UR4, c[0x0][0x3b0] ;  /* 0x00007600ff0477ac */ /* 0x000e220008000800 */
[----:B------:R-:W-:Y:S01]  /*1eb80*/  @!P0 IMAD.IADD R12, R12, 0x1, -R8 ;  /* 0x000000010c0c8824 */ /* 0x000fe200078e0a08 */
[----:B------:R-:W-:-:S03]  /*1eb90*/  ISETP.GT.U32.AND P0, PT, R8, R11, PT ;  /* 0x0000000b0800720c */ /* 0x000fc60003f04070 */
[----:B------:R-:W-:Y:S01]  /*1eba0*/  @!P4 IMAD.MOV R12, RZ, RZ, -R12 ;  /* 0x000000ffff0cc224 */ /* 0x000fe200078e0a0c */
[----:B------:R1:W-:Y:S04]  /*1ebb0*/  STL [R1+0x5c8], R17 ;  /* 0x0005c81101007387 */ /* 0x0003e80000100800 */
[----:B------:R-:W-:-:S05]  /*1ebc0*/  SEL R12, R10, R12, !P3 ;  /* 0x0000000c0a0c7207 */ /* 0x000fca0005800000 */
[----:B------:R-:W-:Y:S01]  /*1ebd0*/  @!P0 IMAD.IADD R11, R11, 0x1, -R8 ;  /* 0x000000010b0b8824 */ /* 0x000fe200078e0a08 */
[----:B-1----:R-:W-:Y:S01]  /*1ebe0*/  IADD3 R17, P5, PT, R15, R7, RZ ;  /* 0x000000070f117210 */ /* 0x002fe20007fbe0ff */
[----:B0-----:R-:W-:Y:S01]  /*1ebf0*/  IMAD R12, R12, UR4, RZ ;  /* 0x000000040c0c7c24 */ /* 0x001fe2000f8e02ff */
[----:B------:R0:W-:Y:S02]  /*1ec00*/  STL [R1+0x5c4], R87 ;  /* 0x0005c45701007387 */ /* 0x0001e40000100800 */
[----:B------:R-:W-:Y:S01]  /*1ec10*/  ISETP.GT.U32.AND P0, PT, R8, R11, PT ;  /* 0x0000000b0800720c */ /* 0x000fe20003f04070 */
[----:B------:R-:W-:Y:S01]  /*1ec20*/  @P2 IMAD.MOV.U32 R14, RZ, RZ, R17 ;  /* 0x000000ffff0e2224 */ /* 0x000fe200078e0011 */
[----:B------:R-:W-:Y:S01]  /*1ec30*/  ISETP.GE.AND P4, PT, R13, RZ, PT ;  /* 0x000000ff0d00720c */ /* 0x000fe20003f86270 */
[----:B------:R1:W-:Y:S01]  /*1ec40*/  STL [R1+0x5d0], R17 ;  /* 0x0005d01101007387 */ /* 0x0003e20000100800 */
[----:B------:R-:W-:Y:S01]  /*1ec50*/  PRMT R19, RZ, 0x7610, R19 ;  /* 0x00007610ff137816 */ /* 0x000fe20000000013 */
[----:B------:R-:W4:Y:S01]  /*1ec60*/  LDCU UR4, c[0x0][0x3b0] ;  /* 0x00007600ff0477ac */ /* 0x000f220008000800 */
[----:B0-----:R-:W-:-:S02]  /*1ec70*/  LEA.HI.X.SX32 R87, R15, R6, 0x1, P5 ;  /* 0x000000060f577211 */ /* 0x001fc400028f0eff */
[----:B-1----:R-:W-:-:S03]  /*1ec80*/  IADD3 R17, P5, PT, R12, R7, RZ ;  /* 0x000000070c117210 */ /* 0x002fc60007fbe0ff */
[----:B------:R0:W-:Y:S01]  /*1ec90*/  STL [R1+0x5cc], R87 ;  /* 0x0005cc5701007387 */ /* 0x0001e20000100800 */
[----:B------:R-:W-:Y:S02]  /*1eca0*/  @P2 IMAD.MOV.U32 R15, RZ, RZ, R87 ;  /* 0x000000ffff0f2224 */ /* 0x000fe400078e0057 */
[----:B------:R-:W-:Y:S01]  /*1ecb0*/  @!P0 IMAD.IADD R11, R11, 0x1, -R8 ;  /* 0x000000010b0b8824 */ /* 0x000fe200078e0a08 */
[----:B0-----:R-:W-:Y:S01]  /*1ecc0*/  LEA.HI.X.SX32 R87, R12, R6, 0x1, P5 ;  /* 0x000000060c577211 */ /* 0x001fe200028f0eff */
[----:B------:R-:W-:Y:S01]  /*1ecd0*/  @P2 IMAD.MOV.U32 R12, RZ, RZ, R17 ;  /* 0x000000ffff0c2224 */ /* 0x000fe200078e0011 */
[----:B------:R-:W-:-:S03]  /*1ece0*/  PRMT R20, RZ, 0x7610, R20 ;  /* 0x00007610ff147816 */ /* 0x000fc60000000014 */
[----:B------:R-:W-:Y:S02]  /*1ecf0*/  @P2 IMAD.MOV.U32 R13, RZ, RZ, R87 ;  /* 0x000000ffff0d2224 */ /* 0x000fe400078e0057 */
[----:B------:R-:W-:Y:S01]  /*1ed00*/  @!P4 IMAD.MOV R11, RZ, RZ, -R11 ;  /* 0x000000ffff0bc224 */ /* 0x000fe200078e0a0b */
[----:B------:R0:W2:Y:S04]  /*1ed10*/  @P2 LDG.E.U8 R20, desc[UR24][R14.64] ;  /* 0x000000180e142981 */ /* 0x0000a8000c1e1100 */
[----:B------:R1:W2:Y:S01]  /*1ed20*/  @P2 LDG.E.U8 R19, desc[UR24][R12.64] ;  /* 0x000000180c132981 */ /* 0x0002a2000c1e1100 */
[----:B0-----:R-:W-:Y:S01]  /*1ed30*/  SEL R14, R10, R11, !P3 ;  /* 0x0000000b0a0e7207 */ /* 0x001fe20005800000 */
[----:B-1----:R-:W-:-:S04]  /*1ed40*/  VIADD R13, R0, 0xfe ;  /* 0x000000fe000d7836 */ /* 0x002fc80000000000 */
[----:B------:R-:W-:Y:S01]  /*1ed50*/  IMAD R14, R14, UR6, RZ ;  /* 0x000000060e0e7c24 */ /* 0x000fe2000f8e02ff */
[----:B------:R-:W-:-:S04]  /*1ed60*/  IABS R12, R13 ;  /* 0x0000000d000c7213 */ /* 0x000fc80000000000 */
[----:B------:R-:W-:Y:S01]  /*1ed70*/  IADD3 R15, P0, PT, R14, R7, RZ ;  /* 0x000000070e0f7210 */ /* 0x000fe20007f1e0ff */
[----:B------:R-:W-:-:S03]  /*1ed80*/  IMAD.HI.U32 R11, R9, R12, RZ ;  /* 0x0000000c090b7227 */ /* 0x000fc600078e00ff */
[----:B------:R-:W-:Y:S01]  /*1ed90*/  LEA.HI.X.SX32 R16, R14, R6, 0x1, P0 ;  /* 0x000000060e107211 */ /* 0x000fe200000f0eff */
[----:B------:R-:W-:Y:S01]  /*1eda0*/  IMAD.MOV R11, RZ, RZ, -R11 ;  /* 0x000000ffff0b7224 */ /* 0x000fe200078e0a0b */
[----:B------:R-:W-:Y:S03]  /*1edb0*/  STL [R1+0x5d8], R17 ;  /* 0x0005d81101007387 */ /* 0x000fe60000100800 */
[C---:B------:R-:W-:Y:S01]  /*1edc0*/  IMAD R11, R8.reuse, R11, R12 ;  /* 0x0000000b080b7224 */ /* 0x040fe200078e020c */
[----:B------:R-:W-:Y:S01]  /*1edd0*/  STL [R1+0x5d4], R87 ;  /* 0x0005d45701007387 */ /* 0x000fe20000100800 */
[----:B------:R-:W-:Y:S01]  /*1ede0*/  PRMT R18, RZ, 0x7610, R18 ;  /* 0x00007610ff127816 */ /* 0x000fe20000000012 */
[----:B------:R-:W-:Y:S02]  /*1edf0*/  @P2 IMAD.MOV.U32 R14, RZ, RZ, R15 ;  /* 0x000000ffff0e2224 */ /* 0x000fe400078e000f */
[----:B------:R0:W-:Y:S01]  /*1ee00*/  STL [R1+0x2e8], R15 ;  /* 0x0002e80f01007387 */ /* 0x0001e20000100800 */
[----:B------:R-:W-:Y:S01]  /*1ee10*/  ISETP.GT.U32.AND P4, PT, R8, R11, PT ;  /* 0x0000000b0800720c */ /* 0x000fe20003f84070 */
[----:B0-----:R-:W-:-:S02]  /*1ee20*/  @P2 IMAD.MOV.U32 R15, RZ, RZ, R16 ;  /* 0x000000ffff0f2224 */ /* 0x001fc400078e0010 */
[----:B------:R0:W-:Y:S04]  /*1ee30*/  STL [R1+0x2e4], R16 ;  /* 0x0002e41001007387 */ /* 0x0001e80000100800 */
[----:B------:R1:W3:Y:S01]  /*1ee40*/  @P2 LDG.E.U8 R18, desc[UR24][R14.64] ;  /* 0x000000180e122981 */ /* 0x0002e2000c1e1100 */
[----:B------:R-:W-:Y:S01]  /*1ee50*/  ISETP.GE.AND P0, PT, R13, RZ, PT ;  /* 0x000000ff0d00720c */ /* 0x000fe20003f06270 */
[C---:B------:R-:W-:Y:S02]  /*1ee60*/  VIADD R17, R0.reuse, 0xf7 ;  /* 0x000000f700117836 */ /* 0x040fe40000000000 */
[C---:B0-----:R-:W-:Y:S02]  /*1ee70*/  VIADD R16, R0.reuse, 0xff ;  /* 0x000000ff00107836 */ /* 0x041fe40000000000 */
[----:B-1----:R-:W-:-:S03]  /*1ee80*/  VIADD R15, R0, 0xef ;  /* 0x000000ef000f7836 */ /* 0x002fc60000000000 */
[----:B------:R-:W-:Y:S01]  /*1ee90*/  IABS R12, R16 ;  /* 0x00000010000c7213 */ /* 0x000fe20000000000 */
[----:B------:R-:W-:Y:S01]  /*1eea0*/  @!P4 IMAD.IADD R11, R11, 0x1, -R8 ;  /* 0x000000010b0bc824 */ /* 0x000fe200078e0a08 */
[----:B------:R-:W-:Y:S02]  /*1eeb0*/  IABS R13, R15 ;  /* 0x0000000f000d7213 */ /* 0x000fe40000000000 */
[----:B------:R-:W-:-:S03]  /*1eec0*/  IABS R14, R17 ;  /* 0x00000011000e7213 */ /* 0x000fc60000000000 */
[----:B------:R-:W-:Y:S01]  /*1eed0*/  IMAD.HI.U32 R88, R9, R13, RZ ;  /* 0x0000000d09587227 */ /* 0x000fe200078e00ff */
[----:B------:R-:W-:-:S03]  /*1eee0*/  ISETP.GT.U32.AND P4, PT, R8, R11, PT ;  /* 0x0000000b0800720c */ /* 0x000fc60003f84070 */
[----:B------:R-:W-:-:S04]  /*1eef0*/  IMAD.HI.U32 R87, R9, R12, RZ ;  /* 0x0000000c09577227 */ /* 0x000fc800078e00ff */
[----:B------:R-:W-:Y:S02]  /*1ef00*/  IMAD.MOV R91, RZ, RZ, -R88 ;  /* 0x000000ffff5b7224 */ /* 0x000fe400078e0a58 */
[----:B------:R-:W-:-:S04]  /*1ef10*/  IMAD.HI.U32 R9, R9, R14, RZ ;  /* 0x0000000e09097227 */ /* 0x000fc800078e00ff */
[----:B------:R-:W-:Y:S02]  /*1ef20*/  IMAD.MOV R87, RZ, RZ, -R87 ;  /* 0x000000ffff577224 */ /* 0x000fe400078e0a57 */
[C---:B------:R-:W-:Y:S02]  /*1ef30*/  IMAD R13, R8.reuse, R91, R13 ;  /* 0x0000005b080d7224 */ /* 0x040fe400078e020d */
[----:B------:R-:W-:Y:S02]  /*1ef40*/  IMAD.MOV R88, RZ, RZ, -R9 ;  /* 0x000000ffff587224 */ /* 0x000fe400078e0a09 */
[C---:B------:R-:W-:Y:S01]  /*1ef50*/  IMAD R9, R8.reuse, R87, R12 ;  /* 0x0000005708097224 */ /* 0x040fe200078e020c */
[----:B------:R-:W-:Y:S01]  /*1ef60*/  ISETP.GT.U32.AND P5, PT, R8, R13, PT ;  /* 0x0000000d0800720c */ /* 0x000fe20003fa4070 */
[----:B------:R-:W-:-:S03]  /*1ef70*/  @!P4 IMAD.IADD R11, R11, 0x1, -R8 ;  /* 0x000000010b0bc824 */ /* 0x000fc600078e0a08 */
[C---:B------:R-:W-:Y:S01]  /*1ef80*/  ISETP.GT.U32.AND P4, PT, R8.reuse, R9, PT ;  /* 0x000000090800720c */ /* 0x040fe20003f84070 */
[----:B------:R-:W-:Y:S02]  /*1ef90*/  IMAD R12, R8, R88, R14 ;  /* 0x00000058080c7224 */ /* 0x000fe400078e020e */
[----:B------:R-:W-:-:S03]  /*1efa0*/  @!P0 IMAD.MOV R11, RZ, RZ, -R11 ;  /* 0x000000ffff0b8224 */ /* 0x000fc600078e0a0b */
[----:B------:R-:W-:-:S03]  /*1efb0*/  ISETP.GT.U32.AND P6, PT, R8, R12, PT ;  /* 0x0000000c0800720c */ /* 0x000fc60003fc4070 */
[----:B------:R-:W-:Y:S01]  /*1efc0*/  @!P5 IMAD.IADD R13, R13, 0x1, -R8 ;  /* 0x000000010d0dd824 */ /* 0x000fe200078e0a08 */
[----:B------:R-:W-:-:S03]  /*1efd0*/  SEL R11, R10, R11, !P3 ;  /* 0x0000000b0a0b7207 */ /* 0x000fc60005800000 */
[--C-:B------:R-:W-:Y:S01]  /*1efe0*/  @!P4 IMAD.IADD R9, R9, 0x1, -R8.reuse ;  /* 0x000000010909c824 */ /* 0x100fe200078e0a08 */
[----:B------:R-:W-:Y:S01]  /*1eff0*/  ISETP.GT.U32.AND P4, PT, R8, R13, PT ;  /* 0x0000000d0800720c */ /* 0x000fe20003f84070 */
[----:B----4-:R-:W-:Y:S01]  /*1f000*/  IMAD R11, R11, UR4, RZ ;  /* 0x000000040b0b7c24 */ /* 0x010fe2000f8e02ff */
[----:B------:R-:W-:Y:S01]  /*1f010*/  ISETP.GE.AND P0, PT, R15, RZ, PT ;  /* 0x000000ff0f00720c */ /* 0x000fe20003f06270 */
[----:B------:R-:W0:Y:S02]  /*1f020*/  LDCU UR4, c[0x0][0x3b0] ;  /* 0x00007600ff0477ac */ /* 0x000e240008000800 */
[----:B------:R-:W-:Y:S01]  /*1f030*/  @!P6 IMAD.IADD R12, R12, 0x1, -R8 ;  /* 0x000000010c0ce824 */ /* 0x000fe200078e0a08 */
[C---:B------:R-:W-:Y:S02]  /*1f040*/  IADD3 R117, P5, PT, R11.reuse, R7, RZ ;  /* 0x000000070b757210 */ /* 0x040fe40007fbe0ff */
[----:B------:R-:W-:Y:S02]  /*1f050*/  ISETP.GT.U32.AND P6, PT, R8, R9, PT ;  /* 0x000000090800720c */ /* 0x000fe40003fc4070 */
[----:B------:R-:W-:-:S02]  /*1f060*/  LEA.HI.X.SX32 R139, R11, R6, 0x1, P5 ;  /* 0x000000060b8b7211 */ /* 0x000fc400028f0eff */
[----:B------:R-:W-:Y:S01]  /*1f070*/  ISETP.GT.U32.AND P5, PT, R8, R12, PT ;  /* 0x0000000c0800720c */ /* 0x000fe20003fa4070 */
[----:B------:R-:W-:Y:S01]  /*1f080*/  @!P4 IMAD.IADD R13, R13, 0x1, -R8 ;  /* 0x000000010d0dc824 */ /* 0x000fe200078e0a08 */
[----:B------:R-:W-:-:S03]  /*1f090*/  ISETP.GE.AND P4, PT, R17, RZ, PT ;  /* 0x000000ff1100720c */ /* 0x000fc60003f86270 */
[----:B------:R-:W-:-:S04]  /*1f0a0*/  @!P0 IMAD.MOV R13, RZ, RZ, -R13 ;  /* 0x000000ffff0d8224 */ /* 0x000fc800078e0a0d */
[--C-:B------:R-:W-:Y:S01]  /*1f0b0*/  @!P6 IMAD.IADD R9, R9, 0x1, -R8.reuse ;  /* 0x000000010909e824 */ /* 0x100fe200078e0a08 */
[----:B------:R-:W-:Y:S02]  /*1f0c0*/  SEL R13, R10, R13, !P3 ;  /* 0x0000000d0a0d7207 */ /* 0x000fe40005800000 */
[----:B------:R-:W-:Y:S01]  /*1f0d0*/  ISETP.GE.AND P6, PT, R16, RZ, PT ;  /* 0x000000ff1000720c */ /* 0x000fe20003fc6270 */
[----:B------:R-:W-:Y:S02]  /*1f0e0*/  @!P5 IMAD.IADD R12, R12, 0x1, -R8 ;  /* 0x000000010c0cd824 */ /* 0x000fe400078e0a08 */
[----:B0-----:R-:W-:Y:S01]  /*1f0f0*/  IMAD R13, R13, UR4, RZ ;  /* 0x000000040d0d7c24 */ /* 0x001fe2000f8e02ff */
[----:B------:R-:W0:Y:S01]  /*1f100*/  LDCU UR4, c[0x0][0x3b0] ;  /* 0x00007600ff0477ac */ /* 0x000e220008000800 */
[----:B------:R-:W-:Y:S01]  /*1f110*/  @!P4 IMAD.MOV R12, RZ, RZ, -R12 ;  /* 0x000000ffff0cc224 */ /* 0x000fe200078e0a0c */
[----:B------:R-:W-:-:S04]  /*1f120*/  PRMT R11, RZ, 0x7610, R11 ;  /* 0x00007610ff0b7816 */ /* 0x000fc8000000000b */
[----:B------:R-:W-:-:S03]  /*1f130*/  SEL R12, R10, R12, !P3 ;  /* 0x0000000c0a0c7207 */ /* 0x000fc60005800000 */
[----:B------:R-:W-:Y:S01]  /*1f140*/  @!P6 IMAD.MOV R9, RZ, RZ, -R9 ;  /* 0x000000ffff09e224 */ /* 0x000fe200078e0a09 */
[C---:B------:R-:W-:Y:S01]  /*1f150*/  IADD3 R87, P0, PT, R13.reuse, R7, RZ ;  /* 0x000000070d577210 */ /* 0x040fe20007f1e0ff */
[----:B------:R-:W-:Y:S02]  /*1f160*/  @P2 IMAD.MOV.U32 R14, RZ, RZ, R117 ;  /* 0x000000ffff0e2224 */ /* 0x000fe400078e0075 */
[----:B------:R-:W-:Y:S01]  /*1f170*/  @P2 IMAD.MOV.U32 R15, RZ, RZ, R139 ;  /* 0x000000ffff0f2224 */ /* 0x000fe200078e008b */
[----:B------:R-:W-:Y:S01]  /*1f180*/  SEL R10, R10, R9, !P3 ;  /* 0x000000090a0a7207 */ /* 0x000fe20005800000 */
[----:B------:R-:W-:Y:S01]  /*1f190*/  IMAD R8, R12, UR5, RZ ;  /* 0x000000050c087c24 */ /* 0x000fe2000f8e02ff */
[----:B------:R-:W-:Y:S02]  /*1f1a0*/  LEA.HI.X.SX32 R88, R13, R6, 0x1, P0 ;  /* 0x000000060d587211 */ /* 0x000fe400000f0eff */
[----:B------:R1:W4:Y:S01]  /*1f1b0*/  @P2 LDG.E.U8 R11, desc[UR24][R14.64] ;  /* 0x000000180e0b2981 */ /* 0x000322000c1e1100 */
[----:B0-----:R-:W-:Y:S01]  /*1f1c0*/  IMAD R10, R10, UR4, RZ ;  /* 0x000000040a0a7c24 */ /* 0x001fe2000f8e02ff */
[----:B------:R-:W-:Y:S01]  /*1f1d0*/  PRMT R9, RZ, 0x7610, R9 ;  /* 0x00007610ff097816 */ /* 0x000fe20000000009 */
[----:B------:R-:W-:-:S02]  /*1f1e0*/  @P2 IMAD.MOV.U32 R12, RZ, RZ, R87 ;  /* 0x000000ffff0c2224 */ /* 0x000fc400078e0057 */
[----:B------:R-:W-:Y:S01]  /*1f1f0*/  @P2 IMAD.MOV.U32 R13, RZ, RZ, R88 ;  /* 0x000000ffff0d2224 */ /* 0x000fe200078e0058 */
[CC--:B-1----:R-:W-:Y:S01]  /*1f200*/  IADD3 R14, P0, PT, R8.reuse, R7.reuse, RZ ;  /* 0x00000007080e7210 */ /* 0x0c2fe20007f1e0ff */
[----:B------:R0:W-:Y:S03]  /*1f210*/  STL [R1+0x224], R117 ;  /* 0x0002247501007387 */ /* 0x0001e60000100800 */
[----:B------:R-:W-:Y:S01]  /*1f220*/  LEA.HI.X.SX32 R15, R8, R6, 0x1, P0 ;  /* 0x00000006080f7211 */ /* 0x000fe200000f0eff */
[----:B------:R-:W-:Y:S01]  /*1f230*/  STL [R1+0x220], R139 ;  /* 0x0002208b01007387 */ /* 0x000fe20000100800 */
[----:B------:R-:W-:Y:S02]  /*1f240*/  IADD3 R7, P0, PT, R10, R7, RZ ;  /* 0x000000070a077210 */ /* 0x000fe40007f1e0ff */
[----:B------:R-:W-:Y:S01]  /*1f250*/  PRMT R8, RZ, 0x7610, R8 ;  /* 0x00007610ff087816 */ /* 0x000fe20000000008 */
[----:B------:R-:W-:Y:S01]  /*1f260*/  STL [R1+0x20c], R87 ;  /* 0x00020c5701007387 */ /* 0x000fe20000100800 */
[----:B0-----:R-:W0:Y:S03]  /*1f270*/  LDC R117, c[0x0][0x3a0] ;  /* 0x0000e800ff757b82 */ /* 0x001e260000000800 */
[----:B------:R-:W-:Y:S04]  /*1f280*/  STL [R1+0x208], R88 ;  /* 0x0002085801007387 */ /* 0x000fe80000100800 */
[----:B------:R1:W4:Y:S04]  /*1f290*/  @P2 LDG.E.U8 R9, desc[UR24][R12.64] ;  /* 0x000000180c092981 */ /* 0x000328000c1e1100 */
[----:B------:R1:W-:Y:S02]  /*1f2a0*/  STL [R1+0x21c], R14 ;  /* 0x00021c0e01007387 */ /* 0x0003e40000100800 */
[----:B-1----:R-:W-:-:S02]  /*1f2b0*/  @P2 IMAD.MOV.U32 R12, RZ, RZ, R14 ;  /* 0x000000ffff0c2224 */ /* 0x002fc400078e000e */
[----:B------:R-:W-:Y:S01]  /*1f2c0*/  @P2 IMAD.MOV.U32 R13, RZ, RZ, R15 ;  /* 0x000000ffff0d2224 */ /* 0x000fe200078e000f */
[----:B------:R-:W-:Y:S02]  /*1f2d0*/  LEA.HI.X.SX32 R14, R10, R6, 0x1, P0 ;  /* 0x000000060a0e7211 */ /* 0x000fe400000f0eff */
[----:B------:R-:W-:Y:S02]  /*1f2e0*/  PRMT R6, RZ, 0x7610, R6 ;  /* 0x00007610ff067816 */ /* 0x000fe40000000006 */
[----:B------:R1:W4:Y:S02]  /*1f2f0*/  @P2 LDG.E.U8 R8, desc[UR24][R12.64] ;  /* 0x000000180c082981 */ /* 0x000324000c1e1100 */
[----:B-1----:R-:W-:Y:S02]  /*1f300*/  @P2 IMAD.MOV.U32 R12, RZ, RZ, R7 ;  /* 0x000000ffff0c2224 */ /* 0x002fe400078e0007 */
[----:B------:R-:W-:-:S05]  /*1f310*/  @P2 IMAD.MOV.U32 R13, RZ, RZ, R14 ;  /* 0x000000ffff0d2224 */ /* 0x000fca00078e000e */
[----:B------:R-:W4:Y:S01]  /*1f320*/  @P2 LDG.E.U8 R6, desc[UR24][R12.64] ;  /* 0x000000180c062981 */ /* 0x000f22000c1e1100 */
[----:B------:R-:W1:Y:S01]  /*1f330*/  S2R R140, SR_TID.X ;  /* 0x00000000008c7919 */ /* 0x000e620000002100 */
[----:B------:R-:W0:Y:S01]  /*1f340*/  S2R R2, SR_TID.X ;  /* 0x0000000000027919 */ /* 0x000e220000002100 */
[----:B------:R-:W0:Y:S01]  /*1f350*/  S2R R5, SR_TID.X ;  /* 0x0000000000057919 */ /* 0x000e220000002100 */
[----:B-1----:R-:W-:Y:S02]  /*1f360*/  LOP3.LUT R140, R140, 0x7f, RZ, 0xc0, !PT ;  /* 0x0000007f8c8c7812 */ /* 0x002fe400078ec0ff */
[----:B0-----:R-:W-:Y:S02]  /*1f370*/  LOP3.LUT R2, R2, 0x7f, RZ, 0xc0, !PT ;  /* 0x0000007f02027812 */ /* 0x001fe400078ec0ff */
[----:B------:R-:W-:Y:S02]  /*1f380*/  LOP3.LUT R140, R140, 0x40, RZ, 0x3c, !PT ;  /* 0x000000408c8c7812 */ /* 0x000fe400078e3cff */
[----:B------:R-:W-:-:S03]  /*1f390*/  LOP3.LUT R139, R2, 0x50, RZ, 0x3c, !PT ;  /* 0x00000050028b7812 */ /* 0x000fc600078e3cff */
        /* <DEDUP_REMOVED lines=19> */
[----:B--2---:R-:W-:Y:S04]  /*1f4d0*/  STS.U8 [R140+UR10+0x6a00], R38 ;  /* 0x006a00268c007988 */ /* 0x004fe8000800000a */
[----:B------:R-:W-:Y:S04]  /*1f4e0*/  STS.U8 [R140+UR10+0x6e00], R33 ;  /* 0x006e00218c007988 */ /* 0x000fe8000800000a */
[----:B------:R-:W-:Y:S04]  /*1f4f0*/  STS.U8 [R140+UR10+0x7200], R30 ;  /* 0x0072001e8c007988 */ /* 0x000fe8000800000a */
[----:B------:R-:W-:Y:S04]  /*1f500*/  STS.U8 [R140+UR10+0x7600], R26 ;  /* 0x0076001a8c007988 */ /* 0x000fe8000800000a */
[----:B------:R-:W-:Y:S04]  /*1f510*/  STS.U8 [R140+UR10+0x7a00], R23 ;  /* 0x007a00178c007988 */ /* 0x000fe8000800000a */
[----:B------:R-:W-:Y:S04]  /*1f520*/  STS.U8 [R140+UR10+0x7e00], R20 ;  /* 0x007e00148c007988 */ /* 0x000fe8000800000a */
[----:B------:R0:W-:Y:S04]  /*1f530*/  STS.U8 [R139+UR10+0x280], R138 ;  /* 0x0002808a8b007988 */ /* 0x0001e8000800000a */
[----:B------:R-:W-:Y:S01]  /*1f540*/  STS.U8 [R139+UR10+0x680], R135 ;  /* 0x000680878b007988 */ /* 0x000fe2000800000a */
[----:B0-----:R-:W-:-:S03]  /*1f550*/  LOP3.LUT R138, R2, 0x60, RZ, 0x3c, !PT ;  /* 0x00000060028a7812 */ /* 0x001fc600078e3cff */
[----:B------:R-:W-:Y:S04]  /*1f560*/  STS.U8 [R139+UR10+0xa80], R132 ;  /* 0x000a80848b007988 */ /* 0x000fe8000800000a */
[----:B------:R-:W-:Y:S04]  /*1f570*/  STS.U8 [R139+UR10+0xe80], R129 ;  /* 0x000e80818b007988 */ /* 0x000fe8000800000a */
[----:B------:R-:W-:Y:S04]  /*1f580*/  STS.U8 [R139+UR10+0x1280], R126 ;  /* 0x0012807e8b007988 */ /* 0x000fe8000800000a */
        /* <DEDUP_REMOVED lines=28> */
[----:B------:R1:W-:Y:S01]  /*1f750*/  STS.U8 [R138+UR10+0x700], R134 ;  /* 0x000700868a007988 */ /* 0x0003e2000800000a */
[----:B0-----:R-:W-:-:S03]  /*1f760*/  LOP3.LUT R137, R2, 0x70, RZ, 0x3c, !PT ;  /* 0x0000007002897812 */ /* 0x001fc600078e3cff */
[----:B------:R1:W-:Y:S04]  /*1f770*/  STS.U8 [R138+UR10+0xb00], R131 ;  /* 0x000b00838a007988 */ /* 0x0003e8000800000a */
        /* <DEDUP_REMOVED lines=28> */
[----:B----4-:R1:W-:Y:S04]  /*1f940*/  STS.U8 [R138+UR10+0x7f00], R11 ;  /* 0x007f000b8a007988 */ /* 0x0103e8000800000a */
        /* <DEDUP_REMOVED lines=31> */
[----:B------:R1:W-:Y:S01]  /*1fb40*/  STS.U8 [R137+UR10+0x7f80], R6 ;  /* 0x007f800689007988 */ /* 0x0003e2000800000a */
[----:B------:R0:W-:Y:S06]  /*1fb50*/  MEMBAR.ALL.CTA ;  /* 0x0000000000007992 */ /* 0x0001ec0000008000 */
[----:B0-----:R-:W0:Y:S01]  /*1fb60*/  FENCE.VIEW.ASYNC.S ;  /* 0x00000000000073c6 */ /* 0x001e220000000000 */
[----:B------:R-:W-:-:S03]  /*1fb70*/  VIADD R117, R117, 0x7f ;  /* 0x0000007f75757836 */ /* 0x000fc60000000000 */
[----:B------:R1:W-:Y:S01]  /*1fb80*/  STL [R1+0x218], R15 ;  /* 0x0002180f01007387 */ /* 0x0003e20000100800 */
[----:B0-----:R-:W-:Y:S01]  /*1fb90*/  BAR.SYNC.DEFER_BLOCKING 0x0 ;  /* 0x0000000000007b1d */ /* 0x001fe20000010000 */
[----:B------:R-:W-:-:S05]  /*1fba0*/  ISETP.NE.U32.AND P0, PT, RZ, UR14, PT ;  /* 0x0000000eff007c0c */ /* 0x000fca000bf05070 */
[----:B------:R1:W-:Y:S04]  /*1fbb0*/  STL [R1+0x214], R7 ;  /* 0x0002140701007387 */ /* 0x0003e80000100800 */
[----:B------:R1:W-:Y:S01]  /*1fbc0*/  STL [R1+0x210], R14 ;  /* 0x0002100e01007387 */ /* 0x0003e20000100800 */
[----:B------:R-:W-:Y:S02]  /*1fbd0*/  ISETP.LT.OR P2, PT, R117, 0x80, P0 ;  /* 0x000000807500780c */ /* 0x000fe40000741670 */
[----:B------:R-:W-:Y:S02]  /*1fbe0*/  LOP3.LUT R5, R5, 0x7f, RZ, 0xc0, !PT ;  /* 0x0000007f05057812 */ /* 0x000fe400078ec0ff */
[----:B------:R-:W-:Y:S02]  /*1fbf0*/  LOP3.LUT R4, R2, 0x20, RZ, 0x3c, !PT ;  /* 0x0000002002047812 */ /* 0x000fe400078e3cff */
[----:B------:R-:W-:-:S02]  /*1fc00*/  LOP3.LUT R5, R5, 0x30, RZ, 0x3c, !PT ;  /* 0x0000003005057812 */ /* 0x000fc400078e3cff */
[----:B------:R-:W-:Y:S02]  /*1fc10*/  LOP3.LUT R3, R2, 0x10, RZ, 0x3c, !PT ;  /* 0x0000001002037812 */ /* 0x000fe400078e3cff */
[----:B------:R-:W-:-:S03]  /*1fc20*/  ISETP.GE.AND P3, PT, R117, 0x100, PT ;  /* 0x000001007500780c */ /* 0x000fc60003f66270 */
[----:B-1----:R-:W-:Y:S10]  /*1fc30*/  @P2 BRA `(.L_x_6) ;  /* 0x0000000000842947 */ /* 0x002ff40003800000 */
[----:B------:R-:W-:Y:S02]  /*1fc40*/  UIADD3 UR4, UPT, UPT, UR10, 0x10000, URZ ;  /* 0x000100000a047890 */ /* 0x000fe4000fffe0ff */
[----:B------:R-:W-:Y:S02]  /*1fc50*/  USHF.R.U32.HI UR16, URZ, 0x4, UR10 ;  /* 0x00000004ff107899 */ /* 0x000fe4000801160a */
[----:B------:R-:W-:Y:S02]  /*1fc60*/  USHF.R.U32.HI UR4, URZ, 0x4, UR4 ;  /* 0x00000004ff047899 */ /* 0x000fe40008011604 */
[----:B------:R-:W-:Y:S02]  /*1fc70*/  USGXT.U32 UR16, UR16, 0xe ;  /* 0x0000000e1010789a */ /* 0x000fe40008000000 */
[----:B------:R-:W-:Y:S02]  /*1fc80*/  USGXT.U32 UR14, UR4, 0xe ;  /* 0x0000000e040e789a */ /* 0x000fe40008000000 */
[----:B------:R-:W-:-:S02]  /*1fc90*/  UIADD3 UR38, UP2, UPT, UR16, 0x2, URZ ;  /* 0x0000000210267890 */ /* 0x000fc4000ff5e0ff */
[----:B------:R-:W-:Y:S01]  /*1fca0*/  UIADD3 UR36, UP1, UPT, UR14, 0x80, URZ ;  /* 0x000000800e247890 */ /* 0x000fe2000ff3e0ff */
[----:B------:R-:W-:Y:S01]  /*1fcb0*/  UMOV UR4, URZ ;  /* 0x000000ff00047c82 */ /* 0x000fe20008000000 */
[----:B------:R-:W-:Y:S01]  /*1fcc0*/  UMOV UR40, 0x0 ;  /* 0x0000000000287882 */ /* 0x000fe20000000000 */
[----:B------:R-:W-:Y:S02]  /*1fcd0*/  UIADD3.X UR39, UPT, UPT, UR4, 0x40004040, URZ, UP2, !UPT ;  /* 0x4000404004277890 */ /* 0x000fe400097fe4ff */
[----:B------:R-:W-:Y:S02]  /*1fce0*/  UIADD3.X UR37, UPT, UPT, UR4, -0x7fffbfe0, URZ, UP1, !UPT ;  /* 0x8000402004257890 */ /* 0x000fe40008ffe4ff */
[----:B------:R-:W-:Y:S02]  /*1fcf0*/  UIADD3.64 UR20, UPT, UPT, UR38, 0x2, URZ ;  /* 0x0000000226147897 */ /* 0x000fe4000fffe0ff */
[----:B------:R-:W-:Y:S02]  /*1fd00*/  UIADD3.64 UR18, UPT, UPT, UR36, 0x80, URZ ;  /* 0x0000008024127897 */ /* 0x000fe4000fffe0ff */
[----:B------:R-:W-:-:S02]  /*1fd10*/  UIADD3.64 UR34, UPT, UPT, UR38, 0x4, URZ ;  /* 0x0000000426227897 */ /* 0x000fc4000fffe0ff */
[----:B------:R-:W-:Y:S01]  /*1fd20*/  UIADD3.64 UR22, UPT, UPT, UR36, 0x100, URZ ;  /* 0x0000010024167897 */ /* 0x000fe2000fffe0ff */
[----:B------:R-:W-:Y:S01]  /*1fd30*/  UMOV UR41, 0x4408490 ;  /* 0x0440849000297882 */ /* 0x000fe20000000000 */
[----:B------:R-:W-:Y:S01]  /*1fd40*/  UMOV UR17, 0x40004040 ;  /* 0x4000404000117882 */ /* 0x000fe20000000000 */
[----:B------:R-:W-:Y:S01]  /*1fd50*/  UMOV UR15, 0x80004020 ;  /* 0x80004020000f7882 */ /* 0x000fe20000000000 */
[----:B------:R-:W-:Y:S01]  /*1fd60*/  UMOV UR42, 0x0 ;  /* 0x00000000002a7882 */ /* 0x000fe20000000000 */
[----:B------:R-:W-:Y:S01]  /*1fd70*/  UMOV UR43, 0x4408490 ;  /* 0x04408490002b7882 */ /* 0x000fe20000000000 */
[----:B------:R-:W-:Y:S01]  /*1fd80*/  UMOV UR44, 0x0 ;  /* 0x00000000002c7882 */ /* 0x000fe20000000000 */
[----:B------:R-:W-:Y:S01]  /*1fd90*/  UMOV UR45, 0x4408490 ;  /* 0x04408490002d7882 */ /* 0x000fe20000000000 */
[----:B------:R-:W-:Y:S01]  /*1fda0*/  UMOV UR4, UR13 ;  /* 0x0000000d00047c82 */ /* 0x000fe20008000000 */
[----:B------:R-:W-:Y:S01]  /*1fdb0*/  UMOV UR5, URZ ;  /* 0x000000ff00057c82 */ /* 0x000fe20008000000 */
[----:B------:R0:W-:Y:S01]  /*1fdc0*/  UTCQMMA gdesc[UR14], gdesc[UR16], tmem[UR7], tmem[UR40], idesc[UR41], !UPT ;  /* 0x00ff28100e0075ea */ /* 0x0001e2000f800307 */
[----:B------:R-:W-:Y:S01]  /*1fdd0*/  UMOV UR46, 0x0 ;  /* 0x00000000002e7882 */ /* 0x000fe20000000000 */
[----:B------:R-:W-:Y:S01]  /*1fde0*/  UMOV UR47, 0x4408490 ;  /* 0x04408490002f7882 */ /* 0x000fe20000000000 */
[----:B------:R0:W-:Y:S01]  /*1fdf0*/  UTCQMMA gdesc[UR36], gdesc[UR38], tmem[UR7], tmem[UR42], idesc[UR43], UPT ;  /* 0x00ff2a26240075ea */ /* 0x0001e2000b800307 */
[----:B------:R-:W-:Y:S01]  /*1fe00*/  UMOV UR4, UR4 ;  /* 0x0000000400047c82 */ /* 0x000fe20008000000 */
[----:B------:R0:W-:Y:S01]  /*1fe10*/  UTCQMMA gdesc[UR18], gdesc[UR20], tmem[UR7], tmem[UR44], idesc[UR45], UPT ;  /* 0x00ff2c14120075ea */ /* 0x0001e2000b800307 */
[----:B------:R0:W-:Y:S01]  /*1fe20*/  UTCQMMA gdesc[UR22], gdesc[UR34], tmem[UR7], tmem[UR46], idesc[UR47], UPT ;  /* 0x00ff2e22160075ea */ /* 0x0001e2000b800307 */
[----:B------:R0:W-:Y:S01]  /*1fe30*/  UTCBAR [UR4], URZ ;  /* 0x000000ff040073e9 */ /* 0x0001e200080000ff */
[----:B------:R-:W-:Y:S01]  /*1fe40*/  NOP ;  /* 0x0000000000007918 */ /* 0x000fe20000000000 */
.L_x_6:
[----:B0-----:R-:W-:Y:S01]  /*1fe50*/  UMOV UR4, URZ ;  /* 0x000000ff00047c82 */ /* 0x001fe20008000000 */
[----:B------:R-:W-:Y:S05]  /*1fe60*/  @!P3 BRA `(.L_x_7) ;  /* 0x0000011400acb947 */ /* 0x000fea0003800000 */
[----:B------:R-:W-:Y:S01]  /*1fe70*/  SHF.R.S32.HI R6, RZ, 0x1f, R117 ;  /* 0x0000001fff067819 */ /* 0x000fe20000011475 */
[----:B------:R-:W-:Y:S02]  /*1fe80*/  USHF.L.U32 UR20, UR8, 0x7, URZ ;  /* 0x0000000708147899 */ /* 0x000fe400080006ff */
[----:B------:R-:W-:Y:S01]  /*1fe90*/  UIADD3 UR6, UPT, UPT, UR10, 0x12000, URZ ;  /* 0x000120000a067890 */ /* 0x000fe2000fffe0ff */
[----:B------:R-:W-:Y:S01]  /*1fea0*/  LEA.HI R6, R6, R117, RZ, 0x7 ;  /* 0x0000007506067211 */ /* 0x000fe200078f38ff */
[----:B------:R-:W-:Y:S02]  /*1feb0*/  UIADD3 UR8, UPT, UPT, UR10, 0x8000, URZ ;  /* 0x000080000a087890 */ /* 0x000fe4000fffe0ff */
[----:B------:R-:W-:Y:S01]  /*1fec0*/  USHF.R.U32.HI UR6, URZ, 0x4, UR6 ;  /* 0x00000004ff067899 */ /* 0x000fe20008011606 */
[----:B------:R-:W-:Y:S01]  /*1fed0*/  SHF.R.S32.HI R6, RZ, 0x7, R6 ;  /* 0x00000007ff067819 */ /* 0x000fe20000011406 */
[----:B------:R-:W-:Y:S02]  /*1fee0*/  USHF.R.U32.HI UR8, URZ, 0x4, UR8 ;  /* 0x00000004ff087899 */ /* 0x000fe40008011608 */
[----:B------:R-:W-:Y:S01]  /*1fef0*/  USGXT.U32 UR14, UR6, 0xe ;  /* 0x0000000e060e789a */ /* 0x000fe20008000000 */
[----:B------:R-:W-:Y:S01]  /*1ff00*/  VIMNMX R6, PT, PT, R6, 0x2, !PT ;  /* 0x0000000206067848 */ /* 0x000fe20007fe0100 */
[----:B------:R-:W-:-:S02]  /*1ff10*/  USGXT.U32 UR16, UR8, 0xe ;  /* 0x0000000e0810789a */ /* 0x000fc40008000000 */
[----:B------:R-:W-:Y:S02]  /*1ff20*/  UIADD3 UR36, UP1, UPT, UR14, 0x80, URZ ;  /* 0x000000800e247890 */ /* 0x000fe4000ff3e0ff */
[----:B------:R-:W-:Y:S01]  /*1ff30*/  VIADD R7, R6, 0xfffffffe ;  /* 0xfffffffe06077836 */ /* 0x000fe20000000000 */
[----:B------:R-:W-:Y:S01]  /*1ff40*/  UIADD3 UR34, UP2, UPT, UR16, 0x2, URZ ;  /* 0x0000000210227890 */ /* 0x000fe2000ff5e0ff */
[----:B------:R-:W-:Y:S01]  /*1ff50*/  IMAD.MOV.U32 R6, RZ, RZ, RZ ;  /* 0x000000ffff067224 */ /* 0x000fe200078e00ff */
[----:B------:R-:W-:Y:S01]  /*1ff60*/  UMOV UR4, URZ ;  /* 0x000000ff00047c82 */ /* 0x000fe20008000000 */
[----:B------:R-:W-:Y:S01]  /*1ff70*/  UMOV UR5, URZ ;  /* 0x000000ff00057c82 */ /* 0x000fe20008000000 */
[----:B------:R0:W-:Y:S01]  /*1ff80*/  STL [R1+0x99c], R7 ;  /* 0x00099c0701007387 */ /* 0x0001e20000100800 */
[----:B------:R-:W-:Y:S02]  /*1ff90*/  USHF.L.U32 UR21, UR9, 0x7, URZ ;  /* 0x0000000709157899 */ /* 0x000fe400080006ff */
[----:B------:R-:W-:-:S02]  /*1ffa0*/  UIADD3.X UR37, UPT, UPT, UR4, -0x7fffbfe0, URZ, UP1, !UPT ;  /* 0x8000402004257890 */ /* 0x000fc40008ffe4ff */
[----:B------:R-:W-:Y:S01]  /*1ffb0*/  UIADD3.X UR35, UPT, UPT, UR5, 0x40004040, URZ, UP2, !UPT ;  /* 0x4000404005237890 */ /* 0x000fe200097fe4ff */
[----:B------:R-:W1:Y:S01]  /*1ffc0*/  LDCU UR53, c[0x0][0x3a0] ;  /* 0x00007400ff3577ac */ /* 0x000e620008000800 */
[----:B------:R-:W-:Y:S02]  /*1ffd0*/  USHF.R.S32.HI UR33, URZ, 0x1f, UR20 ;  /* 0x0000001fff217899 */ /* 0x000fe40008011414 */
[----:B------:R-:W-:Y:S02]  /*1ffe0*/  USHF.R.S32.HI UR52, URZ, 0x1f, UR21 ;  /* 0x0000001fff347899 */ /* 0x000fe40008011415 */
[----:B------:R-:W-:Y:S02]  /*1fff0*/  UIADD3.64 UR38, UPT, UPT, UR36, 0x80, URZ ;  /* 0x0000008024267897 */ /* 0x000fe4000fffe0ff */
[----:B------:R-:W-:Y:S02]  /*20000*/  UIADD3.64 UR40, UPT, UPT, UR34, 0x2, URZ ;  /* 0x0000000222287897 */ /* 0x000fe4000fffe0ff */
[----:B------:R-:W-:-:S02]  /*20010*/  UIADD3.64 UR42, UPT, UPT, UR36, 0x100, URZ ;  /* 0x00000100242a7897 */ /* 0x000fc4000fffe0ff */
[----:B------:R-:W-:Y:S01]  /*20020*/  UIADD3.64 UR44, UPT, UPT, UR34, 0x4, URZ ;  /* 0x00000004222c7897 */ /* 0x000fe2000fffe0ff */
[----:B------:R-:W-:Y:S01]  /*20030*/  UMOV UR22, 0x1 ;  /* 0x0000000100167882 */ /* 0x000fe20000000000 */
[----:B0-----:R-:W-:-:S10]  /*20040*/  UMOV UR6, URZ ;  /* 0x000000ff00067c82 */ /* 0x001fd40008000000 */
.L_x_10:
[----:B------:R-:W2:Y:S04]  /*20050*/  LDL.LU R30, [R1+0x214] ;  /* 0x00021400011e7983 */ /* 0x000ea80000300800 */
[----:B------:R-:W3:Y:S04]  /*20060*/  LDL.LU R29, [R1+0x224] ;  /* 0x00022400011d7983 */ /* 0x000ee80000300800 */
[----:B------:R-:W4:Y:S04]  /*20070*/  LDL.LU R28, [R1+0x5d8] ;  /* 0x0005d800011c7983 */ /* 0x000f280000300800 */
        /* <DEDUP_REMOVED lines=20> */
[----:B------:R-:W4:Y:S01]  /*201c0*/  LDL.LU R10, [R1+0x5c4] ;  /* 0x0005c400010a7983 */ /* 0x000f220000300800 */
[----:B------:R-:W-:Y:S01]  /*201d0*/  IMAD.U32 R6, R6, -0x80000000, RZ ;  /* 0x8000000006067824 */ /* 0x000fe200078e00ff */
[----:B------:R-:W-:Y:S01]  /*201e0*/  UIADD3 UR23, UPT, UPT, UR6, 0x1, URZ ;  /* 0x0000000106177890 */ /* 0x000fe2000fffe0ff */
[----:B--2---:R-:W-:-:S02]  /*201f0*/  IADD3 R30, P5, PT, R30, UR21, RZ ;  /* 0x000000151e1e7c10 */ /* 0x004fc4000ffbe0ff */
[----:B---3--:R-:W-:-:S03]  /*20200*/  IADD3 R29, P6, PT, R29, UR21, RZ ;  /* 0x000000151d1d7c10 */ /* 0x008fc6000ffde0ff */
[----:B------:R-:W-:Y:S01]  /*20210*/  STL [R1+0x214], R30 ;  /* 0x0002141e01007387 */ /* 0x000fe20000100800 */
[----:B----4-:R-:W-:Y:S02]  /*20220*/  IADD3 R28, P2, PT, R28, UR21, RZ ;  /* 0x000000151c1c7c10 */ /* 0x010fe4000ff5e0ff */
[----:B------:R-:W-:-:S05]  /*20230*/  IADD3 R9, P3, PT, R9, UR21, RZ ;  /* 0x0000001509097c10 */ /* 0x000fca000ff7e0ff */
[----:B------:R0:W-:Y:S04]  /*20240*/  STL [R1+0x5d0], R9 ;  /* 0x0005d00901007387 */ /* 0x0001e80000100800 */
[----:B------:R-:W-:Y:S04]  /*20250*/  STL [R1+0x224], R29 ;  /* 0x0002241d01007387 */ /* 0x000fe80000100800 */
[----:B0-----:R-:W2:Y:S01]  /*20260*/  LDL.LU R9, [R1+0x928] ;  /* 0x0009280001097983 */ /* 0x001ea20000300800 */
[----:B------:R-:W-:Y:S02]  /*20270*/  IADD3 R27, P4, PT, R27, UR21, RZ ;  /* 0x000000151b1b7c10 */ /* 0x000fe4000ff9e0ff */
[----:B------:R-:W-:Y:S01]  /*20280*/  IADD3.X R26, PT, PT, R26, UR52, RZ, P5, !PT ;  /* 0x000000341a1a7c10 */ /* 0x000fe2000affe4ff */
[----:B------:R-:W-:Y:S01]  /*20290*/  STL [R1+0x5d8], R28 ;  /* 0x0005d81c01007387 */ /* 0x000fe20000100800 */
[----:B------:R-:W-:-:S02]  /*202a0*/  IADD3 R25, P5, PT, R25, UR21, RZ ;  /* 0x0000001519197c10 */ /* 0x000fc4000ffbe0ff */
[----:B------:R-:W-:Y:S01]  /*202b0*/  IADD3.X R24, PT, PT, R24, UR52, RZ, P6, !PT ;  /* 0x0000003418187c10 */ /* 0x000fe2000b7fe4ff */
[----:B------:R-:W-:Y:S01]  /*202c0*/  STL [R1+0x958], R27 ;  /* 0x0009581b01007387 */ /* 0x000fe20000100800 */
[----:B------:R-:W-:Y:S02]  /*202d0*/  IADD3.X R8, PT, PT, R8, UR52, RZ, P2, !PT ;  /* 0x0000003408087c10 */ /* 0x000fe400097fe4ff */
[----:B------:R-:W-:Y:S01]  /*202e0*/  IADD3 R23, P6, PT, R23, UR21, RZ ;  /* 0x0000001517177c10 */ /* 0x000fe2000ffde0ff */
[----:B------:R-:W-:Y:S01]  /*202f0*/  STL [R1+0x210], R26 ;  /* 0x0002101a01007387 */ /* 0x000fe20000100800 */
[----:B------:R-:W-:-:S03]  /*20300*/  IADD3 R22, P2, PT, R22, UR21, RZ ;  /* 0x0000001516167c10 */ /* 0x000fc6000ff5e0ff */
[----:B------:R-:W-:Y:S01]  /*20310*/  STL [R1+0x950], R25 ;  /* 0x0009501901007387 */ /* 0x000fe20000100800 */
[----:B------:R-:W-:-:S03]  /*20320*/  IADD3.X R21, PT, PT, R21, UR52, RZ, P3, !PT ;  /* 0x0000003415157c10 */ /* 0x000fc60009ffe4ff */
[----:B------:R0:W-:Y:S01]  /*20330*/  STL [R1+0x5d4], R8 ;  /* 0x0005d40801007387 */ /* 0x0001e20000100800 */
[----:B------:R-:W-:-:S03]  /*20340*/  IADD3 R20, P3, PT, R20, UR21, RZ ;  /* 0x0000001514147c10 */ /* 0x000fc6000ff7e0ff */
[----:B------:R-:W-:Y:S01]  /*20350*/  STL [R1+0x220], R24 ;  /* 0x0002201801007387 */ /* 0x000fe20000100800 */
[----:B------:R-:W-:-:S03]  /*20360*/  IADD3.X R19, PT, PT, R19, UR52, RZ, P4, !PT ;  /* 0x0000003413137c10 */ /* 0x000fc6000a7fe4ff */
[----:B0-----:R-:W3:Y:S01]  /*20370*/  LDL.LU R8, [R1+0x5bc] ;  /* 0x0005bc0001087983 */ /* 0x001ee20000300800 */
[----:B------:R-:W-:Y:S02]  /*20380*/  IADD3 R18, P4, PT, R18, UR21, RZ ;  /* 0x0000001512127c10 */ /* 0x000fe4000ff9e0ff */
[----:B------:R-:W-:Y:S01]  /*20390*/  IADD3.X R17, PT, PT, R17, UR52, RZ, P5, !PT ;  /* 0x0000003411117c10 */ /* 0x000fe2000affe4ff */
[----:B------:R-:W-:Y:S01]  /*203a0*/  STL [R1+0x948], R23 ;  /* 0x0009481701007387 */ /* 0x000fe20000100800 */
[----:B------:R-:W-:-:S03]  /*203b0*/  IADD3 R16, P5, PT, R16, UR21, RZ ;  /* 0x0000001510107c10 */ /* 0x000fc6000ffbe0ff */
[----:B------:R-:W-:Y:S01]  /*203c0*/  STL [R1+0x940], R22 ;  /* 0x0009401601007387 */ /* 0x000fe20000100800 */
[----:B------:R-:W-:-:S03]  /*203d0*/  IADD3.X R15, PT, PT, R15, UR52, RZ, P6, !PT ;  /* 0x000000340f0f7c10 */ /* 0x000fc6000b7fe4ff */
[----:B------:R-:W-:Y:S01]  /*203e0*/  STL [R1+0x5cc], R21 ;  /* 0x0005cc1501007387 */ /* 0x000fe20000100800 */
[----:B------:R-:W-:-:S03]  /*203f0*/  IADD3 R14, P6, PT, R14, UR21, RZ ;  /* 0x000000150e0e7c10 */ /* 0x000fc6000ffde0ff */
[----:B------:R-:W-:Y:S01]  /*20400*/  STL [R1+0x21c], R20 ;  /* 0x00021c1401007387 */ /* 0x000fe20000100800 */
[----:B------:R-:W-:-:S03]  /*20410*/  IADD3.X R13, PT, PT, R13, UR52, RZ, P2, !PT ;  /* 0x000000340d0d7c10 */ /* 0x000fc600097fe4ff */
[----:B------:R-:W-:Y:S01]  /*20420*/  STL [R1+0x954], R19 ;  /* 0x0009541301007387 */ /* 0x000fe20000100800 */
[----:B------:R-:W-:-:S03]  /*20430*/  IADD3 R7, P2, PT, R7, UR21, RZ ;  /* 0x0000001507077c10 */ /* 0x000fc6000ff5e0ff */
[----:B------:R-:W-:Y:S04]  /*20440*/  STL [R1+0x5c8], R18 ;  /* 0x0005c81201007387 */ /* 0x000fe80000100800 */
[----:B------:R-:W-:Y:S04]  /*20450*/  STL [R1+0x94c], R17 ;  /* 0x00094c1101007387 */ /* 0x000fe80000100800 */
[----:B------:R-:W-:Y:S04]  /*20460*/  STL [R1+0x5c0], R16 ;  /* 0x0005c01001007387 */ /* 0x000fe80000100800 */
[----:B------:R-:W-:Y:S04]  /*20470*/  STL [R1+0x944], R15 ;  /* 0x0009440f01007387 */ /* 0x000fe80000100800 */
[----:B------:R0:W-:Y:S04]  /*20480*/  STL [R1+0x938], R7 ;  /* 0x0009380701007387 */ /* 0x0001e80000100800 */
[----:B------:R-:W-:Y:S04]  /*20490*/  STL [R1+0x5b8], R14 ;  /* 0x0005b80e01007387 */ /* 0x000fe80000100800 */
[----:B0-----:R-:W4:Y:S01]  /*204a0*/  LDL.LU R7, [R1+0x920] ;  /* 0x0009200001077983 */ /* 0x001f220000300800 */
[----:B------:R-:W-:-:S02]  /*204b0*/  IADD3.X R12, PT, PT, R12, UR52, RZ, P3, !PT ;  /* 0x000000340c0c7c10 */ /* 0x000fc40009ffe4ff */
[----:B------:R-:W-:Y:S01]  /*204c0*/  IADD3 R11, P3, PT, R11, UR21, RZ ;  /* 0x000000150b0b7c10 */ /* 0x000fe2000ff7e0ff */
[----:B------:R-:W-:Y:S01]  /*204d0*/  STL [R1+0x93c], R13 ;  /* 0x00093c0d01007387 */ /* 0x000fe20000100800 */
[----:B------:R-:W-:-:S03]  /*204e0*/  IADD3.X R10, PT, PT, R10, UR52, RZ, P4, !PT ;  /* 0x000000340a0a7c10 */ /* 0x000fc6000a7fe4ff */
[----:B------:R-:W4:Y:S04]  /*204f0*/  LDL.LU R33, [R1+0x5b4] ;  /* 0x0005b40001217983 */ /* 0x000f280000300800 */
[----:B------:R0:W-:Y:S04]  /*20500*/  STL [R1+0x930], R11 ;  /* 0x0009300b01007387 */ /* 0x0001e80000100800 */
[----:B------:R-:W-:Y:S04]  /*20510*/  STL [R1+0x218], R12 ;  /* 0x0002180c01007387 */ /* 0x000fe80000100800 */
[----:B0-----:R-:W4:Y:S04]  /*20520*/  LDL.LU R11, [R1+0x20c] ;  /* 0x00020c00010b7983 */ /* 0x001f280000300800 */
[----:B------:R-:W4:Y:S04]  /*20530*/  LDL.LU R32, [R1+0x934] ;  /* 0x0009340001207983 */ /* 0x000f280000300800 */
[----:B------:R-:W4:Y:S04]  /*20540*/  LDL.LU R31, [R1+0x5b0] ;  /* 0x0005b000011f7983 */ /* 0x000f280000300800 */
[----:B------:R-:W4:Y:S04]  /*20550*/  LDL.LU R30, [R1+0x92c] ;  /* 0x00092c00011e7983 */ /* 0x000f280000300800 */
[----:B------:R0:W-:Y:S04]  /*20560*/  STL [R1+0x5c4], R10 ;  /* 0x0005c40a01007387 */ /* 0x0001e80000100800 */
[----:B------:R-:W4:Y:S04]  /*20570*/  LDL.LU R29, [R1+0x5a8] ;  /* 0x0005a800011d7983 */ /* 0x000f280000300800 */
[----:B------:R-:W4:Y:S04]  /*20580*/  LDL.LU R28, [R1+0x924] ;  /* 0x00092400011c7983 */ /* 0x000f280000300800 */
[----:B0-----:R-:W4:Y:S04]  /*20590*/  LDL.LU R10, [R1+0x5a0] ;  /* 0x0005a000010a7983 */ /* 0x001f280000300800 */
[----:B------:R-:W4:Y:S04]  /*205a0*/  LDL.LU R27, [R1+0x91c] ;  /* 0x00091c00011b7983 */ /* 0x000f280000300800 */
[----:B------:R-:W4:Y:S04]  /*205b0*/  LDL.LU R26, [R1+0x918] ;  /* 0x00091800011a7983 */ /* 0x000f280000300800 */
[----:B------:R-:W4:Y:S01]  /*205c0*/  LDL.LU R25, [R1+0x208] ;  /* 0x0002080001197983 */ /* 0x000f220000300800 */
[----:B--2---:R-:W-:-:S05]  /*205d0*/  IADD3 R9, P4, PT, R9, UR21, RZ ;  /* 0x0000001509097c10 */ /* 0x004fca000ff9e0ff */
[----:B------:R0:W-:Y:S04]  /*205e0*/  STL [R1+0x928], R9 ;  /* 0x0009280901007387 */ /* 0x0001e80000100800 */
[----:B------:R-:W2:Y:S04]  /*205f0*/  LDL.LU R24, [R1+0x910] ;  /* 0x0009100001187983 */ /* 0x000ea80000300800 */
[----:B------:R-:W2:Y:S04]  /*20600*/  LDL.LU R23, [R1+0x5ac] ;  /* 0x0005ac0001177983 */ /* 0x000ea80000300800 */
[----:B0-----:R-:W2:Y:S04]  /*20610*/  LDL.LU R9, [R1+0x908] ;  /* 0x0009080001097983 */ /* 0x001ea80000300800 */
[----:B------:R-:W2:Y:S04]  /*20620*/  LDL.LU R22, [R1+0x5a4] ;  /* 0x0005a40001167983 */ /* 0x000ea80000300800 */
[----:B------:R-:W2:Y:S04]  /*20630*/  LDL.LU R21, [R1+0x900] ;  /* 0x0009000001157983 */ /* 0x000ea80000300800 */
[----:B------:R-:W2:Y:S01]  /*20640*/  LDL.LU R20, [R1+0x59c] ;  /* 0x00059c0001147983 */ /* 0x000ea20000300800 */
[----:B---3--:R-:W-:-:S05]  /*20650*/  IADD3.X R8, PT, PT, R8, UR52, RZ, P5, !PT ;  /* 0x0000003408087c10 */ /* 0x008fca000affe4ff */
[----:B------:R0:W-:Y:S04]  /*20660*/  STL [R1+0x5bc], R8 ;  /* 0x0005bc0801007387 */ /* 0x0001e80000100800 */
[----:B------:R-:W3:Y:S04]  /*20670*/  LDL.LU R19, [R1+0x598] ;  /* 0x0005980001137983 */ /* 0x000ee80000300800 */
[----:B------:R-:W3:Y:S04]  /*20680*/  LDL.LU R18, [R1+0x914] ;  /* 0x0009140001127983 */ /* 0x000ee80000300800 */
[----:B------:R-:W3:Y:S04]  /*20690*/  LDL.LU R17, [R1+0x590] ;  /* 0x0005900001117983 */ /* 0x000ee80000300800 */
[----:B------:R-:W3:Y:S04]  /*206a0*/  LDL.LU R16, [R1+0x90c] ;  /* 0x00090c0001107983 */ /* 0x000ee80000300800 */
[----:B------:R-:W3:Y:S04]  /*206b0*/  LDL.LU R15, [R1+0x588] ;  /* 0x00058800010f7983 */ /* 0x000ee80000300800 */
[----:B------:R-:W3:Y:S04]  /*206c0*/  LDL.LU R14, [R1+0x904] ;  /* 0x00090400010e7983 */ /* 0x000ee80000300800 */
[----:B------:R-:W3:Y:S04]  /*206d0*/  LDL.LU R13, [R1+0x580] ;  /* 0x00058000010d7983 */ /* 0x000ee80000300800 */
[----:B0-----:R-:W3:Y:S04]  /*206e0*/  LDL.LU R8, [R1+0x8fc] ;  /* 0x0008fc0001087983 */ /* 0x001ee80000300800 */
[----:B------:R-:W3:Y:S01]  /*206f0*/  LDL.LU R12, [R1+0x8f8] ;  /* 0x0008f800010c7983 */ /* 0x000ee20000300800 */
[----:B----4-:R-:W-:-:S05]  /*20700*/  IADD3 R7, P5, PT, R7, UR21, RZ ;  /* 0x0000001507077c10 */ /* 0x010fca000ffbe0ff */
[----:B------:R0:W-:Y:S04]  /*20710*/  STL [R1+0x920], R7 ;  /* 0x0009200701007387 */ /* 0x0001e80000100800 */
[----:B0-----:R-:W4:Y:S01]  /*20720*/  LDL.LU R7, [R1+0x594] ;  /* 0x0005940001077983 */ /* 0x001f220000300800 */
[----:B------:R-:W-:Y:S02]  /*20730*/  IADD3.X R33, PT, PT, R33, UR52, RZ, P6, !PT ;  /* 0x0000003421217c10 */ /* 0x000fe4000b7fe4ff */
[----:B------:R-:W-:Y:S02]  /*20740*/  IADD3 R11, P6, PT, R11, UR21, RZ ;  /* 0x000000150b0b7c10 */ /* 0x000fe4000ffde0ff */
[----:B------:R-:W-:-:S03]  /*20750*/  IADD3.X R32, PT, PT, R32, UR52, RZ, P2, !PT ;  /* 0x0000003420207c10 */ /* 0x000fc600097fe4ff */
[----:B------:R0:W-:Y:S01]  /*20760*/  STL [R1+0x20c], R11 ;  /* 0x00020c0b01007387 */ /* 0x0001e20000100800 */
[----:B------:R-:W-:Y:S02]  /*20770*/  IADD3 R31, P2, PT, R31, UR21, RZ ;  /* 0x000000151f1f7c10 */ /* 0x000fe4000ff5e0ff */
[----:B------:R-:W-:Y:S01]  /*20780*/  IADD3.X R30, PT, PT, R30, UR52, RZ, P3, !PT ;  /* 0x000000341e1e7c10 */ /* 0x000fe20009ffe4ff */
[----:B0-----:R-:W4:Y:S04]  /*20790*/  LDL.LU R11, [R1+0x8f0] ;  /* 0x0008f000010b7983 */ /* 0x001f280000300800 */
[----:B------:R-:W-:Y:S01]  /*207a0*/  STL [R1+0x5b4], R33 ;  /* 0x0005b42101007387 */ /* 0x000fe20000100800 */
        /* <DEDUP_REMOVED lines=8> */
[----:B------:R0:W-:Y:S01]  /*20830*/  STL [R1+0x5a0], R10 ;  /* 0x0005a00a01007387 */ /* 0x0001e20000100800 */
[----:B------:R-:W-:-:S03]  /*20840*/  IADD3.X R25, PT, PT, R25, UR52, RZ, P6, !PT ;  /* 0x0000003419197c10 */ /* 0x000fc6000b7fe4ff */
[----:B------:R-:W-:Y:S04]  /*20850*/  STL [R1+0x5a8], R29 ;  /* 0x0005a81d01007387 */ /* 0x000fe80000100800 */
[----:B0-----:R-:W4:Y:S04]  /*20860*/  LDL.LU R10, [R1+0x58c] ;  /* 0x00058c00010a7983 */ /* 0x001f280000300800 */
[----:B------:R-:W-:Y:S04]  /*20870*/  STL [R1+0x924], R28 ;  /* 0x0009241c01007387 */ /* 0x000fe80000100800 */
[----:B------:R-:W-:Y:S04]  /*20880*/  STL [R1+0x91c], R27 ;  /* 0x00091c1b01007387 */ /* 0x000fe80000100800 */
[----:B------:R-:W-:Y:S04]  /*20890*/  STL [R1+0x918], R26 ;  /* 0x0009181a01007387 */ /* 0x000fe80000100800 */
[----:B------:R-:W-:Y:S01]  /*208a0*/  STL [R1+0x208], R25 ;  /* 0x0002081901007387 */ /* 0x000fe20000100800 */
[----:B--2---:R-:W-:-:S02]  /*208b0*/  IADD3 R24, P6, PT, R24, UR21, RZ ;  /* 0x0000001518187c10 */ /* 0x004fc4000ffde0ff */
[----:B------:R-:W-:Y:S02]  /*208c0*/  IADD3.X R23, PT, PT, R23, UR52, RZ, P2, !PT ;  /* 0x0000003417177c10 */ /* 0x000fe400097fe4ff */
[----:B------:R-:W-:-:S05]  /*208d0*/  IADD3 R9, P2, PT, R9, UR21, RZ ;  /* 0x0000001509097c10 */ /* 0x000fca000ff5e0ff */
[----:B------:R0:W-:Y:S04]  /*208e0*/  STL [R1+0x908], R9 ;  /* 0x0009080901007387 */ /* 0x0001e80000100800 */
[----:B------:R-:W-:Y:S04]  /*208f0*/  STL [R1+0x910], R24 ;  /* 0x0009101801007387 */ /* 0x000fe80000100800 */
[----:B0-----:R-:W2:Y:S01]  /*20900*/  LDL.LU R9, [R1+0x8e8] ;  /* 0x0008e80001097983 */ /* 0x001ea20000300800 */
[----:B------:R-:W-:Y:S02]  /*20910*/  IADD3.X R22, PT, PT, R22, UR52, RZ, P3, !PT ;  /* 0x0000003416167c10 */ /* 0x000fe40009ffe4ff */
[----:B------:R-:W-:-:S02]  /*20920*/  IADD3 R21, P3, PT, R21, UR21, RZ ;  /* 0x0000001515157c10 */ /* 0x000fc4000ff7e0ff */
[----:B------:R-:W-:Y:S01]  /*20930*/  IADD3.X R20, PT, PT, R20, UR52, RZ, P4, !PT ;  /* 0x0000003414147c10 */ /* 0x000fe2000a7fe4ff */
[----:B------:R-:W-:Y:S01]  /*20940*/  STL [R1+0x5ac], R23 ;  /* 0x0005ac1701007387 */ /* 0x000fe20000100800 */
[----:B---3--:R-:W-:-:S03]  /*20950*/  IADD3 R19, P4, PT, R19, UR21, RZ ;  /* 0x0000001513137c10 */ /* 0x008fc6000ff9e0ff */
        /* <DEDUP_REMOVED lines=11> */
[----:B------:R-:W-:Y:S02]  /*20a10*/  IADD3 R13, P2, PT, R13, UR21, RZ ;  /* 0x000000150d0d7c10 */ /* 0x000fe4000ff5e0ff */
[----:B------:R-:W-:Y:S01]  /*20a20*/  IADD3.X R8, PT, PT, R8, UR52, RZ, P3, !PT ;  /* 0x0000003408087c10 */ /* 0x000fe20009ffe4ff */
[----:B------:R-:W-:Y:S04]  /*20a30*/  STL [R1+0x90c], R16 ;  /* 0x00090c1001007387 */ /* 0x000fe80000100800 */
[----:B------:R-:W-:Y:S01]  /*20a40*/  STL [R1+0x588], R15 ;  /* 0x0005880f01007387 */ /* 0x000fe20000100800 */
[----:B------:R-:W-:-:S03]  /*20a50*/  IADD3 R12, P3, PT, R12, UR21, RZ ;  /* 0x000000150c0c7c10 */ /* 0x000fc6000ff7e0ff */
[----:B------:R0:W-:Y:S04]  /*20a60*/  STL [R1+0x8fc], R8 ;  /* 0x0008fc0801007387 */ /* 0x0001e80000100800 */
[----:B------:R-:W-:Y:S04]  /*20a70*/  STL [R1+0x904], R14 ;  /* 0x0009040e01007387 */ /* 0x000fe80000100800 */
[----:B0-----:R-:W3:Y:S04]  /*20a80*/  LDL.LU R8, [R1+0x584] ;  /* 0x0005840001087983 */ /* 0x001ee80000300800 */
[----:B------:R-:W-:Y:S04]  /*20a90*/  STL [R1+0x580], R13 ;  /* 0x0005800d01007387 */ /* 0x000fe80000100800 */
[----:B------:R-:W3:Y:S01]  /*20aa0*/  LDL.LU R33, [R1+0x8e0] ;  /* 0x0008e00001217983 */ /* 0x000ee20000300800 */
[----:B----4-:R-:W-:-:S05]  /*20ab0*/  IADD3.X R7, PT, PT, R7, UR52, RZ, P4, !PT ;  /* 0x0000003407077c10 */ /* 0x010fca000a7fe4ff */
[----:B------:R0:W-:Y:S04]  /*20ac0*/  STL [R1+0x594], R7 ;  /* 0x0005940701007387 */ /* 0x0001e80000100800 */
[----:B------:R-:W-:Y:S04]  /*20ad0*/  STL [R1+0x8f8], R12 ;  /* 0x0008f80c01007387 */ /* 0x000fe80000100800 */
[----:B0-----:R-:W4:Y:S04]  /*20ae0*/  LDL.LU R7, [R1+0x57c] ;  /* 0x00057c0001077983 */ /* 0x001f280000300800 */
[----:B------:R-:W4:Y:S01]  /*20af0*/  LDL.LU R32, [R1+0x578] ;  /* 0x0005780001207983 */ /* 0x000f220000300800 */
[----:B------:R-:W-:-:S03]  /*20b00*/  IADD3 R11, P4, PT, R11, UR21, RZ ;  /* 0x000000150b0b7c10 */ /* 0x000fc6000ff9e0ff */
[----:B------:R-:W4:Y:S04]  /*20b10*/  LDL.LU R31, [R1+0x8f4] ;  /* 0x0008f400011f7983 */ /* 0x000f280000300800 */
[----:B------:R-:W4:Y:S04]  /*20b20*/  LDL.LU R30, [R1+0x570] ;  /* 0x00057000011e7983 */ /* 0x000f280000300800 */
[----:B------:R0:W-:Y:S04]  /*20b30*/  STL [R1+0x8f0], R11 ;  /* 0x0008f00b01007387 */ /* 0x0001e80000100800 */
[----:B------:R-:W4:Y:S04]  /*20b40*/  LDL.LU R29, [R1+0x8ec] ;  /* 0x0008ec00011d7983 */ /* 0x000f280000300800 */
[----:B------:R-:W4:Y:S04]  /*20b50*/  LDL.LU R28, [R1+0x568] ;  /* 0x00056800011c7983 */ /* 0x000f280000300800 */
[----:B0-----:R-:W4:Y:S04]  /*20b60*/  LDL.LU R11, [R1+0x8e4] ;  /* 0x0008e400010b7983 */ /* 0x001f280000300800 */
[----:B------:R-:W4:Y:S04]  /*20b70*/  LDL.LU R27, [R1+0x560] ;  /* 0x00056000011b7983 */ /* 0x000f280000300800 */
[----:B------:R-:W4:Y:S01]  /*20b80*/  LDL.LU R26, [R1+0x8dc] ;  /* 0x0008dc00011a7983 */ /* 0x000f220000300800 */
[----:B------:R-:W-:-:S03]  /*20b90*/  IADD3.X R10, PT, PT, R10, UR52, RZ, P5, !PT ;  /* 0x000000340a0a7c10 */ /* 0x000fc6000affe4ff */
        /* <DEDUP_REMOVED lines=12> */
[----:B------:R-:W2:Y:S04]  /*20c60*/  LDL.LU R17, [R1+0x8d4] ;  /* 0x0008d40001117983 */ /* 0x000ea80000300800 */
[----:B------:R-:W2:Y:S04]  /*20c70*/  LDL.LU R16, [R1+0x550] ;  /* 0x0005500001107983 */ /* 0x000ea80000300800 */
[----:B------:R-:W2:Y:S04]  /*20c80*/  LDL.LU R15, [R1+0x8cc] ;  /* 0x0008cc00010f7983 */ /* 0x000ea80000300800 */
[----:B------:R-:W2:Y:S04]  /*20c90*/  LDL.LU R14, [R1+0x548] ;  /* 0x00054800010e7983 */ /* 0x000ea80000300800 */
[----:B------:R-:W2:Y:S04]  /*20ca0*/  LDL.LU R13, [R1+0x8c4] ;  /* 0x0008c400010d7983 */ /* 0x000ea80000300800 */
[----:B0-----:R-:W2:Y:S04]  /*20cb0*/  LDL.LU R9, [R1+0x540] ;  /* 0x0005400001097983 */ /* 0x001ea80000300800 */
[----:B------:R-:W2:Y:S01]  /*20cc0*/  LDL.LU R12, [R1+0x8bc] ;  /* 0x0008bc00010c7983 */ /* 0x000ea20000300800 */
[----:B---3--:R-:W-:-:S05]  /*20cd0*/  IADD3.X R8, PT, PT, R8, UR52, RZ, P6, !PT ;  /* 0x0000003408087c10 */ /* 0x008fca000b7fe4ff */
[----:B------:R0:W-:Y:S04]  /*20ce0*/  STL [R1+0x584], R8 ;  /* 0x0005840801007387 */ /* 0x0001e80000100800 */
[----:B0-----:R-:W3:Y:S01]  /*20cf0*/  LDL.LU R8, [R1+0x8b8] ;  /* 0x0008b80001087983 */ /* 0x001ee20000300800 */
[----:B----4-:R-:W-:-:S05]  /*20d00*/  IADD3.X R7, PT, PT, R7, UR52, RZ, P2, !PT ;  /* 0x0000003407077c10 */ /* 0x010fca00097fe4ff */
[----:B------:R0:W-:Y:S04]  /*20d10*/  STL [R1+0x57c], R7 ;  /* 0x00057c0701007387 */ /* 0x0001e80000100800 */
[----:B0-----:R-:W4:Y:S01]  /*20d20*/  LDL.LU R7, [R1+0x554] ;  /* 0x0005540001077983 */ /* 0x001f220000300800 */
[----:B------:R-:W-:Y:S02]  /*20d30*/  IADD3 R33, P6, PT, R33, UR21, RZ ;  /* 0x0000001521217c10 */ /* 0x000fe4000ffde0ff */
[----:B------:R-:W-:Y:S02]  /*20d40*/  IADD3 R32, P2, PT, R32, UR21, RZ ;  /* 0x0000001520207c10 */ /* 0x000fe4000ff5e0ff */
[----:B------:R-:W-:Y:S02]  /*20d50*/  IADD3.X R31, PT, PT, R31, UR52, RZ, P3, !PT ;  /* 0x000000341f1f7c10 */ /* 0x000fe40009ffe4ff */
[----:B------:R-:W-:Y:S01]  /*20d60*/  IADD3 R30, P3, PT, R30, UR21, RZ ;  /* 0x000000151e1e7c10 */ /* 0x000fe2000ff7e0ff */
[----:B------:R-:W-:Y:S01]  /*20d70*/  STL [R1+0x8e0], R33 ;  /* 0x0008e02101007387 */ /* 0x000fe20000100800 */
[----:B------:R-:W-:-:S02]  /*20d80*/  IADD3.X R29, PT, PT, R29, UR52, RZ, P4, !PT ;  /* 0x000000341d1d7c10 */ /* 0x000fc4000a7fe4ff */
[----:B------:R-:W-:Y:S01]  /*20d90*/  IADD3.X R11, PT, PT, R11, UR52, RZ, P5, !PT ;  /* 0x000000340b0b7c10 */ /* 0x000fe2000affe4ff */
[----:B------:R-:W-:Y:S01]  /*20da0*/  STL [R1+0x578], R32 ;  /* 0x0005782001007387 */ /* 0x000fe20000100800 */
[----:B------:R-:W-:-:S03]  /*20db0*/  IADD3 R28, P4, PT, R28, UR21, RZ ;  /* 0x000000151c1c7c10 */ /* 0x000fc6000ff9e0ff */
        /* <DEDUP_REMOVED lines=8> */
[----:B0-----:R-:W4:Y:S01]  /*20e40*/  LDL.LU R11, [R1+0x8b0] ;  /* 0x0008b000010b7983 */ /* 0x001f220000300800 */
        /* <DEDUP_REMOVED lines=9> */
[----:B------:R0:W-:Y:S04]  /*20ee0*/  STL [R1+0x56c], R10 ;  /* 0x00056c0a01007387 */ /* 0x0001e80000100800 */
[----:B------:R-:W-:Y:S04]  /*20ef0*/  STL [R1+0x574], R24 ;  /* 0x0005741801007387 */ /* 0x000fe80000100800 */
[----:B0-----:R-:W4:Y:S04]  /*20f00*/  LDL.LU R10, [R1+0x54c] ;  /* 0x00054c00010a7983 */ /* 0x001f280000300800 */
[----:B------:R-:W-:Y:S04]  /*20f10*/  STL [R1+0x8d0], R23 ;  /* 0x0008d01701007387 */ /* 0x000fe80000100800 */
[----:B------:R-:W-:Y:S04]  /*20f20*/  STL [R1+0x8c8], R22 ;  /* 0x0008c81601007387 */ /* 0x000fe80000100800 */
[----:B------:R-:W-:Y:S04]  /*20f30*/  STL [R1+0x564], R21 ;  /* 0x0005641501007387 */ /* 0x000fe80000100800 */
[----:B------:R-:W-:Y:S01]  /*20f40*/  STL [R1+0x8c0], R20 ;  /* 0x0008c01401007387 */ /* 0x000fe20000100800 */
[----:B--2---:R-:W-:-:S02]  /*20f50*/  IADD3.X R19, PT, PT, R19, UR52, RZ, P5, !PT ;  /* 0x0000003413137c10 */ /* 0x004fc4000affe4ff */
        /* <DEDUP_REMOVED lines=9> */
[----:B------:R-:W-:Y:S02]  /*20ff0*/  IADD3.X R13, PT, PT, R13, UR52, RZ, P3, !PT ;  /* 0x000000340d0d7c10 */ /* 0x000fe40009ffe4ff */
[----:B------:R-:W-:Y:S01]  /*21000*/  IADD3 R9, P3, PT, R9, UR21, RZ ;  /* 0x0000001509097c10 */ /* 0x000fe2000ff7e0ff */
[----:B------:R-:W-:Y:S04]  /*21010*/  STL [R1+0x8cc], R15 ;  /* 0x0008cc0f01007387 */ /* 0x000fe80000100800 */
[----:B------:R0:W-:Y:S04]  /*21020*/  STL [R1+0x540], R9 ;  /* 0x0005400901007387 */ /* 0x0001e80000100800 */
[----:B------:R-:W-:Y:S04]  /*21030*/  STL [R1+0x548], R14 ;  /* 0x0005480e01007387 */ /* 0x000fe80000100800 */
[----:B0-----:R-:W2:Y:S01]  /*21040*/  LDL.LU R9, [R1+0x8a8] ;  /* 0x0008a80001097983 */ /* 0x001ea20000300800 */
[----:B------:R-:W-:-:S03]  /*21050*/  IADD3.X R12, PT, PT, R12, UR52, RZ, P4, !PT ;  /* 0x000000340c0c7c10 */ /* 0x000fc6000a7fe4ff */
[----:B------:R-:W-:Y:S04]  /*21060*/  STL [R1+0x8c4], R13 ;  /* 0x0008c40d01007387 */ /* 0x000fe80000100800 */
[----:B------:R-:W2:Y:S01]  /*21070*/  LDL.LU R33, [R1+0x544] ;  /* 0x0005440001217983 */ /* 0x000ea20000300800 */
[----:B---3--:R-:W-:-:S05]  /*21080*/  IADD3 R8, P4, PT, R8, UR21, RZ ;  /* 0x0000001508087c10 */ /* 0x008fca000ff9e0ff */
[----:B------:R0:W-:Y:S04]  /*21090*/  STL [R1+0x8b8], R8 ;  /* 0x0008b80801007387 */ /* 0x0001e80000100800 */
[----:B------:R-:W-:Y:S04]  /*210a0*/  STL [R1+0x8bc], R12 ;  /* 0x0008bc0c01007387 */ /* 0x000fe80000100800 */
[----:B0-----:R-:W3:Y:S04]  /*210b0*/  LDL.LU R8, [R1+0x8a0] ;  /* 0x0008a00001087983 */ /* 0x001ee80000300800 */
[----:B------:R-:W3:Y:S04]  /*210c0*/  LDL.LU R32, [R1+0x53c] ;  /* 0x00053c0001207983 */ /* 0x000ee80000300800 */
[----:B------:R-:W3:Y:S01]  /*210d0*/  LDL.LU R31, [R1+0x538] ;  /* 0x00053800011f7983 */ /* 0x000ee20000300800 */
[----:B----4-:R-:W-:-:S03]  /*210e0*/  IADD3.X R7, PT, PT, R7, UR52, RZ, P5, !PT ;  /* 0x0000003407077c10 */ /* 0x010fc6000affe4ff */
        /* <DEDUP_REMOVED lines=8> */
[----:B------:R-:W-:-:S05]  /*21170*/  IADD3 R11, P5, PT, R11, UR21, RZ ;  /* 0x000000150b0b7c10 */ /* 0x000fca000ffbe0ff */
[----:B------:R0:W-:Y:S04]  /*21180*/  STL [R1+0x8b0], R11 ;  /* 0x0008b00b01007387 */ /* 0x0001e80000100800 */
[----:B------:R-:W4:Y:S04]  /*21190*/  LDL.LU R24, [R1+0x898] ;  /* 0x0008980001187983 */ /* 0x000f280000300800 */
[----:B------:R-:W4:Y:S04]  /*211a0*/  LDL.LU R23, [R1+0x534] ;  /* 0x0005340001177983 */ /* 0x000f280000300800 */
[----:B0-----:R-:W4:Y:S04]  /*211b0*/  LDL.LU R11, [R1+0x890] ;  /* 0x00089000010b7983 */ /* 0x001f280000300800 */
[----:B------:R-:W4:Y:S04]  /*211c0*/  LDL.LU R22, [R1+0x52c] ;  /* 0x00052c0001167983 */ /* 0x000f280000300800 */
[----:B------:R-:W4:Y:S04]  /*211d0*/  LDL.LU R21, [R1+0x888] ;  /* 0x0008880001157983 */ /* 0x000f280000300800 */
[----:B------:R-:W4:Y:S01]  /*211e0*/  LDL.LU R20, [R1+0x524] ;  /* 0x0005240001147983 */ /* 0x000f220000300800 */
[----:B------:R-:W-:-:S05]  /*211f0*/  IADD3.X R10, PT, PT, R10, UR52, RZ, P6, !PT ;  /* 0x000000340a0a7c10 */ /* 0x000fca000b7fe4ff */
[----:B------:R0:W-:Y:S04]  /*21200*/  STL [R1+0x54c], R10 ;  /* 0x00054c0a01007387 */ /* 0x0001e80000100800 */
[----:B------:R-:W4:Y:S04]  /*21210*/  LDL.LU R19, [R1+0x880] ;  /* 0x0008800001137983 */ /* 0x000f280000300800 */
[----:B------:R-:W4:Y:S04]  /*21220*/  LDL.LU R18, [R1+0x51c] ;  /* 0x00051c0001127983 */ /* 0x000f280000300800 */
[----:B------:R-:W4:Y:S04]  /*21230*/  LDL.LU R17, [R1+0x518] ;  /* 0x0005180001117983 */ /* 0x000f280000300800 */
[----:B------:R-:W4:Y:S04]  /*21240*/  LDL.LU R16, [R1+0x894] ;  /* 0x0008940001107983 */ /* 0x000f280000300800 */
[----:B------:R-:W4:Y:S04]  /*21250*/  LDL.LU R15, [R1+0x510] ;  /* 0x00051000010f7983 */ /* 0x000f280000300800 */
[----:B------:R-:W4:Y:S04]  /*21260*/  LDL.LU R14, [R1+0x88c] ;  /* 0x00088c00010e7983 */ /* 0x000f280000300800 */
[----:B------:R-:W4:Y:S04]  /*21270*/  LDL.LU R13, [R1+0x508] ;  /* 0x00050800010d7983 */ /* 0x000f280000300800 */
[----:B0-----:R-:W4:Y:S04]  /*21280*/  LDL.LU R10, [R1+0x884] ;  /* 0x00088400010a7983 */ /* 0x001f280000300800 */
[----:B------:R-:W4:Y:S01]  /*21290*/  LDL.LU R12, [R1+0x500] ;  /* 0x00050000010c7983 */ /* 0x000f220000300800 */
[----:B--2---:R-:W-:-:S05]  /*212a0*/  IADD3 R9, P6, PT, R9, UR21, RZ ;  /* 0x0000001509097c10 */ /* 0x004fca000ffde0ff */
[----:B------:R0:W-:Y:S04]  /*212b0*/  STL [R1+0x8a8], R9 ;  /* 0x0008a80901007387 */ /* 0x0001e80000100800 */
[----:B0-----:R-:W2:Y:S01]  /*212c0*/  LDL.LU R9, [R1+0x87c] ;  /* 0x00087c0001097983 */ /* 0x001ea20000300800 */
[----:B------:R-:W-:Y:S02]  /*212d0*/  IADD3.X R33, PT, PT, R33, UR52, RZ, P2, !PT ;  /* 0x0000003421217c10 */ /* 0x000fe400097fe4ff */
[----:B---3--:R-:W-:Y:S02]  /*212e0*/  IADD3 R8, P2, PT, R8, UR21, RZ ;  /* 0x0000001508087c10 */ /* 0x008fe4000ff5e0ff */
[----:B------:R-:W-:-:S03]  /*212f0*/  IADD3.X R32, PT, PT, R32, UR52, RZ, P3, !PT ;  /* 0x0000003420207c10 */ /* 0x000fc60009ffe4ff */
[----:B------:R0:W-:Y:S01]  /*21300*/  STL [R1+0x8a0], R8 ;  /* 0x0008a00801007387 */ /* 0x0001e20000100800 */
[----:B------:R-:W-:Y:S02]  /*21310*/  IADD3 R31, P3, PT, R31, UR21, RZ ;  /* 0x000000151f1f7c10 */ /* 0x000fe4000ff7e0ff */
[----:B----4-:R-:W-:Y:S01]  /*21320*/  IADD3.X R30, PT, PT, R30, UR52, RZ, P4, !PT ;  /* 0x000000341e1e7c10 */ /* 0x010fe2000a7fe4ff */
[----:B0-----:R-:W3:Y:S04]  /*21330*/  LDL.LU R8, [R1+0x878] ;  /* 0x0008780001087983 */ /* 0x001ee80000300800 */
[----:B------:R-:W-:Y:S01]  /*21340*/  STL [R1+0x544], R33 ;  /* 0x0005442101007387 */ /* 0x000fe20000100800 */
[----:B------:R-:W-:Y:S02]  /*21350*/  IADD3 R29, P4, PT, R29, UR21, RZ ;  /* 0x000000151d1d7c10 */ /* 0x000fe4000ff9e0ff */
[----:B------:R-:W-:Y:S01]  /*21360*/  IADD3.X R28, PT, PT, R28, UR52, RZ, P5, !PT ;  /* 0x000000341c1c7c10 */ /* 0x000fe2000affe4ff */
[----:B------:R-:W-:Y:S01]  /*21370*/  STL [R1+0x53c], R32 ;  /* 0x00053c2001007387 */ /* 0x000fe20000100800 */
[----:B------:R-:W-:-:S03]  /*21380*/  IADD3 R7, P5, PT, R7, UR21, RZ ;  /* 0x0000001507077c10 */ /* 0x000fc6000ffbe0ff */
[----:B------:R-:W-:Y:S04]  /*21390*/  STL [R1+0x538], R31 ;  /* 0x0005381f01007387 */ /* 0x000fe80000100800 */
[----:B------:R-:W-:Y:S04]  /*213a0*/  STL [R1+0x8b4], R30 ;  /* 0x0008b41e01007387 */ /* 0x000fe80000100800 */
[----:B------:R0:W-:Y:S04]  /*213b0*/  STL [R1+0x528], R7 ;  /* 0x0005280701007387 */ /* 0x0001e80000100800 */
[----:B------:R-:W-:Y:S04]  /*213c0*/  STL [R1+0x530], R29 ;  /* 0x0005301d01007387 */ /* 0x000fe80000100800 */
[----:B0-----:R-:W4:Y:S01]  /*213d0*/  LDL.LU R7, [R1+0x514] ;  /* 0x0005140001077983 */ /* 0x001f220000300800 */
[----:B------:R-:W-:-:S02]  /*213e0*/  IADD3.X R27, PT, PT, R27, UR52, RZ, P6, !PT ;  /* 0x000000341b1b7c10 */ /* 0x000fc4000b7fe4ff */
[----:B------:R-:W-:Y:S02]  /*213f0*/  IADD3 R26, P6, PT, R26, UR21, RZ ;  /* 0x000000151a1a7c10 */ /* 0x000fe4000ffde0ff */
[----:B------:R-:W-:Y:S01]  /*21400*/  IADD3.X R25, PT, PT, R25, UR52, RZ, P2, !PT ;  /* 0x0000003419197c10 */ /* 0x000fe200097fe4ff */
        /* <DEDUP_REMOVED lines=24> */
[----:B------:R-:W-:Y:S04]  /*21590*/  STL [R1+0x51c], R18 ;  /* 0x00051c1201007387 */ /* 0x000fe80000100800 */
[----:B------:R-:W-:Y:S01]  /*215a0*/  STL [R1+0x518], R17 ;  /* 0x0005181101007387 */ /* 0x000fe20000100800 */
[----:B------:R-:W-:-:S03]  /*215b0*/  IADD3.X R10, PT, PT, R10, UR52, RZ, P4, !PT ;  /* 0x000000340a0a7c10 */ /* 0x000fc6000a7fe4ff */
[----:B------:R-:W-:Y:S01]  /*215c0*/  STL [R1+0x894], R16 ;  /* 0x0008941001007387 */ /* 0x000fe20000100800 */
[----:B------:R-:W-:-:S03]  /*215d0*/  IADD3 R13, P3, PT, R13, UR21, RZ ;  /* 0x000000150d0d7c10 */ /* 0x000fc6000ff7e0ff */
[----:B------:R-:W-:Y:S01]  /*215e0*/  STL [R1+0x510], R15 ;  /* 0x0005100f01007387 */ /* 0x000fe20000100800 */
[----:B------:R-:W-:-:S03]  /*215f0*/  IADD3 R12, P4, PT, R12, UR21, RZ ;  /* 0x000000150c0c7c10 */ /* 0x000fc6000ff9e0ff */
[----:B------:R0:W-:Y:S04]  /*21600*/  STL [R1+0x884], R10 ;  /* 0x0008840a01007387 */ /* 0x0001e80000100800 */
[----:B------:R-:W-:Y:S04]  /*21610*/  STL [R1+0x88c], R14 ;  /* 0x00088c0e01007387 */ /* 0x000fe80000100800 */
[----:B0-----:R-:W4:Y:S04]  /*21620*/  LDL.LU R10, [R1+0x50c] ;  /* 0x00050c00010a7983 */ /* 0x001f280000300800 */
[----:B------:R-:W-:Y:S04]  /*21630*/  STL [R1+0x508], R13 ;  /* 0x0005080d01007387 */ /* 0x000fe80000100800 */
[----:B------:R-:W4:Y:S01]  /*21640*/  LDL.LU R33, [R1+0x868] ;  /* 0x0008680001217983 */ /* 0x000f220000300800 */
[----:B--2---:R-:W-:-:S05]  /*21650*/  IADD3.X R9, PT, PT, R9, UR52, RZ, P5, !PT ;  /* 0x0000003409097c10 */ /* 0x004fca000affe4ff */
[----:B------:R0:W-:Y:S04]  /*21660*/  STL [R1+0x87c], R9 ;  /* 0x00087c0901007387 */ /* 0x0001e80000100800 */
[----:B------:R-:W-:Y:S04]  /*21670*/  STL [R1+0x500], R12 ;  /* 0x0005000c01007387 */ /* 0x000fe80000100800 */
[----:B0-----:R-:W2:Y:S04]  /*21680*/  LDL.LU R9, [R1+0x504] ;  /* 0x0005040001097983 */ /* 0x001ea80000300800 */
[----:B------:R-:W2:Y:S04]  /*21690*/  LDL.LU R32, [R1+0x860] ;  /* 0x0008600001207983 */ /* 0x000ea80000300800 */
[----:B------:R-:W2:Y:S04]  /*216a0*/  LDL.LU R31, [R1+0x4fc] ;  /* 0x0004fc00011f7983 */ /* 0x000ea80000300800 */
[----:B------:R-:W2:Y:S01]  /*216b0*/  LDL.LU R30, [R1+0x4f8] ;  /* 0x0004f800011e7983 */ /* 0x000ea20000300800 */
[----:B---3--:R-:W-:-:S05]  /*216c0*/  IADD3 R8, P5, PT, R8, UR21, RZ ;  /* 0x0000001508087c10 */ /* 0x008fca000ffbe0ff */
[----:B------:R0:W-:Y:S04]  /*216d0*/  STL [R1+0x878], R8 ;  /* 0x0008780801007387 */ /* 0x0001e80000100800 */
[----:B------:R-:W3:Y:S04]  /*216e0*/  LDL.LU R29, [R1+0x874] ;  /* 0x00087400011d7983 */ /* 0x000ee80000300800 */
[----:B------:R-:W3:Y:S04]  /*216f0*/  LDL.LU R28, [R1+0x4f0] ;  /* 0x0004f000011c7983 */ /* 0x000ee80000300800 */
[----:B0-----:R-:W3:Y:S04]  /*21700*/  LDL.LU R8, [R1+0x86c] ;  /* 0x00086c0001087983 */ /* 0x001ee80000300800 */
[----:B------:R-:W3:Y:S04]  /*21710*/  LDL.LU R27, [R1+0x4e8] ;  /* 0x0004e800011b7983 */ /* 0x000ee80000300800 */
[----:B------:R-:W3:Y:S04]  /*21720*/  LDL.LU R26, [R1+0x864] ;  /* 0x00086400011a7983 */ /* 0x000ee80000300800 */
[----:B------:R-:W3:Y:S01]  /*21730*/  LDL.LU R25, [R1+0x4e0] ;  /* 0x0004e00001197983 */ /* 0x000ee20000300800 */
[----:B----4-:R-:W-:-:S05]  /*21740*/  IADD3.X R7, PT, PT, R7, UR52, RZ, P6, !PT ;  /* 0x0000003407077c10 */ /* 0x010fca000b7fe4ff */
        /* <DEDUP_REMOVED lines=18> */
[----:B------:R-:W-:-:S05]  /*21870*/  IADD3.X R10, PT, PT, R10, UR52, RZ, P2, !PT ;  /* 0x000000340a0a7c10 */ /* 0x000fca00097fe4ff */
[----:B------:R0:W-:Y:S04]  /*21880*/  STL [R1+0x50c], R10 ;  /* 0x00050c0a01007387 */ /* 0x0001e80000100800 */
[----:B0-----:R-:W4:Y:S01]  /*21890*/  LDL.LU R10, [R1+0x4c0] ;  /* 0x0004c000010a7983 */ /* 0x001f220000300800 */
[----:B------:R-:W-:Y:S02]  /*218a0*/  IADD3 R33, P2, PT, R33, UR21, RZ ;  /* 0x0000001521217c10 */ /* 0x000fe4000ff5e0ff */
[----:B--2---:R-:W-:-:S05]  /*218b0*/  IADD3.X R9, PT, PT, R9, UR52, RZ, P3, !PT ;  /* 0x0000003409097c10 */ /* 0x004fca0009ffe4ff */
[----:B------:R0:W-:Y:S04]  /*218c0*/  STL [R1+0x504], R9 ;  /* 0x0005040901007387 */ /* 0x0001e80000100800 */
[----:B0-----:R-:W2:Y:S01]  /*218d0*/  LDL.LU R9, [R1+0x83c] ;  /* 0x00083c0001097983 */ /* 0x001ea20000300800 */
[----:B------:R-:W-:Y:S02]  /*218e0*/  IADD3 R32, P3, PT, R32, UR21, RZ ;  /* 0x0000001520207c10 */ /* 0x000fe4000ff7e0ff */
[----:B------:R-:W-:Y:S02]  /*218f0*/  IADD3.X R31, PT, PT, R31, UR52, RZ, P4, !PT ;  /* 0x000000341f1f7c10 */ /* 0x000fe4000a7fe4ff */
[----:B------:R-:W-:Y:S01]  /*21900*/  IADD3 R30, P4, PT, R30, UR21, RZ ;  /* 0x000000151e1e7c10 */ /* 0x000fe2000ff9e0ff */
[----:B------:R-:W-:Y:S04]  /*21910*/  STL [R1+0x868], R33 ;  /* 0x0008682101007387 */ /* 0x000fe80000100800 */
[----:B------:R-:W-:Y:S01]  /*21920*/  STL [R1+0x860], R32 ;  /* 0x0008602001007387 */ /* 0x000fe20000100800 */
[----:B---3--:R-:W-:-:S03]  /*21930*/  IADD3.X R29, PT, PT, R29, UR52, RZ, P5, !PT ;  /* 0x000000341d1d7c10 */ /* 0x008fc6000affe4ff */
[----:B------:R-:W-:Y:S01]  /*21940*/  STL [R1+0x4fc], R31 ;  /* 0x0004fc1f01007387 */ /* 0x000fe20000100800 */
[----:B------:R-:W-:Y:S02]  /*21950*/  IADD3 R28, P5, PT, R28, UR21, RZ ;  /* 0x000000151c1c7c10 */ /* 0x000fe4000ffbe0ff */
[----:B------:R-:W-:Y:S01]  /*21960*/  IADD3.X R8, PT, PT, R8, UR52, RZ, P6, !PT ;  /* 0x0000003408087c10 */ /* 0x000fe2000b7fe4ff */
[----:B------:R-:W-:Y:S01]  /*21970*/  STL [R1+0x4f8], R30 ;  /* 0x0004f81e01007387 */ /* 0x000fe20000100800 */
[----:B------:R-:W-:-:S03]  /*21980*/  IADD3 R27, P6, PT, R27, UR21, RZ ;  /* 0x000000151b1b7c10 */ /* 0x000fc6000ffde0ff */
[----:B------:R0:W-:Y:S01]  /*21990*/  STL [R1+0x86c], R8 ;  /* 0x00086c0801007387 */ /* 0x0001e20000100800 */
[----:B------:R-:W-:-:S03]  /*219a0*/  IADD3.X R26, PT, PT, R26, UR52, RZ, P2, !PT ;  /* 0x000000341a1a7c10 */ /* 0x000fc600097fe4ff */
[----:B------:R-:W-:Y:S01]  /*219b0*/  STL [R1+0x874], R29 ;  /* 0x0008741d01007387 */ /* 0x000fe20000100800 */
[----:B------:R-:W-:-:S03]  /*219c0*/  IADD3 R25, P2, PT, R25, UR21, RZ ;  /* 0x0000001519197c10 */ /* 0x000fc6000ff5e0ff */
[----:B0-----:R-:W3:Y:S04]  /*219d0*/  LDL.LU R8, [R1+0x838] ;  /* 0x0008380001087983 */ /* 0x001ee80000300800 */
[----:B------:R-:W-:Y:S04]  /*219e0*/  STL [R1+0x4f0], R28 ;  /* 0x0004f01c01007387 */ /* 0x000fe80000100800 */
[----:B------:R-:W-:Y:S01]  /*219f0*/  STL [R1+0x4e8], R27 ;  /* 0x0004e81b01007387 */ /* 0x000fe20000100800 */
[----:B----4-:R-:W-:-:S03]  /*21a00*/  IADD3.X R24, PT, PT, R24, UR52, RZ, P3, !PT ;  /* 0x0000003418187c10 */ /* 0x010fc60009ffe4ff */
[----:B------:R-:W-:Y:S01]  /*21a10*/  STL [R1+0x864], R26 ;  /* 0x0008641a01007387 */ /* 0x000fe20000100800 */
[----:B------:R-:W-:-:S03]  /*21a20*/  IADD3.X R7, PT, PT, R7, UR52, RZ, P4, !PT ;  /* 0x0000003407077c10 */ /* 0x000fc6000a7fe4ff */
[----:B------:R-:W-:Y:S04]  /*21a30*/  STL [R1+0x4e0], R25 ;  /* 0x0004e01901007387 */ /* 0x000fe80000100800 */
[----:B------:R0:W-:Y:S04]  /*21a40*/  STL [R1+0x4f4], R7 ;  /* 0x0004f40701007387 */ /* 0x0001e80000100800 */
[----:B------:R-:W-:Y:S04]  /*21a50*/  STL [R1+0x85c], R24 ;  /* 0x00085c1801007387 */ /* 0x000fe80000100800 */
[----:B0-----:R-:W4:Y:S01]  /*21a60*/  LDL.LU R7, [R1+0x4d4] ;  /* 0x0004d40001077983 */ /* 0x001f220000300800 */
[----:B------:R-:W-:-:S02]  /*21a70*/  IADD3 R23, P3, PT, R23, UR21, RZ ;  /* 0x0000001517177c10 */ /* 0x000fc4000ff7e0ff */
[----:B------:R-:W-:Y:S02]  /*21a80*/  IADD3 R22, P4, PT, R22, UR21, RZ ;  /* 0x0000001516167c10 */ /* 0x000fe4000ff9e0ff */
[----:B------:R-:W-:Y:S02]  /*21a90*/  IADD3.X R21, PT, PT, R21, UR52, RZ, P5, !PT ;  /* 0x0000003415157c10 */ /* 0x000fe4000affe4ff */
[----:B------:R-:W-:Y:S01]  /*21aa0*/  IADD3 R20, P5, PT, R20, UR21, RZ ;  /* 0x0000001514147c10 */ /* 0x000fe2000ffbe0ff */
        /* <DEDUP_REMOVED lines=18> */
[----:B------:R0:W-:Y:S04]  /*21bd0*/  STL [R1+0x4c8], R11 ;  /* 0x0004c80b01007387 */ /* 0x0001e80000100800 */
[----:B------:R-:W-:Y:S04]  /*21be0*/  STL [R1+0x4d0], R14 ;  /* 0x0004d00e01007387 */ /* 0x000fe80000100800 */
[----:B0-----:R-:W4:Y:S04]  /*21bf0*/  LDL.LU R11, [R1+0x830] ;  /* 0x00083000010b7983 */ /* 0x001f280000300800 */
[----:B------:R-:W-:Y:S04]  /*21c00*/  STL [R1+0x84c], R13 ;  /* 0x00084c0d01007387 */ /* 0x000fe80000100800 */
[----:B------:R-:W4:Y:S01]  /*21c10*/  LDL.LU R33, [R1+0x4cc] ;  /* 0x0004cc0001217983 */ /* 0x000f220000300800 */
[----:B------:R-:W-:-:S05]  /*21c20*/  IADD3 R10, P5, PT, R10, UR21, RZ ;  /* 0x000000150a0a7c10 */ /* 0x000fca000ffbe0ff */
[----:B------:R0:W-:Y:S04]  /*21c30*/  STL [R1+0x4c0], R10 ;  /* 0x0004c00a01007387 */ /* 0x0001e80000100800 */
[----:B------:R-:W-:Y:S04]  /*21c40*/  STL [R1+0x844], R12 ;  /* 0x0008440c01007387 */ /* 0x000fe80000100800 */
[----:B0-----:R-:W4:Y:S04]  /*21c50*/  LDL.LU R10, [R1+0x828] ;  /* 0x00082800010a7983 */ /* 0x001f280000300800 */
[----:B------:R-:W4:Y:S04]  /*21c60*/  LDL.LU R32, [R1+0x4c4] ;  /* 0x0004c40001207983 */ /* 0x000f280000300800 */
[----:B------:R-:W4:Y:S04]  /*21c70*/  LDL.LU R31, [R1+0x820] ;  /* 0x00082000011f7983 */ /* 0x000f280000300800 */
[----:B------:R-:W4:Y:S01]  /*21c80*/  LDL.LU R30, [R1+0x4bc] ;  /* 0x0004bc00011e7983 */ /* 0x000f220000300800 */
[----:B--2---:R-:W-:-:S05]  /*21c90*/  IADD3.X R9, PT, PT, R9, UR52, RZ, P6, !PT ;  /* 0x0000003409097c10 */ /* 0x004fca000b7fe4ff */
[----:B------:R0:W-:Y:S04]  /*21ca0*/  STL [R1+0x83c], R9 ;  /* 0x00083c0901007387 */ /* 0x0001e80000100800 */
[----:B------:R-:W2:Y:S04]  /*21cb0*/  LDL.LU R29, [R1+0x4b8] ;  /* 0x0004b800011d7983 */ /* 0x000ea80000300800 */
[----:B------:R-:W2:Y:S04]  /*21cc0*/  LDL.LU R28, [R1+0x834] ;  /* 0x00083400011c7983 */ /* 0x000ea80000300800 */
        /* <DEDUP_REMOVED lines=23> */
[----:B------:R-:W-:-:S05]  /*21e40*/  IADD3 R11, P2, PT, R11, UR21, RZ ;  /* 0x000000150b0b7c10 */ /* 0x000fca000ff5e0ff */
[----:B------:R0:W-:Y:S01]  /*21e50*/  STL [R1+0x830], R11 ;  /* 0x0008300b01007387 */ /* 0x0001e20000100800 */
[----:B------:R-:W-:-:S03]  /*21e60*/  IADD3.X R33, PT, PT, R33, UR52, RZ, P3, !PT ;  /* 0x0000003421217c10 */ /* 0x000fc60009ffe4ff */
[----:B0-----:R-:W4:Y:S01]  /*21e70*/  LDL.LU R11, [R1+0x804] ;  /* 0x00080400010b7983 */ /* 0x001f220000300800 */
[----:B------:R-:W-:Y:S02]  /*21e80*/  IADD3 R10, P3, PT, R10, UR21, RZ ;  /* 0x000000150a0a7c10 */ /* 0x000fe4000ff7e0ff */
[----:B------:R-:W-:-:S03]  /*21e90*/  IADD3.X R32, PT, PT, R32, UR52, RZ, P4, !PT ;  /* 0x0000003420207c10 */ /* 0x000fc6000a7fe4ff */
[----:B------:R0:W-:Y:S01]  /*21ea0*/  STL [R1+0x828], R10 ;  /* 0x0008280a01007387 */ /* 0x0001e20000100800 */
[----:B------:R-:W-:Y:S02]  /*21eb0*/  IADD3 R31, P4, PT, R31, UR21, RZ ;  /* 0x000000151f1f7c10 */ /* 0x000fe4000ff9e0ff */
[----:B------:R-:W-:Y:S01]  /*21ec0*/  IADD3.X R30, PT, PT, R30, UR52, RZ, P5, !PT ;  /* 0x000000341e1e7c10 */ /* 0x000fe2000affe4ff */
        /* <DEDUP_REMOVED lines=14> */
[----:B------:R-:W-:Y:S04]  /*21fb0*/  STL [R1+0x834], R28 ;  /* 0x0008341c01007387 */ /* 0x000fe80000100800 */
[----:B------:R-:W-:Y:S01]  /*21fc0*/  STL [R1+0x82c], R27 ;  /* 0x00082c1b01007387 */ /* 0x000fe20000100800 */
[----:B---3--:R-:W-:Y:S02]  /*21fd0*/  IADD3 R24, P3, PT, R24, UR21, RZ ;  /* 0x0000001518187c10 */ /* 0x008fe4000ff7e0ff */
[----:B------:R-:W-:Y:S01]  /*21fe0*/  IADD3.X R23, PT, PT, R23, UR52, RZ, P4, !PT ;  /* 0x0000003417177c10 */ /* 0x000fe2000a7fe4ff */
        /* <DEDUP_REMOVED lines=8> */
[----:B0-----:R-:W3:Y:S04]  /*22070*/  LDL.LU R8, [R1+0x7f8] ;  /* 0x0007f80001087983 */ /* 0x001ee80000300800 */
[----:B------:R-:W-:Y:S01]  /*22080*/  STL [R1+0x81c], R23 ;  /* 0x00081c1701007387 */ /* 0x000fe20000100800 */
[----:B----4-:R-:W-:-:S03]  /*22090*/  IADD3 R19, P6, PT, R19, UR21, RZ ;  /* 0x0000001513137c10 */ /* 0x010fc6000ffde0ff */
        /* <DEDUP_REMOVED lines=13> */
[----:B------:R-:W-:Y:S04]  /*22170*/  STL [R1+0x498], R15 ;  /* 0x0004980f01007387 */ /* 0x000fe80000100800 */
[----:B------:R0:W-:Y:S04]  /*22180*/  STL [R1+0x80c], R7 ;  /* 0x00080c0701007387 */ /* 0x0001e80000100800 */
[----:B------:R-:W-:Y:S04]  /*22190*/  STL [R1+0x814], R14 ;  /* 0x0008140e01007387 */ /* 0x000fe80000100800 */
[----:B0-----:R-:W4:Y:S01]  /*221a0*/  LDL.LU R7, [R1+0x494] ;  /* 0x0004940001077983 */ /* 0x001f220000300800 */
[----:B------:R-:W-:-:S02]  /*221b0*/  IADD3 R13, P4, PT, R13, UR21, RZ ;  /* 0x000000150d0d7c10 */ /* 0x000fc4000ff9e0ff */
[----:B------:R-:W-:-:S03]  /*221c0*/  IADD3 R12, P5, PT, R12, UR21, RZ ;  /* 0x000000150c0c7c10 */ /* 0x000fc6000ffbe0ff */
[----:B------:R-:W-:Y:S04]  /*221d0*/  STL [R1+0x490], R13 ;  /* 0x0004900d01007387 */ /* 0x000fe80000100800 */
[----:B------:R-:W4:Y:S01]  /*221e0*/  LDL.LU R33, [R1+0x7f0] ;  /* 0x0007f00001217983 */ /* 0x000f220000300800 */
[----:B------:R-:W-:-:S05]  /*221f0*/  IADD3.X R11, PT, PT, R11, UR52, RZ, P6, !PT ;  /* 0x000000340b0b7c10 */ /* 0x000fca000b7fe4ff */
[----:B------:R0:W-:Y:S04]  /*22200*/  STL [R1+0x804], R11 ;  /* 0x0008040b01007387 */ /* 0x0001e80000100800 */
[----:B------:R-:W-:Y:S04]  /*22210*/  STL [R1+0x488], R12 ;  /* 0x0004880c01007387 */ /* 0x000fe80000100800 */
        /* <DEDUP_REMOVED lines=31> */
[----:B----4-:R-:W-:-:S05]  /*22410*/  IADD3.X R7, PT, PT, R7, UR52, RZ, P3, !PT ;  /* 0x0000003407077c10 */ /* 0x010fca0009ffe4ff */
[----:B------:R0:W-:Y:S04]  /*22420*/  STL [R1+0x494], R7 ;  /* 0x0004940701007387 */ /* 0x0001e80000100800 */
[----:B0-----:R-:W4:Y:S01]  /*22430*/  LDL.LU R7, [R1+0x448] ;  /* 0x0004480001077983 */ /* 0x001f220000300800 */
[----:B------:R-:W-:Y:S02]  /*22440*/  IADD3 R33, P3, PT, R33, UR21, RZ ;  /* 0x0000001521217c10 */ /* 0x000fe4000ff7e0ff */
[----:B------:R-:W-:Y:S02]  /*22450*/  IADD3.X R11, PT, PT, R11, UR52, RZ, P4, !PT ;  /* 0x000000340b0b7c10 */ /* 0x000fe4000a7fe4ff */
[----:B------:R-:W-:-:S03]  /*22460*/  IADD3 R32, P4, PT, R32, UR21, RZ ;  /* 0x0000001520207c10 */ /* 0x000fc6000ff9e0ff */
[----:B------:R0:W-:Y:S01]  /*22470*/  STL [R1+0x48c], R11 ;  /* 0x00048c0b01007387 */ /* 0x0001e20000100800 */
[----:B------:R-:W-:Y:S02]  /*22480*/  IADD3.X R31, PT, PT, R31, UR52, RZ, P5, !PT ;  /* 0x000000341f1f7c10 */ /* 0x000fe4000affe4ff */
[----:B------:R-:W-:Y:S01]  /*22490*/  IADD3 R30, P5, PT, R30, UR21, RZ ;  /* 0x000000151e1e7c10 */ /* 0x000fe2000ffbe0ff */
[----:B0-----:R-:W4:Y:S04]  /*224a0*/  LDL.LU R11, [R1+0x7c4] ;  /* 0x0007c400010b7983 */ /* 0x001f280000300800 */
        /* <DEDUP_REMOVED lines=10> */
[----:B------:R-:W-:Y:S01]  /*22550*/  STL [R1+0x47c], R29 ;  /* 0x00047c1d01007387 */ /* 0x000fe20000100800 */
[----:B------:R-:W-:-:S03]  /*22560*/  IADD3 R25, P3, PT, R25, UR21, RZ ;  /* 0x0000001519197c10 */ /* 0x000fc6000ff7e0ff */
[----:B0-----:R-:W4:Y:S04]  /*22570*/  LDL.LU R10, [R1+0x440] ;  /* 0x00044000010a7983 */ /* 0x001f280000300800 */
[----:B------:R-:W-:Y:S04]  /*22580*/  STL [R1+0x478], R28 ;  /* 0x0004781c01007387 */ /* 0x000fe80000100800 */
[----:B------:R-:W-:Y:S04]  /*22590*/  STL [R1+0x470], R27 ;  /* 0x0004701b01007387 */ /* 0x000fe80000100800 */
[----:B------:R-:W-:Y:S04]  /*225a0*/  STL [R1+0x7ec], R26 ;  /* 0x0007ec1a01007387 */ /* 0x000fe80000100800 */
[----:B------:R-:W-:Y:S01]  /*225b0*/  STL [R1+0x468], R25 ;  /* 0x0004681901007387 */ /* 0x000fe20000100800 */
[----:B--2---:R-:W-:-:S02]  /*225c0*/  IADD3.X R24, PT, PT, R24, UR52, RZ, P4, !PT ;  /* 0x0000003418187c10 */ /* 0x004fc4000a7fe4ff */
[----:B------:R-:W-:-:S05]  /*225d0*/  IADD3.X R9, PT, PT, R9, UR52, RZ, P5, !PT ;  /* 0x0000003409097c10 */ /* 0x000fca000affe4ff */
[----:B------:R0:W-:Y:S04]  /*225e0*/  STL [R1+0x7dc], R9 ;  /* 0x0007dc0901007387 */ /* 0x0001e80000100800 */
[----:B------:R-:W-:Y:S04]  /*225f0*/  STL [R1+0x7e4], R24 ;  /* 0x0007e41801007387 */ /* 0x000fe80000100800 */
[----:B0-----:R-:W2:Y:S01]  /*22600*/  LDL.LU R9, [R1+0x7bc] ;  /* 0x0007bc0001097983 */ /* 0x001ea20000300800 */
[----:B------:R-:W-:Y:S02]  /*22610*/  IADD3 R23, P4, PT, R23, UR21, RZ ;  /* 0x0000001517177c10 */ /* 0x000fe4000ff9e0ff */
[----:B------:R-:W-:-:S02]  /*22620*/  IADD3 R22, P5, PT, R22, UR21, RZ ;  /* 0x0000001516167c10 */ /* 0x000fc4000ffbe0ff */
[----:B------:R-:W-:Y:S02]  /*22630*/  IADD3.X R21, PT, PT, R21, UR52, RZ, P6, !PT ;  /* 0x0000003415157c10 */ /* 0x000fe4000b7fe4ff */
[----:B------:R-:W-:Y:S01]  /*22640*/  IADD3 R20, P6, PT, R20, UR21, RZ ;  /* 0x0000001514147c10 */ /* 0x000fe2000ffde0ff */
[----:B------:R-:W-:Y:S01]  /*22650*/  STL [R1+0x460], R23 ;  /* 0x0004601701007387 */ /* 0x000fe20000100800 */
[----:B---3--:R-:W-:-:S03]  /*22660*/  IADD3.X R19, PT, PT, R19, UR52, RZ, P2, !PT ;  /* 0x0000003413137c10 */ /* 0x008fc600097fe4ff */
        /* <DEDUP_REMOVED lines=18> */
[----:B0-----:R-:W3:Y:S04]  /*22790*/  LDL.LU R8, [R1+0x7b8] ;  /* 0x0007b80001087983 */ /* 0x001ee80000300800 */
[----:B------:R-:W-:Y:S04]  /*227a0*/  STL [R1+0x7d4], R13 ;  /* 0x0007d40d01007387 */ /* 0x000fe80000100800 */
[----:B------:R-:W3:Y:S01]  /*227b0*/  LDL.LU R33, [R1+0x454] ;  /* 0x0004540001217983 */ /* 0x000ee20000300800 */
[----:B----4-:R-:W-:-:S05]  /*227c0*/  IADD3 R7, P6, PT, R7, UR21, RZ ;  /* 0x0000001507077c10 */ /* 0x010fca000ffde0ff */
[----:B------:R0:W-:Y:S04]  /*227d0*/  STL [R1+0x448], R7 ;  /* 0x0004480701007387 */ /* 0x0001e80000100800 */
[----:B------:R-:W-:Y:S04]  /*227e0*/  STL [R1+0x7cc], R12 ;  /* 0x0007cc0c01007387 */ /* 0x000fe80000100800 */
        /* <DEDUP_REMOVED lines=31> */
[----:B---3--:R-:W-:-:S05]  /*229e0*/  IADD3 R8, P3, PT, R8, UR21, RZ ;  /* 0x0000001508087c10 */ /* 0x008fca000ff7e0ff */
[----:B------:R0:W-:Y:S01]  /*229f0*/  STL [R1+0x7b8], R8 ;  /* 0x0007b80801007387 */ /* 0x0001e20000100800 */
[----:B------:R-:W-:-:S03]  /*22a00*/  IADD3.X R33, PT, PT, R33, UR52, RZ, P4, !PT ;  /* 0x0000003421217c10 */ /* 0x000fc6000a7fe4ff */
[----:B0-----:R-:W3:Y:S01]  /*22a10*/  LDL.LU R8, [R1+0x78c] ;  /* 0x00078c0001087983 */ /* 0x001ee20000300800 */
[----:B----4-:R-:W-:-:S05]  /*22a20*/  IADD3 R7, P4, PT, R7, UR21, RZ ;  /* 0x0000001507077c10 */ /* 0x010fca000ff9e0ff */
[----:B------:R0:W-:Y:S04]  /*22a30*/  STL [R1+0x7b0], R7 ;  /* 0x0007b00701007387 */ /* 0x0001e80000100800 */
[----:B0-----:R-:W4:Y:S01]  /*22a40*/  LDL.LU R7, [R1+0x408] ;  /* 0x0004080001077983 */ /* 0x001f220000300800 */
[----:B------:R-:W-:Y:S02]  /*22a50*/  IADD3.X R32, PT, PT, R32, UR52, RZ, P5, !PT ;  /* 0x0000003420207c10 */ /* 0x000fe4000affe4ff */
[----:B------:R-:W-:Y:S02]  /*22a60*/  IADD3 R31, P5, PT, R31, UR21, RZ ;  /* 0x000000151f1f7c10 */ /* 0x000fe4000ffbe0ff */
[----:B------:R-:W-:Y:S01]  /*22a70*/  IADD3.X R30, PT, PT, R30, UR52, RZ, P6, !PT ;  /* 0x000000341e1e7c10 */ /* 0x000fe2000b7fe4ff */
[----:B------:R-:W-:Y:S04]  /*22a80*/  STL [R1+0x454], R33 ;  /* 0x0004542101007387 */ /* 0x000fe80000100800 */
[----:B------:R-:W-:Y:S01]  /*22a90*/  STL [R1+0x44c], R32 ;  /* 0x00044c2001007387 */ /* 0x000fe20000100800 */
[----:B------:R-:W-:-:S02]  /*22aa0*/  IADD3 R29, P6, PT, R29, UR21, RZ ;  /* 0x000000151d1d7c10 */ /* 0x000fc4000ffde0ff */
        /* <DEDUP_REMOVED lines=9> */
[----:B0-----:R-:W4:Y:S04]  /*22b40*/  LDL.LU R11, [R1+0x784] ;  /* 0x00078400010b7983 */ /* 0x001f280000300800 */
        /* <DEDUP_REMOVED lines=13> */
[----:B------:R-:W-:Y:S04]  /*22c20*/  STL [R1+0x7a4], R23 ;  /* 0x0007a41701007387 */ /* 0x000fe80000100800 */
[----:B------:R-:W-:Y:S04]  /*22c30*/  STL [R1+0x79c], R22 ;  /* 0x00079c1601007387 */ /* 0x000fe80000100800 */
[----:B------:R-:W-:Y:S04]  /*22c40*/  STL [R1+0x798], R21 ;  /* 0x0007981501007387 */ /* 0x000fe80000100800 */
[----:B------:R-:W-:Y:S01]  /*22c50*/  STL [R1+0x434], R20 ;  /* 0x0004341401007387 */ /* 0x000fe20000100800 */
[----:B--2---:R-:W-:-:S02]  /*22c60*/  IADD3 R19, P2, PT, R19, UR21, RZ ;  /* 0x0000001513137c10 */ /* 0x004fc4000ff5e0ff */
        /* <DEDUP_REMOVED lines=10> */
[----:B------:R-:W-:-:S05]  /*22d10*/  IADD3.X R9, PT, PT, R9, UR52, RZ, P6, !PT ;  /* 0x0000003409097c10 */ /* 0x000fca000b7fe4ff */
[----:B------:R0:W-:Y:S04]  /*22d20*/  STL [R1+0x794], R9 ;  /* 0x0007940901007387 */ /* 0x0001e80000100800 */
[----:B------:R-:W-:Y:S04]  /*22d30*/  STL [R1+0x41c], R14 ;  /* 0x00041c0e01007387 */ /* 0x000fe80000100800 */
[----:B0-----:R-:W2:Y:S01]  /*22d40*/  LDL.LU R9, [R1+0x77c] ;  /* 0x00077c0001097983 */ /* 0x001ea20000300800 */
[----:B------:R-:W-:Y:S02]  /*22d50*/  IADD3 R13, P5, PT, R13, UR21, RZ ;  /* 0x000000150d0d7c10 */ /* 0x000fe4000ffbe0ff */
[----:B------:R-:W-:-:S03]  /*22d60*/  IADD3 R12, P6, PT, R12, UR21, RZ ;  /* 0x000000150c0c7c10 */ /* 0x000fc6000ffde0ff */
[----:B------:R-:W-:Y:S04]  /*22d70*/  STL [R1+0x418], R13 ;  /* 0x0004180d01007387 */ /* 0x000fe80000100800 */
[----:B------:R-:W2:Y:S01]  /*22d80*/  LDL.LU R33, [R1+0x778] ;  /* 0x0007780001217983 */ /* 0x000ea20000300800 */
[----:B---3--:R-:W-:-:S05]  /*22d90*/  IADD3.X R8, PT, PT, R8, UR52, RZ, P2, !PT ;  /* 0x0000003408087c10 */ /* 0x008fca00097fe4ff */
[----:B------:R0:W-:Y:S04]  /*22da0*/  STL [R1+0x78c], R8 ;  /* 0x00078c0801007387 */ /* 0x0001e80000100800 */
[----:B------:R-:W-:Y:S04]  /*22db0*/  STL [R1+0x410], R12 ;  /* 0x0004100c01007387 */ /* 0x000fe80000100800 */
[----:B0-----:R-:W3:Y:S04]  /*22dc0*/  LDL.LU R8, [R1+0x414] ;  /* 0x0004140001087983 */ /* 0x001ee80000300800 */
[----:B------:R-:W3:Y:S04]  /*22dd0*/  LDL.LU R32, [R1+0x770] ;  /* 0x0007700001207983 */ /* 0x000ee80000300800 */
[----:B------:R-:W3:Y:S04]  /*22de0*/  LDL.LU R31, [R1+0x40c] ;  /* 0x00040c00011f7983 */ /* 0x000ee80000300800 */
[----:B------:R-:W3:Y:S01]  /*22df0*/  LDL.LU R30, [R1+0x768] ;  /* 0x00076800011e7983 */ /* 0x000ee20000300800 */
[----:B----4-:R-:W-:-:S05]  /*22e00*/  IADD3 R7, P2, PT, R7, UR21, RZ ;  /* 0x0000001507077c10 */ /* 0x010fca000ff5e0ff */
        /* <DEDUP_REMOVED lines=26> */
[----:B--2---:R-:W-:-:S05]  /*22fb0*/  IADD3.X R9, PT, PT, R9, UR52, RZ, P4, !PT ;  /* 0x0000003409097c10 */ /* 0x004fca000a7fe4ff */
[----:B------:R0:W-:Y:S04]  /*22fc0*/  STL [R1+0x77c], R9 ;  /* 0x00077c0901007387 */ /* 0x0001e80000100800 */
[----:B0-----:R-:W2:Y:S01]  /*22fd0*/  LDL.LU R9, [R1+0x3d0] ;  /* 0x0003d00001097983 */ /* 0x001ea20000300800 */
[----:B------:R-:W-:Y:S02]  /*22fe0*/  IADD3 R33, P4, PT, R33, UR21, RZ ;  /* 0x0000001521217c10 */ /* 0x000fe4000ff9e0ff */
[----:B---3--:R-:W-:Y:S02]  /*22ff0*/  IADD3.X R8, PT, PT, R8, UR52, RZ, P5, !PT ;  /* 0x0000003408087c10 */ /* 0x008fe4000affe4ff */
[----:B------:R-:W-:-:S03]  /*23000*/  IADD3 R32, P5, PT, R32, UR21, RZ ;  /* 0x0000001520207c10 */ /* 0x000fc6000ffbe0ff */
[----:B------:R0:W-:Y:S01]  /*23010*/  STL [R1+0x414], R8 ;  /* 0x0004140801007387 */ /* 0x0001e20000100800 */
[----:B------:R-:W-:Y:S02]  /*23020*/  IADD3.X R31, PT, PT, R31, UR52, RZ, P6, !PT ;  /* 0x000000341f1f7c10 */ /* 0x000fe4000b7fe4ff */
[----:B------:R-:W-:Y:S01]  /*23030*/  IADD3 R30, P6, PT, R30, UR21, RZ ;  /* 0x000000151e1e7c10 */ /* 0x000fe2000ffde0ff */
        /* <DEDUP_REMOVED lines=50> */
[----:B--2---:R-:W-:-:S05]  /*23360*/  IADD3 R9, P2, PT, R9, UR21, RZ ;  /* 0x0000001509097c10 */ /* 0x004fca000ff5e0ff */
[----:B------:R0:W-:Y:S04]  /*23370*/  STL [R1+0x3d0], R9 ;  /* 0x0003d00901007387 */ /* 0x0001e80000100800 */
[----:B------:R-:W-:Y:S04]  /*23380*/  STL [R1+0x754], R12 ;  /* 0x0007540c01007387 */ /* 0x000fe80000100800 */
        /* <DEDUP_REMOVED lines=35> */
[----:B--2---:R-:W-:-:S05]  /*235c0*/  IADD3 R9, P5, PT, R9, UR21, RZ ;  /* 0x0000001509097c10 */ /* 0x004fca000ffbe0ff */
[----:B------:R0:W-:Y:S04]  /*235d0*/  STL [R1+0x738], R9 ;  /* 0x0007380901007387 */ /* 0x0001e80000100800 */
[----:B0-----:R-:W2:Y:S01]  /*235e0*/  LDL.LU R9, [R1+0x390] ;  /* 0x0003900001097983 */ /* 0x001ea20000300800 */
[----:B------:R-:W-:Y:S02]  /*235f0*/  IADD3.X R32, PT, PT, R32, UR52, RZ, P6, !PT ;  /* 0x0000003420207c10 */ /* 0x000fe4000b7fe4ff */
[----:B------:R-:W-:Y:S02]  /*23600*/  IADD3 R31, P6, PT, R31, UR21, RZ ;  /* 0x000000151f1f7c10 */ /* 0x000fe4000ffde0ff */
[----:B------:R-:W-:Y:S01]  /*23610*/  IADD3.X R30, PT, PT, R30, UR52, RZ, P2, !PT ;  /* 0x000000341e1e7c10 */ /* 0x000fe200097fe4ff */
[----:B------:R-:W-:Y:S04]  /*23620*/  STL [R1+0x73c], R33 ;  /* 0x00073c2101007387 */ /* 0x000fe80000100800 */
[----:B------:R-:W-:Y:S01]  /*23630*/  STL [R1+0x3d4], R32 ;  /* 0x0003d42001007387 */ /* 0x000fe20000100800 */
[----:B---3--:R-:W-:-:S02]  /*23640*/  IADD3 R29, P2, PT, R29, UR21, RZ ;  /* 0x000000151d1d7c10 */ /* 0x008fc4000ff5e0ff */
        /* <DEDUP_REMOVED lines=10> */
[----:B------:R-:W-:Y:S04]  /*236f0*/  STL [R1+0x3c4], R28 ;  /* 0x0003c41c01007387 */ /* 0x000fe80000100800 */
[----:B------:R-:W-:Y:S01]  /*23700*/  STL [R1+0x3bc], R27 ;  /* 0x0003bc1b01007387 */ /* 0x000fe20000100800 */
[----:B----4-:R-:W-:Y:S02]  /*23710*/  IADD3 R24, P5, PT, R24, UR21, RZ ;  /* 0x0000001518187c10 */ /* 0x010fe4000ffbe0ff */
[----:B------:R-:W-:Y:S01]  /*23720*/  IADD3.X R23, PT, PT, R23, UR52, RZ, P6, !PT ;  /* 0x0000003417177c10 */ /* 0x000fe2000b7fe4ff */
[----:B------:R-:W-:Y:S01]  /*23730*/  STL [R1+0x3b8], R26 ;  /* 0x0003b81a01007387 */ /* 0x000fe20000100800 */
[----:B------:R-:W-:-:S03]  /*23740*/  IADD3 R7, P6, PT, R7, UR21, RZ ;  /* 0x0000001507077c10 */ /* 0x000fc6000ffde0ff */
        /* <DEDUP_REMOVED lines=24> */
[----:B------:R0:W-:Y:S01]  /*238d0*/  STL [R1+0x39c], R11 ;  /* 0x00039c0b01007387 */ /* 0x0001e20000100800 */
[----:B------:R-:W-:-:S03]  /*238e0*/  IADD3 R12, P2, PT, R12, UR21, RZ ;  /* 0x000000150c0c7c10 */ /* 0x000fc6000ff5e0ff */
[----:B------:R-:W-:Y:S04]  /*238f0*/  STL [R1+0x3a4], R14 ;  /* 0x0003a40e01007387 */ /* 0x000fe80000100800 */
[----:B0-----:R-:W4:Y:S04]  /*23900*/  LDL.LU R11, [R1+0x704] ;  /* 0x00070400010b7983 */ /* 0x001f280000300800 */
        /* <DEDUP_REMOVED lines=37> */
[----:B------:R0:W-:Y:S01]  /*23b60*/  STL [R1+0x704], R11 ;  /* 0x0007040b01007387 */ /* 0x0001e20000100800 */
[----:B------:R-:W-:-:S03]  /*23b70*/  IADD3 R33, P5, PT, R33, UR21, RZ ;  /* 0x0000001521217c10 */ /* 0x000fc6000ffbe0ff */
[----:B0-----:R-:W4:Y:S01]  /*23b80*/  LDL.LU R11, [R1+0x358] ;  /* 0x00035800010b7983 */ /* 0x001f220000300800 */
[----:B------:R-:W-:Y:S02]  /*23b90*/  IADD3.X R10, PT, PT, R10, UR52, RZ, P6, !PT ;  /* 0x000000340a0a7c10 */ /* 0x000fe4000b7fe4ff */
[----:B------:R-:W-:-:S03]  /*23ba0*/  IADD3 R32, P6, PT, R32, UR21, RZ ;  /* 0x0000001520207c10 */ /* 0x000fc6000ffde0ff */
[----:B------:R0:W-:Y:S01]  /*23bb0*/  STL [R1+0x6fc], R10 ;  /* 0x0006fc0a01007387 */ /* 0x0001e20000100800 */
[----:B------:R-:W-:Y:S02]  /*23bc0*/  IADD3.X R31, PT, PT, R31, UR52, RZ, P2, !PT ;  /* 0x000000341f1f7c10 */ /* 0x000fe400097fe4ff */
[----:B------:R-:W-:Y:S01]  /*23bd0*/  IADD3 R30, P2, PT, R30, UR21, RZ ;  /* 0x000000151e1e7c10 */ /* 0x000fe2000ff5e0ff */
        /* <DEDUP_REMOVED lines=26> */
[----:B0-----:R-:W3:Y:S04]  /*23d80*/  LDL.LU R8, [R1+0x6cc] ;  /* 0x0006cc0001087983 */ /* 0x001ee80000300800 */
[----:B------:R-:W-:Y:S01]  /*23d90*/  STL [R1+0x370], R23 ;  /* 0x0003701701007387 */ /* 0x000fe20000100800 */
[----:B----4-:R-:W-:-:S03]  /*23da0*/  IADD3.X R19, PT, PT, R19, UR52, RZ, P4, !PT ;  /* 0x0000003413137c10 */ /* 0x010fc6000a7fe4ff */
        /* <DEDUP_REMOVED lines=15> */
[----:B------:R0:W-:Y:S04]  /*23ea0*/  STL [R1+0x6c0], R7 ;  /* 0x0006c00701007387 */ /* 0x0001e80000100800 */
[----:B------:R-:W-:Y:S04]  /*23eb0*/  STL [R1+0x6c8], R14 ;  /* 0x0006c80e01007387 */ /* 0x000fe80000100800 */
[----:B0-----:R-:W4:Y:S01]  /*23ec0*/  LDL.LU R7, [R1+0x348] ;  /* 0x0003480001077983 */ /* 0x001f220000300800 */
[----:B------:R-:W-:-:S03]  /*23ed0*/  IADD3.X R12, PT, PT, R12, UR52, RZ, P3, !PT ;  /* 0x000000340c0c7c10 */ /* 0x000fc60009ffe4ff */
        /* <DEDUP_REMOVED lines=230> */
[----:B------:R-:W-:Y:S01]  /*24d40*/  IADD3.X R30, PT, PT, R30, UR52, RZ, P4, !PT ;  /* 0x000000341e1e7c10 */ /* 0x000fe2000a7fe4ff */
[----:B0-----:R-:W3:Y:S04]  /*24d50*/  LDL.LU R8, [R1+0x5f0] ;  /* 0x0005f00001087983 */ /* 0x001ee80000300800 */
[----:B------:R-:W-:Y:S04]  /*24d60*/  STL [R1+0x64c], R33 ;  /* 0x00064c2101007387 */ /* 0x000fe80000100800 */
[----:B------:R-:W-:Y:S01]  /*24d70*/  STL [R1+0x644], R32 ;  /* 0x0006442001007387 */ /* 0x000fe20000100800 */
[----:B----4-:R-:W-:-:S02]  /*24d80*/  IADD3 R29, P4, PT, R29, UR21, RZ ;  /* 0x000000151d1d7c10 */ /* 0x010fc4000ff9e0ff */
        /* <DEDUP_REMOVED lines=10> */
[----:B------:R-:W-:Y:S04]  /*24e30*/  STL [R1+0x2d4], R28 ;  /* 0x0002d41c01007387 */ /* 0x000fe80000100800 */
[----:B------:R-:W-:Y:S01]  /*24e40*/  STL [R1+0x2cc], R27 ;  /* 0x0002cc1b01007387 */ /* 0x000fe20000100800 */
[----:B------:R-:W-:Y:S02]  /*24e50*/  IADD3 R24, P2, PT, R24, UR21, RZ ;  /* 0x0000001518187c10 */ /* 0x000fe4000ff5e0ff */
        /* <DEDUP_REMOVED lines=529> */
[----:B------:R-:W4:Y:S04]  /*26f70*/  LDL.LU R13, [R1] ;  /* 0x00000000010d7983 */ /* 0x000f280000300800 */
[----:B------:R-:W4:Y:S04]  /*26f80*/  LDL.LU R12, [R1+0x14] ;  /* 0x00001400010c7983 */ /* 0x000f280000300800 */
[----:B0-----:R-:W4:Y:S01]  /*26f90*/  LDL.LU R11, [R1+0xc] ;  /* 0x00000c00010b7983 */ /* 0x001f220000300800 */
[----:B------:R-:W-:-:S02]  /*26fa0*/  IADD3 R10, P4, PT, R10, UR20, RZ ;  /* 0x000000140a0a7c10 */ /* 0x000fc4000ff9e0ff */
[----:B------:R-:W-:-:S03]  /*26fb0*/  IADD3.X R33, PT, PT, R33, UR33, RZ, P5, !PT ;  /* 0x0000002121217c10 */ /* 0x000fc6000affe4ff */
[----:B------:R0:W-:Y:S04]  /*26fc0*/  STL [R1+0x50], R10 ;  /* 0x0000500a01007387 */ /* 0x0001e80000100800 */
        /* <DEDUP_REMOVED lines=50> */
[----:B------:R-:W-:-:S03]  /*272f0*/  IADD3.X R11, PT, PT, R11, UR33, RZ, P3, !PT ;  /* 0x000000210b0b7c10 */ /* 0x000fc60009ffe4ff */
[----:B------:R-:W-:Y:S01]  /*27300*/  STL [R1+0x1c], R14 ;  /* 0x00001c0e01007387 */ /* 0x000fe20000100800 */
[----:B------:R-:W0:Y:S03]  /*27310*/  SYNCS.PHASECHK.TRANS64.TRYWAIT P3, [UR13], R6 ;  /* 0x00000006ff0075a7 */ /* 0x000e26000806110d */
[----:B------:R-:W-:Y:S04]  /*27320*/  STL [R1], R13 ;  /* 0x0000000d01007387 */ /* 0x000fe80000100800 */
[----:B------:R-:W-:Y:S04]  /*27330*/  STL [R1+0x14], R12 ;  /* 0x0000140c01007387 */ /* 0x000fe80000100800 */
[----:B------:R-:W-:Y:S01]  /*27340*/  STL [R1+0xc], R11 ;  /* 0x00000c0b01007387 */ /* 0x000fe20000100800 */
[----:B------:R-:W-:-:S05]  /*27350*/  IADD3.X R10, PT, PT, R10, UR33, RZ, P4, !PT ;  /* 0x000000210a0a7c10 */ /* 0x000fca000a7fe4ff */
[----:B------:R-:W-:Y:S01]  /*27360*/  STL [R1+0x964], R10 ;  /* 0x0009640a01007387 */ /* 0x000fe20000100800 */
[----:B-----5:R-:W-:-:S04]  /*27370*/  IADD3 R162, P4, PT, R162, UR20, RZ ;  /* 0x00000014a2a27c10 */ /* 0x020fc8000ff9e0ff */
[----:B------:R-:W-:Y:S02]  /*27380*/  IADD3.X R161, PT, PT, R161, UR33, RZ, P4, !PT ;  /* 0x00000021a1a17c10 */ /* 0x000fe4000a7fe4ff */
[----:B------:R-:W-:Y:S02]  /*27390*/  IADD3.X R165, PT, PT, R165, UR33, RZ, P6, !PT ;  /* 0x00000021a5a57c10 */ /* 0x000fe4000b7fe4ff */
[----:B------:R-:W-:Y:S02]  /*273a0*/  IADD3 R158, P6, PT, R158, UR20, RZ ;  /* 0x000000149e9e7c10 */ /* 0x000fe4000ffde0ff */
[----:B------:R-:W-:Y:S02]  /*273b0*/  IADD3 R164, P2, PT, R164, UR20, RZ ;  /* 0x00000014a4a47c10 */ /* 0x000fe4000ff5e0ff */
[----:B------:R-:W-:Y:S02]  /*273c0*/  IADD3.X R157, PT, PT, R157, UR33, RZ, P6, !PT ;  /* 0x000000219d9d7c10 */ /* 0x000fe4000b7fe4ff */
[----:B------:R-:W-:-:S02]  /*273d0*/  IADD3 R152, P6, PT, R152, UR20, RZ ;  /* 0x0000001498987c10 */ /* 0x000fc4000ffde0ff */
[----:B------:R-:W-:Y:S02]  /*273e0*/  IADD3.X R163, PT, PT, R163, UR33, RZ, P2, !PT ;  /* 0x00000021a3a37c10 */ /* 0x000fe400097fe4ff */
[----:B------:R-:W-:Y:S02]  /*273f0*/  IADD3 R156, P2, PT, R156, UR20, RZ ;  /* 0x000000149c9c7c10 */ /* 0x000fe4000ff5e0ff */
[----:B------:R-:W-:Y:S02]  /*27400*/  IADD3.X R151, PT, PT, R151, UR33, RZ, P6, !PT ;  /* 0x0000002197977c10 */ /* 0x000fe4000b7fe4ff */
[----:B------:R-:W-:Y:S01]  /*27410*/  IADD3 R144, P6, PT, R144, UR20, RZ ;  /* 0x0000001490907c10 */ /* 0x000fe2000ffde0ff */
[----:B-1----:R-:W-:Y:S01]  /*27420*/  UIMAD UR4, UR23, -0x80, UR53 ;  /* 0xffffff80170478a4 */ /* 0x002fe2000f8e0235 */
[----:B------:R-:W-:Y:S02]  /*27430*/  IADD3.X R155, PT, PT, R155, UR33, RZ, P2, !PT ;  /* 0x000000219b9b7c10 */ /* 0x000fe400097fe4ff */
[----:B------:R-:W-:-:S02]  /*27440*/  IADD3 R150, P2, PT, R150, UR20, RZ ;  /* 0x0000001496967c10 */ /* 0x000fc4000ff5e0ff */
[----:B------:R-:W-:Y:S02]  /*27450*/  IADD3.X R143, PT, PT, R143, UR33, RZ, P6, !PT ;  /* 0x000000218f8f7c10 */ /* 0x000fe4000b7fe4ff */
[----:B------:R-:W-:Y:S02]  /*27460*/  IADD3 R142, P6, PT, R142, UR20, RZ ;  /* 0x000000148e8e7c10 */ /* 0x000fe4000ffde0ff */
[----:B------:R-:W-:Y:S02]  /*27470*/  IADD3.X R149, PT, PT, R149, UR33, RZ, P2, !PT ;  /* 0x0000002195957c10 */ /* 0x000fe400097fe4ff */
[----:B------:R-:W-:Y:S02]  /*27480*/  IADD3.X R141, PT, PT, R141, UR33, RZ, P6, !PT ;  /* 0x000000218d8d7c10 */ /* 0x000fe4000b7fe4ff */
[----:B------:R-:W-:Y:S02]  /*27490*/  PRMT R102, RZ, 0x7610, R102 ;  /* 0x00007610ff667816 */ /* 0x000fe40000000066 */
[----:B--2---:R-:W-:-:S05]  /*274a0*/  IADD3.X R9, PT, PT, R9, UR33, RZ, P5, !PT ;  /* 0x0000002109097c10 */ /* 0x004fca000affe4ff */
[----:B------:R1:W-:Y:S02]  /*274b0*/  STL [R1+0x4], R9 ;  /* 0x0000040901007387 */ /* 0x0003e40000100800 */
[----:B-1----:R-:W1:Y:S01]  /*274c0*/  S2R R9, SR_TID.X ;  /* 0x0000000000097919 */ /* 0x002e620000002100 */
[----:B------:R-:W-:-:S04]  /*274d0*/  IADD3 R160, P5, PT, R160, UR20, RZ ;  /* 0x00000014a0a07c10 */ /* 0x000fc8000ffbe0ff */
[----:B------:R-:W-:Y:S02]  /*274e0*/  IADD3.X R159, PT, PT, R159, UR33, RZ, P5, !PT ;  /* 0x000000219f9f7c10 */ /* 0x000fe4000affe4ff */
[----:B---3--:R-:W-:-:S05]  /*274f0*/  IADD3 R8, P4, PT, R8, UR20, RZ ;  /* 0x0000001408087c10 */ /* 0x008fca000ff9e0ff */
[----:B------:R1:W-:Y:S01]  /*27500*/  STL [R1+0x960], R8 ;  /* 0x0009600801007387 */ /* 0x0003e20000100800 */
[----:B------:R-:W-:Y:S02]  /*27510*/  IADD3 R154, P5, PT, R154, UR20, RZ ;  /* 0x000000149a9a7c10 */ /* 0x000fe4000ffbe0ff */
[----:B-1----:R-:W-:Y:S02]  /*27520*/  SHF.R.U32.HI R8, RZ, 0x6, R9 ;  /* 0x00000006ff087819 */ /* 0x002fe40000011609 */
[----:B------:R-:W-:Y:S02]  /*27530*/  IADD3.X R153, PT, PT, R153, UR33, RZ, P5, !PT ;  /* 0x0000002199997c10 */ /* 0x000fe4000affe4ff */
[----:B------:R-:W-:Y:S02]  /*27540*/  SGXT.U32 R8, R8, 0x1 ;  /* 0x000000010808781a */ /* 0x000fe40000000000 */
[----:B----4-:R-:W-:-:S05]  /*27550*/  IADD3.X R7, PT, PT, R7, UR33, RZ, P4, !PT ;  /* 0x0000002107077c10 */ /* 0x010fca000a7fe4ff */
[----:B------:R1:W-:Y:S01]  /*27560*/  STL [R1+0x95c], R7 ;  /* 0x00095c0701007387 */ /* 0x0003e20000100800 */
[----:B------:R-:W-:Y:S02]  /*27570*/  IADD3 R148, P4, PT, R148, UR20, RZ ;  /* 0x0000001494947c10 */ /* 0x000fe4000ff9e0ff */
[--C-:B-1----:R-:W-:Y:S02]  /*27580*/  SHF.R.U32.HI R7, RZ, 0x6, R9.reuse ;  /* 0x00000006ff077819 */ /* 0x102fe40000011609 */
[----:B------:R-:W-:Y:S02]  /*27590*/  SHF.R.U32.HI R9, RZ, 0x6, R9 ;  /* 0x00000006ff097819 */ /* 0x000fe40000011609 */
[----:B------:R-:W-:Y:S02]  /*275a0*/  SGXT.U32 R7, R7, 0x1 ;  /* 0x000000010707781a */ /* 0x000fe40000000000 */
[----:B------:R-:W-:Y:S02]  /*275b0*/  SGXT.U32 R9, R9, 0x1 ;  /* 0x000000010909781a */ /* 0x000fe40000000000 */
[----:B------:R-:W-:-:S02]  /*275c0*/  IADD3 R146, P5, PT, R146, UR20, RZ ;  /* 0x0000001492927c10 */ /* 0x000fc4000ffbe0ff */
[----:B------:R-:W-:Y:S02]  /*275d0*/  LOP3.LUT R9, R9, 0x2, RZ, 0xfc, !PT ;  /* 0x0000000209097812 */ /* 0x000fe400078efcff */
[----:B------:R-:W-:Y:S02]  /*275e0*/  LOP3.LUT R8, R8, 0x4, RZ, 0xfc, !PT ;  /* 0x0000000408087812 */ /* 0x000fe400078efcff */
[----:B------:R-:W-:Y:S02]  /*275f0*/  LOP3.LUT R7, R7, 0x6, RZ, 0xfc, !PT ;  /* 0x0000000607077812 */ /* 0x000fe400078efcff */
[----:B------:R-:W-:Y:S02]  /*27600*/  IADD3.X R147, PT, PT, R147, UR33, RZ, P4, !PT ;  /* 0x0000002193937c10 */ /* 0x000fe4000a7fe4ff */
[----:B------:R-:W-:Y:S02]  /*27610*/  IADD3.X R145, PT, PT, R145, UR33, RZ, P5, !PT ;  /* 0x0000002191917c10 */ /* 0x000fe4000affe4ff */
[----:B------:R-:W-:-:S02]  /*27620*/  ISETP.GE.AND P5, PT, R9, UR4, PT ;  /* 0x0000000409007c0c */ /* 0x000fc4000bfa6270 */
[----:B------:R-:W-:Y:S02]  /*27630*/  ISETP.GE.AND P4, PT, R8, UR4, PT ;  /* 0x0000000408007c0c */ /* 0x000fe4000bf86270 */
[----:B------:R-:W-:Y:S01]  /*27640*/  ISETP.GE.AND P2, PT, R7, UR4, PT ;  /* 0x0000000407007c0c */ /* 0x000fe2000bf46270 */
[----:B0-----:R-:W-:-:S12]  /*27650*/  @!P3 BRA `(.L_x_8) ;  /* 0x000000f80084b947 */ /* 0x001fd80003800000 */
.L_x_16:
[----:B------:R-:W0:Y:S01]  /*27660*/  S2R R7, SR_TID.X ;  /* 0x0000000000077919 */ /* 0x000e220000002100 */
[----:B------:R-:W-:Y:S01]  /*27670*/  @!P5 IMAD.MOV.U32 R6, RZ, RZ, R144 ;  /* 0x000000ffff06d224 */ /* 0x000fe200078e0090 */
[----:B------:R-:W-:Y:S01]  /*27680*/  PRMT R89, RZ, 0x7610, R89 ;  /* 0x00007610ff597816 */ /* 0x000fe20000000059 */
[----:B------:R-:W1:Y:S01]  /*27690*/  S2R R8, SR_TID.X ;  /* 0x0000000000087919 */ /* 0x000e620000002100 */
[----:B------:R-:W-:Y:S02]  /*276a0*/  PRMT R28, RZ, 0x7610, R28 ;  /* 0x00007610ff1c7816 */ /* 0x000fe4000000001c */
[----:B------:R-:W-:Y:S01]  /*276b0*/  PRMT R78, RZ, 0x7610, R78 ;  /* 0x00007610ff4e7816 */ /* 0x000fe2000000004e */
[----:B------:R-:W2:Y:S01]  /*276c0*/  LDL R79, [R1+0x8] ;  /* 0x00000800014f7983 */ /* 0x000ea20000100800 */
[----:B0-----:R-:W-:-:S04]  /*276d0*/  SHF.R.U32.HI R7, RZ, 0x6, R7 ;  /* 0x00000006ff077819 */ /* 0x001fc80000011607 */
[----:B------:R-:W-:Y:S02]  /*276e0*/  SGXT.U32 R7, R7, 0x1 ;  /* 0x000000010707781a */ /* 0x000fe40000000000 */
[----:B-1----:R-:W-:Y:S02]  /*276f0*/  SHF.R.U32.HI R36, RZ, 0x6, R8 ;  /* 0x00000006ff247819 */ /* 0x002fe40000011608 */
[----:B------:R-:W-:Y:S02]  /*27700*/  LOP3.LUT R7, R7, 0x8, RZ, 0xfc, !PT ;  /* 0x0000000807077812 */ /* 0x000fe400078efcff */
[----:B------:R-:W-:Y:S02]  /*27710*/  SGXT.U32 R36, R36, 0x1 ;  /* 0x000000012424781a */ /* 0x000fe40000000000 */
[----:B------:R-:W-:Y:S01]  /*27720*/  ISETP.GE.AND P3, PT, R7, UR4, PT ;  /* 0x0000000407007c0c */ /* 0x000fe2000bf66270 */
[----:B------:R-:W-:Y:S01]  /*27730*/  @!P5 IMAD.MOV.U32 R7, RZ, RZ, R143 ;  /* 0x000000ffff07d224 */ /* 0x000fe200078e008f */
[----:B------:R-:W-:-:S04]  /*27740*/  LOP3.LUT R36, R36, 0xa, RZ, 0xfc, !PT ;  /* 0x0000000a24247812 */ /* 0x000fc800078efcff */
[----:B------:R0:W3:Y:S01]  /*27750*/  @!P5 LDG.E.U8 R102, desc[UR24][R6.64] ;  /* 0x000000180666d981 */ /* 0x0000e2000c1e1100 */
[--C-:B------:R-:W-:Y:S02]  /*27760*/  SHF.R.U32.HI R2, RZ, 0x6, R8.reuse ;  /* 0x00000006ff027819 */ /* 0x100fe40000011608 */
[----:B------:R-:W-:Y:S02]  /*27770*/  ISETP.GE.AND P5, PT, R36, UR4, PT ;  /* 0x0000000424007c0c */ /* 0x000fe4000bfa6270 */
[----:B------:R-:W-:Y:S01]  /*27780*/  SHF.R.U32.HI R36, RZ, 0x6, R8 ;  /* 0x00000006ff247819 */ /* 0x000fe20000011608 */
[----:B0-----:R-:W-:Y:S02]  /*27790*/  @!P4 IMAD.MOV.U32 R6, RZ, RZ, R146 ;  /* 0x000000ffff06c224 */ /* 0x001fe400078e0092 */
[----:B------:R-:W-:Y:S01]  /*277a0*/  @!P4 IMAD.MOV.U32 R7, RZ, RZ, R145 ;  /* 0x000000ffff07c224 */ /* 0x000fe200078e0091 */
[----:B------:R-:W-:Y:S02]  /*277b0*/  SGXT.U32 R2, R2, 0x1 ;  /* 0x000000010202781a */ /* 0x000fe40000000000 */
[----:B------:R-:W-:-:S02]  /*277c0*/  SGXT.U32 R36, R36, 0x1 ;  /* 0x000000012424781a */ /* 0x000fc40000000000 */
[----:B------:R0:W4:Y:S01]  /*277d0*/  @!P4 LDG.E.U8 R89, desc[UR24][R6.64] ;  /* 0x000000180659c981 */ /* 0x000122000c1e1100 */
[----:B------:R-:W-:Y:S02]  /*277e0*/  LOP3.LUT R2, R2, 0x12, RZ, 0xfc, !PT ;  /* 0x0000001202027812 */ /* 0x000fe400078efcff */
[----:B------:R-:W-:Y:S01]  /*277f0*/  LOP3.LUT R36, R36, 0xc, RZ, 0xfc, !PT ;  /* 0x0000000c24247812 */ /* 0x000fe200078efcff */
[----:B0-----:R-:W-:Y:S02]  /*27800*/  @!P2 IMAD.MOV.U32 R6, RZ, RZ, R148 ;  /* 0x000000ffff06a224 */ /* 0x001fe400078e0094 */
[----:B------:R-:W-:-:S05]  /*27810*/  @!P2 IMAD.MOV.U32 R7, RZ, RZ, R147 ;  /* 0x000000ffff07a224 */ /* 0x000fca00078e0093 */
[----:B------:R0:W5:Y:S01]  /*27820*/  @!P2 LDG.E.U8 R28, desc[UR24][R6.64] ;  /* 0x00000018061ca981 */ /* 0x000162000c1e1100 */
[----:B------:R-:W-:Y:S01]  /*27830*/  ISETP.GE.AND P4, PT, R36, UR4, PT ;  /* 0x0000000424007c0c */ /* 0x000fe2000bf86270 */
[----:B0-----:R-:W-:Y:S02]  /*27840*/  @!P3 IMAD.MOV.U32 R6, RZ, RZ, R150 ;  /* 0x000000ffff06b224 */ /* 0x001fe400078e0096 */
[----:B------:R-:W-:Y:S01]  /*27850*/  @!P3 IMAD.MOV.U32 R7, RZ, RZ, R149 ;  /* 0x000000ffff07b224 */ /* 0x000fe200078e0095 */
[----:B------:R-:W-:-:S04]  /*27860*/  SHF.R.U32.HI R36, RZ, 0x6, R8 ;  /* 0x00000006ff247819 */ /* 0x000fc80000011608 */
[----:B------:R0:W2:Y:S01]  /*27870*/  @!P3 LDG.E.U8 R78, desc[UR24][R6.64] ;  /* 0x00000018064eb981 */ /* 0x0000a2000c1e1100 */
[----:B------:R-:W-:Y:S02]  /*27880*/  ISETP.GE.AND P3, PT, R2, UR4, PT ;  /* 0x0000000402007c0c */ /* 0x000fe4000bf66270 */
[----:B------:R-:W-:Y:S02]  /*27890*/  SHF.R.U32.HI R2, RZ, 0x6, R8 ;  /* 0x00000006ff027819 */ /* 0x000fe40000011608 */
[----:B------:R-:W-:Y:S02]  /*278a0*/  PRMT R104, RZ, 0x7610, R104 ;  /* 0x00007610ff687816 */ /* 0x000fe40000000068 */
[----:B------:R-:W-:Y:S02]  /*278b0*/  SGXT.U32 R2, R2, 0x1 ;  /* 0x000000010202781a */ /* 0x000fe40000000000 */
[----:B------:R-:W-:Y:S01]  /*278c0*/  SGXT.U32 R36, R36, 0x1 ;  /* 0x000000012424781a */ /* 0x000fe20000000000 */
[----:B0-----:R-:W-:-:S02]  /*278d0*/  @!P5 IMAD.MOV.U32 R6, RZ, RZ, R152 ;  /* 0x000000ffff06d224 */ /* 0x001fc400078e0098 */
[----:B------:R-:W-:Y:S01]  /*278e0*/  @!P5 IMAD.MOV.U32 R7, RZ, RZ, R151 ;  /* 0x000000ffff07d224 */ /* 0x000fe200078e0097 */
[----:B------:R-:W-:Y:S02]  /*278f0*/  LOP3.LUT R2, R2, 0x14, RZ, 0xfc, !PT ;  /* 0x0000001402027812 */ /* 0x000fe400078efcff */
[----:B------:R-:W-:Y:S02]  /*27900*/  LOP3.LUT R36, R36, 0x10, RZ, 0xfc, !PT ;  /* 0x0000001024247812 */ /* 0x000fe400078efcff */
[----:B------:R0:W2:Y:S01]  /*27910*/  @!P5 LDG.E.U8 R104, desc[UR24][R6.64] ;  /* 0x000000180668d981 */ /* 0x0000a2000c1e1100 */
[----:B------:R-:W-:Y:S02]  /*27920*/  ISETP.GE.AND P5, PT, R2, UR4, PT ;  /* 0x0000000402007c0c */ /* 0x000fe4000bfa6270 */
[----:B------:R-:W-:Y:S02]  /*27930*/  SHF.R.U32.HI R2, RZ, 0x6, R8 ;  /* 0x00000006ff027819 */ /* 0x000fe40000011608 */
[----:B------:R-:W-:-:S02]  /*27940*/  ISETP.GE.AND P2, PT, R36, UR4, PT ;  /* 0x0000000424007c0c */ /* 0x000fc4000bf46270 */
[----:B------:R-:W-:Y:S01]  /*27950*/  SGXT.U32 R2, R2, 0x1 ;  /* 0x000000010202781a */ /* 0x000fe20000000000 */
[----:B------:R-:W2:Y:S01]  /*27960*/  LDL R36, [R1+0xc] ;  /* 0x00000c0001247983 */ /* 0x000ea20000100800 */
[----:B------:R-:W-:Y:S01]  /*27970*/  PRMT R87, RZ, 0x7610, R87 ;  /* 0x00007610ff577816 */ /* 0x000fe20000000057 */
[----:B0-----:R-:W-:Y:S02]  /*27980*/  @!P4 IMAD.MOV.U32 R6, RZ, RZ, R154 ;  /* 0x000000ffff06c224 */ /* 0x001fe400078e009a */
[----:B------:R-:W-:Y:S01]  /*27990*/  @!P4 IMAD.MOV.U32 R7, RZ, RZ, R153 ;  /* 0x000000ffff07c224 */ /* 0x000fe200078e0099 */
[----:B------:R-:W-:Y:S02]  /*279a0*/  LOP3.LUT R2, R2, 0x16, RZ, 0xfc, !PT ;  /* 0x0000001602027812 */ /* 0x000fe400078efcff */
[----:B------:R-:W-:Y:S02]  /*279b0*/  PRMT R83, RZ, 0x7610, R83 ;  /* 0x00007610ff537816 */ /* 0x000fe40000000053 */
[----:B------:R0:W2:Y:S01]  /*279c0*/  @!P4 LDG.E.U8 R87, desc[UR24][R6.64] ;  /* 0x000000180657c981 */ /* 0x0000a2000c1e1100 */
[----:B------:R-:W-:-:S02]  /*279d0*/  ISETP.GE.AND P4, PT, R2, UR4, PT ;  /* 0x0000000402007c0c */ /* 0x000fc4000bf86270 */
[----:B------:R-:W-:Y:S02]  /*279e0*/  SHF.R.U32.HI R2, RZ, 0x6, R8 ;  /* 0x00000006ff027819 */ /* 0x000fe40000011608 */
[----:B------:R-:W-:Y:S02]  /*279f0*/  PRMT R105, RZ, 0x7610, R105 ;  /* 0x00007610ff697816 */ /* 0x000fe40000000069 */
[----:B------:R-:W-:Y:S01]  /*27a00*/  SGXT.U32 R2, R2, 0x1 ;  /* 0x000000010202781a */ /* 0x000fe20000000000 */
[----:B0-----:R-:W-:Y:S02]  /*27a10*/  @!P2 IMAD.MOV.U32 R6, RZ, RZ, R156 ;  /* 0x000000ffff06a224 */ /* 0x001fe400078e009c */
[----:B------:R-:W-:Y:S01]  /*27a20*/  @!P2 IMAD.MOV.U32 R7, RZ, RZ, R155 ;  /* 0x000000ffff07a224 */ /* 0x000fe200078e009b */
[----:B------:R-:W-:-:S04]  /*27a30*/  LOP3.LUT R2, R2, 0x18, RZ, 0xfc, !PT ;  /* 0x0000001802027812 */ /* 0x000fc800078efcff */
[----:B------:R0:W2:Y:S01]  /*27a40*/  @!P2 LDG.E.U8 R83, desc[UR24][R6.64] ;  /* 0x000000180653a981 */ /* 0x0000a2000c1e1100 */
[----:B------:R-:W-:Y:S02]  /*27a50*/  PRMT R85, RZ, 0x7610, R85 ;  /* 0x00007610ff557816 */ /* 0x000fe40000000055 */
[----:B------:R-:W-:Y:S01]  /*27a60*/  ISETP.GE.AND P2, PT, R2, UR4, PT ;  /* 0x0000000402007c0c */ /* 0x000fe2000bf46270 */
[----:B0-----:R-:W-:Y:S02]  /*27a70*/  @!P3 IMAD.MOV.U32 R6, RZ, RZ, R158 ;  /* 0x000000ffff06b224 */ /* 0x001fe400078e009e */
[----:B------:R-:W-:-:S05]  /*27a80*/  @!P3 IMAD.MOV.U32 R7, RZ, RZ, R157 ;  /* 0x000000ffff07b224 */ /* 0x000fca00078e009d */
[----:B------:R0:W2:Y:S01]  /*27a90*/  @!P3 LDG.E.U8 R105, desc[UR24][R6.64] ;  /* 0x000000180669b981 */ /* 0x0000a2000c1e1100 */
[----:B------:R-:W-:Y:S01]  /*27aa0*/  PRMT R26, RZ, 0x7610, R26 ;  /* 0x00007610ff1a7816 */ /* 0x000fe2000000001a */
[----:B0-----:R-:W-:Y:S02]  /*27ab0*/  @!P5 IMAD.MOV.U32 R6, RZ, RZ, R160 ;  /* 0x000000ffff06d224 */ /* 0x001fe400078e00a0 */
[----:B------:R-:W-:-:S05]  /*27ac0*/  @!P5 IMAD.MOV.U32 R7, RZ, RZ, R159 ;  /* 0x000000ffff07d224 */ /* 0x000fca00078e009f */
[----:B------:R0:W2:Y:S01]  /*27ad0*/  @!P5 LDG.E.U8 R85, desc[UR24][R6.64] ;  /* 0x000000180655d981 */ /* 0x0000a2000c1e1100 */
[----:B------:R-:W-:Y:S01]  /*27ae0*/  PRMT R74, RZ, 0x7610, R74 ;  /* 0x00007610ff4a7816 */ /* 0x000fe2000000004a */
[----:B0-----:R-:W-:Y:S02]  /*27af0*/  @!P4 IMAD.MOV.U32 R6, RZ, RZ, R162 ;  /* 0x000000ffff06c224 */ /* 0x001fe400078e00a2 */
[----:B------:R-:W-:-:S05]  /*27b00*/  @!P4 IMAD.MOV.U32 R7, RZ, RZ, R161 ;  /* 0x000000ffff07c224 */ /* 0x000fca00078e00a1 */
[----:B------:R0:W2:Y:S02]  /*27b10*/  @!P4 LDG.E.U8 R26, desc[UR24][R6.64] ;  /* 0x00000018061ac981 */ /* 0x0000a4000c1e1100 */
[----:B0-----:R-:W-:Y:S02]  /*27b20*/  @!P2 IMAD.MOV.U32 R6, RZ, RZ, R164 ;  /* 0x000000ffff06a224 */ /* 0x001fe400078e00a4 */
[----:B------:R-:W-:-:S05]  /*27b30*/  @!P2 IMAD.MOV.U32 R7, RZ, RZ, R163 ;  /* 0x000000ffff07a224 */ /* 0x000fca00078e00a3 */
[----:B------:R0:W2:Y:S04]  /*27b40*/  @!P2 LDG.E.U8 R74, desc[UR24][R6.64] ;  /* 0x00000018064aa981 */ /* 0x0000a8000c1e1100 */
[----:B------:R-:W0:Y:S01]  /*27b50*/  LDL R7, [R1] ;  /* 0x0000000001077983 */ /* 0x000e220000100800 */
[----:B------:R-:W-:-:S04]  /*27b60*/  SHF.R.U32.HI R2, RZ, 0x6, R8 ;  /* 0x00000006ff027819 */ /* 0x000fc80000011608 */
[----:B------:R-:W-:-:S04]  /*27b70*/  SGXT.U32 R2, R2, 0x1 ;  /* 0x000000010202781a */ /* 0x000fc80000000000 */
[----:B------:R-:W-:-:S04]  /*27b80*/  LOP3.LUT R2, R2, 0x1a, RZ, 0xfc, !PT ;  /* 0x0000001a02027812 */ /* 0x000fc800078efcff */
[----:B------:R-:W-:Y:S02]  /*27b90*/  ISETP.GE.AND P3, PT, R2, UR4, PT ;  /* 0x0000000402007c0c */ /* 0x000fe4000bf66270 */
[----:B------:R-:W-:Y:S02]  /*27ba0*/  PRMT R108, RZ, 0x7610, R108 ;  /* 0x00007610ff6c7816 */ /* 0x000fe4000000006c */
[----:B------:R-:W-:Y:S02]  /*27bb0*/  SHF.R.U32.HI R2, RZ, 0x6, R8 ;  /* 0x00000006ff027819 */ /* 0x000fe40000011608 */
[----:B------:R-:W2:Y:S01]  /*27bc0*/  LDL R8, [R1+0x10] ;  /* 0x0000100001087983 */ /* 0x000ea20000100800 */
[----:B------:R-:W1:Y:S01]  /*27bd0*/  S2R R37, SR_TID.X ;  /* 0x0000000000257919 */ /* 0x000e620000002100 */
[----:B------:R-:W-:-:S05]  /*27be0*/  SGXT.U32 R2, R2, 0x1 ;  /* 0x000000010202781a */ /* 0x000fca0000000000 */
[----:B0-----:R-:W-:Y:S02]  /*27bf0*/  @!P3 IMAD.MOV.U32 R6, RZ, RZ, R7 ;  /* 0x000000ffff06b224 */ /* 0x001fe400078e0007 */
[----:B------:R-:W-:-:S05]  /*27c00*/  @!P3 IMAD.MOV.U32 R7, RZ, RZ, R165 ;  /* 0x000000ffff07b224 */ /* 0x000fca00078e00a5 */
[----:B------:R0:W3:Y:S04]  /*27c10*/  @!P3 LDG.E.U8 R108, desc[UR24][R6.64] ;  /* 0x00000018066cb981 */ /* 0x0000e8000c1e1100 */
[----:B------:R-:W3:Y:S01]  /*27c20*/  LDL R7, [R1+0x4] ;  /* 0x0000040001077983 */ /* 0x000ee20000100800 */
[----:B------:R-:W-:-:S04]  /*27c30*/  LOP3.LUT R2, R2, 0x1c, RZ, 0xfc, !PT ;  /* 0x0000001c02027812 */ /* 0x000fc800078efcff */
[----:B------:R-:W-:Y:S02]  /*27c40*/  ISETP.GE.AND P5, PT, R2, UR4, PT ;  /* 0x0000000402007c0c */ /* 0x000fe4000bfa6270 */
[----:B-1----:R-:W-:-:S04]  /*27c50*/  SHF.R.U32.HI R2, RZ, 0x6, R37 ;  /* 0x00000006ff027819 */ /* 0x002fc80000011625 */
[----:B------:R-:W-:Y:S02]  /*27c60*/  SGXT.U32 R2, R2, 0x1 ;  /* 0x000000010202781a */ /* 0x000fe40000000000 */
[--C-:B0-----:R-:W-:Y:S02]  /*27c70*/  SHF.R.U32.HI R6, RZ, 0x6, R37.reuse ;  /* 0x00000006ff067819 */ /* 0x101fe40000011625 */
[----:B------:R-:W-:Y:S02]  /*27c80*/  LOP3.LUT R2, R2, 0x20, RZ, 0xfc, !PT ;  /* 0x0000002002027812 */ /* 0x000fe400078efcff */
[----:B------:R-:W-:Y:S02]  /*27c90*/  SGXT.U32 R6, R6, 0x1 ;  /* 0x000000010606781a */ /* 0x000fe40000000000 */
[----:B------:R-:W-:Y:S02]  /*27ca0*/  ISETP.GE.AND P4, PT, R2, UR4, PT ;  /* 0x0000000402007c0c */ /* 0x000fe4000bf86270 */
[----:B------:R-:W-:-:S02]  /*27cb0*/  SHF.R.U32.HI R2, RZ, 0x6, R37 ;  /* 0x00000006ff027819 */ /* 0x000fc40000011625 */
[----:B------:R-:W-:Y:S02]  /*27cc0*/  LOP3.LUT R6, R6, 0x24, RZ, 0xfc, !PT ;  /* 0x0000002406067812 */ /* 0x000fe400078efcff */
[----:B------:R-:W-:Y:S02]  /*27cd0*/  SGXT.U32 R2, R2, 0x1 ;  /* 0x000000010202781a */ /* 0x000fe40000000000 */
[----:B------:R-:W-:Y:S02]  /*27ce0*/  PRMT R81, RZ, 0x7610, R81 ;  /* 0x00007610ff517816 */ /* 0x000fe40000000051 */
[----:B------:R-:W-:Y:S01]  /*27cf0*/  ISETP.GE.AND P3, PT, R6, UR4, PT ;  /* 0x0000000406007c0c */ /* 0x000fe2000bf66270 */
[----:B--2---:R-:W-:Y:S01]  /*27d00*/  @!P5 IMAD.MOV.U32 R6, RZ, RZ, R79 ;  /* 0x000000ffff06d224 */ /* 0x004fe200078e004f */
[----:B------:R-:W-:Y:S01]  /*27d10*/  LOP3.LUT R2, R2, 0x22, RZ, 0xfc, !PT ;  /* 0x0000002202027812 */ /* 0x000fe200078efcff */
[----:B------:R-:W2:Y:S01]  /*27d20*/  LDL R79, [R1+0x28] ;  /* 0x00002800014f7983 */ /* 0x000ea20000100800 */
[----:B------:R-:W-:-:S02]  /*27d30*/  PRMT R76, RZ, 0x7610, R76 ;  /* 0x00007610ff4c7816 */ /* 0x000fc4000000004c */
[----:B------:R-:W-:Y:S02]  /*27d40*/  ISETP.GE.AND P2, PT, R2, UR4, PT ;  /* 0x0000000402007c0c */ /* 0x000fe4000bf46270 */
[----:B------:R-:W2:Y:S01]  /*27d50*/  LDL R2, [R1+0x18] ;  /* 0x0000180001027983 */ /* 0x000ea20000100800 */
[----:B------:R-:W-:-:S04]  /*27d60*/  SHF.R.U32.HI R37, RZ, 0x6, R37 ;  /* 0x00000006ff257819 */ /* 0x000fc80000011625 */
[----:B------:R-:W-:-:S04]  /*27d70*/  SGXT.U32 R37, R37, 0x1 ;  /* 0x000000012525781a */ /* 0x000fc80000000000 */
[----:B------:R-:W-:Y:S01]  /*27d80*/  LOP3.LUT R37, R37, 0x26, RZ, 0xfc, !PT ;  /* 0x0000002625257812 */ /* 0x000fe200078efcff */
[----:B---3--:R0:W3:Y:S02]  /*27d90*/  @!P5 LDG.E.U8 R81, desc[UR24][R6.64] ;  /* 0x000000180651d981 */ /* 0x0080e4000c1e1100 */
[----:B0-----:R-:W-:Y:S02]  /*27da0*/  @!P4 IMAD.MOV.U32 R6, RZ, RZ, R8 ;  /* 0x000000ffff06c224 */ /* 0x001fe400078e0008 */
[----:B------:R-:W-:Y:S01]  /*27db0*/  @!P4 IMAD.MOV.U32 R7, RZ, RZ, R36 ;  /* 0x000000ffff07c224 */ /* 0x000fe200078e0024 */
[----:B------:R-:W-:Y:S01]  /*27dc0*/  ISETP.GE.AND P5, PT, R37, UR4, PT ;  /* 0x0000000425007c0c */ /* 0x000fe2000bfa6270 */
[----:B------:R-:W3:Y:S04]  /*27dd0*/  LDL R36, [R1+0x2c] ;  /* 0x00002c0001247983 */ /* 0x000ee80000100800 */
[----:B------:R0:W3:Y:S01]  /*27de0*/  @!P4 LDG.E.U8 R76, desc[UR24][R6.64] ;  /* 0x00000018064cc981 */ /* 0x0000e2000c1e1100 */
[----:B------:R-:W-:-:S02]  /*27df0*/  PRMT R109, RZ, 0x7610, R109 ;  /* 0x00007610ff6d7816 */ /* 0x000fc4000000006d */
[----:B------:R-:W-:Y:S01]  /*27e00*/  PRMT R80, RZ, 0x7610, R80 ;  /* 0x00007610ff507816 */ /* 0x000fe20000000050 */
[----:B------:R-:W3:Y:S04]  /*27e10*/  LDL R8, [R1+0x30] ;  /* 0x0000300001087983 */ /* 0x000ee80000100800 */
[----:B------:R-:W3:Y:S01]  /*27e20*/  LDL R7, [R1+0x14] ;  /* 0x0000140001077983 */ /* 0x000ee20000100800 */
[----:B------:R-:W0:Y:S02]  /*27e30*/  S2R R37, SR_TID.X ;  /* 0x0000000000257919 */ /* 0x000e240000002100 */
[----:B0-----:R-:W-:-:S04]  /*27e40*/  SHF.R.U32.HI R6, RZ, 0x6, R37 ;  /* 0x00000006ff067819 */ /* 0x001fc80000011625 */
[----:B------:R-:W-:-:S04]  /*27e50*/  SGXT.U32 R6, R6, 0x1 ;  /* 0x000000010606781a */ /* 0x000fc80000000000 */
[----:B------:R-:W-:-:S04]  /*27e60*/  LOP3.LUT R6, R6, 0x28, RZ, 0xfc, !PT ;  /* 0x0000002806067812 */ /* 0x000fc800078efcff */
[----:B------:R-:W-:Y:S01]  /*27e70*/  ISETP.GE.AND P4, PT, R6, UR4, PT ;  /* 0x0000000406007c0c */ /* 0x000fe2000bf86270 */
[----:B--2---:R-:W-:-:S05]  /*27e80*/  @!P2 IMAD.MOV.U32 R6, RZ, RZ, R2 ;  /* 0x000000ffff06a224 */ /* 0x004fca00078e0002 */
[----:B---3--:R0:W2:Y:S04]  /*27e90*/  @!P2 LDG.E.U8 R109, desc[UR24][R6.64] ;  /* 0x00000018066da981 */ /* 0x0080a8000c1e1100 */
[----:B------:R-:W0:Y:S04]  /*27ea0*/  LDL R6, [R1+0x1c] ;  /* 0x00001c0001067983 */ /* 0x000e280000100800 */
[----:B------:R-:W0:Y:S02]  /*27eb0*/  LDL R7, [R1+0x20] ;  /* 0x0000200001077983 */ /* 0x000e240000100800 */
[----:B0-----:R-:W-:-:S04]  /*27ec0*/  @!P3 LOP3.LUT R7, R7, R6, RZ, 0x3c, !PT ;  /* 0x000000060707b212 */ /* 0x001fc800078e3cff */
[----:B------:R-:W-:-:S04]  /*27ed0*/  @!P3 LOP3.LUT R6, R7, R6, RZ, 0x3c, !PT ;  /* 0x000000060706b212 */ /* 0x000fc800078e3cff */
[----:B------:R-:W-:-:S05]  /*27ee0*/  @!P3 LOP3.LUT R7, R7, R6, RZ, 0x3c, !PT ;  /* 0x000000060707b212 */ /* 0x000fca00078e3cff */
[----:B------:R0:W3:Y:S04]  /*27ef0*/  @!P3 LDG.E.U8 R80, desc[UR24][R6.64] ;  /* 0x000000180650b981 */ /* 0x0000e8000c1e1100 */
[----:B------:R-:W2:Y:S01]  /*27f00*/  LDL R7, [R1+0x24] ;  /* 0x0000240001077983 */ /* 0x000ea20000100800 */
[--C-:B0-----:R-:W-:Y:S02]  /*27f10*/  SHF.R.U32.HI R6, RZ, 0x6, R37.reuse ;  /* 0x00000006ff067819 */ /* 0x101fe40000011625 */
[----:B------:R-:W-:Y:S02]  /*27f20*/  SHF.R.U32.HI R2, RZ, 0x6, R37 ;  /* 0x00000006ff027819 */ /* 0x000fe40000011625 */
[----:B------:R-:W-:Y:S02]  /*27f30*/  SGXT.U32 R6, R6, 0x1 ;  /* 0x000000010606781a */ /* 0x000fe40000000000 */
[----:B------:R-:W-:-:S02]  /*27f40*/  SGXT.U32 R2, R2, 0x1 ;  /* 0x000000010202781a */ /* 0x000fc40000000000 */
[----:B------:R-:W-:Y:S02]  /*27f50*/  LOP3.LUT R6, R6, 0x2c, RZ, 0xfc, !PT ;  /* 0x0000002c06067812 */ /* 0x000fe400078efcff */
[----:B------:R-:W-:Y:S02]  /*27f60*/  PRMT R24, RZ, 0x7610, R24 ;  /* 0x00007610ff187816 */ /* 0x000fe40000000018 */
[----:B------:R-:W-:Y:S01]  /*27f70*/  ISETP.GE.AND P3, PT, R6, UR4, PT ;  /* 0x0000000406007c0c */ /* 0x000fe2000bf66270 */
[----:B------:R-:W-:Y:S01]  /*27f80*/  @!P5 IMAD.MOV.U32 R6, RZ, RZ, R79 ;  /* 0x000000ffff06d224 */ /* 0x000fe200078e004f */
[----:B------:R-:W-:Y:S01]  /*27f90*/  LOP3.LUT R2, R2, 0x2a, RZ, 0xfc, !PT ;  /* 0x0000002a02027812 */ /* 0x000fe200078efcff */
[----:B------:R-:W3:Y:S01]  /*27fa0*/  LDL R79, [R1+0x48] ;  /* 0x00004800014f7983 */ /* 0x000ee20000100800 */
[----:B------:R-:W-:Y:S02]  /*27fb0*/  PRMT R82, RZ, 0x7610, R82 ;  /* 0x00007610ff527816 */ /* 0x000fe40000000052 */
[----:B------:R-:W-:-:S02]  /*27fc0*/  ISETP.GE.AND P2, PT, R2, UR4, PT ;  /* 0x0000000402007c0c */ /* 0x000fc4000bf46270 */
[----:B------:R-:W3:Y:S01]  /*27fd0*/  LDL R2, [R1+0x38] ;  /* 0x0000380001027983 */ /* 0x000ee20000100800 */
[----:B------:R-:W-:-:S04]  /*27fe0*/  SHF.R.U32.HI R37, RZ, 0x6, R37 ;  /* 0x00000006ff257819 */ /* 0x000fc80000011625 */
[----:B------:R-:W-:-:S04]  /*27ff0*/  SGXT.U32 R37, R37, 0x1 ;  /* 0x000000012525781a */ /* 0x000fc80000000000 */
[----:B------:R-:W-:Y:S01]  /*28000*/  LOP3.LUT R37, R37, 0x30, RZ, 0xfc, !PT ;  /* 0x0000003025257812 */ /* 0x000fe200078efcff */
[----:B--2---:R0:W2:Y:S02]  /*28010*/  @!P5 LDG.E.U8 R24, desc[UR24][R6.64] ;  /* 0x000000180618d981 */ /* 0x0040a4000c1e1100 */
[----:B0-----:R-:W-:Y:S02]  /*28020*/  @!P4 IMAD.MOV.U32 R6, RZ, RZ, R8 ;  /* 0x000000ffff06c224 */ /* 0x001fe400078e0008 */
[----:B------:R-:W-:Y:S01]  /*28030*/  @!P4 IMAD.MOV.U32 R7, RZ, RZ, R36 ;  /* 0x000000ffff07c224 */ /* 0x000fe200078e0024 */
[----:B------:R-:W-:Y:S01]  /*28040*/  ISETP.GE.AND P5, PT, R37, UR4, PT ;  /* 0x0000000425007c0c */ /* 0x000fe2000bfa6270 */
[----:B------:R-:W2:Y:S04]  /*28050*/  LDL R36, [R1+0x4c] ;  /* 0x00004c0001247983 */ /* 0x000ea80000100800 */
[----:B------:R0:W2:Y:S01]  /*28060*/  @!P4 LDG.E.U8 R82, desc[UR24][R6.64] ;  /* 0x000000180652c981 */ /* 0x0000a2000c1e1100 */
[----:B------:R-:W-:-:S02]  /*28070*/  PRMT R111, RZ, 0x7610, R111 ;  /* 0x00007610ff6f7816 */ /* 0x000fc4000000006f */
[----:B------:R-:W-:Y:S01]  /*28080*/  PRMT R77, RZ, 0x7610, R77 ;  /* 0x00007610ff4d7816 */ /* 0x000fe2000000004d */
[----:B------:R-:W2:Y:S04]  /*28090*/  LDL R8, [R1+0x50] ;  /* 0x0000500001087983 */ /* 0x000ea80000100800 */
[----:B------:R-:W2:Y:S01]  /*280a0*/  LDL R7, [R1+0x34] ;  /* 0x0000340001077983 */ /* 0x000ea20000100800 */
[----:B------:R-:W0:Y:S02]  /*280b0*/  S2R R37, SR_TID.X ;  /* 0x0000000000257919 */ /* 0x000e240000002100 */
[----:B0-----:R-:W-:-:S04]  /*280c0*/  SHF.R.U32.HI R6, RZ, 0x6, R37 ;  /* 0x00000006ff067819 */ /* 0x001fc80000011625 */
[----:B------:R-:W-:-:S04]  /*280d0*/  SGXT.U32 R6, R6, 0x1 ;  /* 0x000000010606781a */ /* 0x000fc80000000000 */
[----:B------:R-:W-:-:S04]  /*280e0*/  LOP3.LUT R6, R6, 0x32, RZ, 0xfc, !PT ;  /* 0x0000003206067812 */ /* 0x000fc800078efcff */
[----:B------:R-:W-:Y:S01]  /*280f0*/  ISETP.GE.AND P4, PT, R6, UR4, PT ;  /* 0x0000000406007c0c */ /* 0x000fe2000bf86270 */
[----:B---3--:R-:W-:-:S05]  /*28100*/  @!P2 IMAD.MOV.U32 R6, RZ, RZ, R2 ;  /* 0x000000ffff06a224 */ /* 0x008fca00078e0002 */
[----:B--2---:R0:W2:Y:S04]  /*28110*/  @!P2 LDG.E.U8 R111, desc[UR24][R6.64] ;  /* 0x00000018066fa981 */ /* 0x0040a8000c1e1100 */
        /* <DEDUP_REMOVED lines=175> */
[----:B------:R-:W-:Y:S02]  /*28c10*/  LOP3.LUT R2, R2, 0x58, RZ, 0xfc, !PT ;  /* 0x0000005802027812 */ /* 0x000fe400078efcff */
[----:B------:R-:W-:Y:S02]  /*28c20*/  PRMT R18, RZ, 0x7610, R18 ;  /* 0x00007610ff127816 */ /* 0x000fe40000000012 */
[----:B------:R-:W-:-:S02]  /*28c30*/  ISETP.GE.AND P2, PT, R2, UR4, PT ;  /* 0x0000000402007c0c */ /* 0x000fc4000bf46270 */
[----:B------:R-:W3:Y:S01]  /*28c40*/  LDL R2, [R1+0xd8] ;  /* 0x0000d80001027983 */ /* 0x000ee20000100800 */
[----:B------:R-:W0:Y:S03]  /*28c50*/  S2R R79, SR_TID.X ;  /* 0x00000000004f7919 */ /* 0x000e260000002100 */
[----:B--2---:R1:W2:Y:S02]  /*28c60*/  @!P5 LDG.E.U8 R34, desc[UR24][R6.64] ;  /* 0x000000180622d981 */ /* 0x0042a4000c1e1100 */
[----:B-1----:R-:W-:Y:S02]  /*28c70*/  @!P4 IMAD.MOV.U32 R6, RZ, RZ, R8 ;  /* 0x000000ffff06c224 */ /* 0x002fe400078e0008 */
[----:B------:R-:W-:Y:S01]  /*28c80*/  @!P4 IMAD.MOV.U32 R7, RZ, RZ, R36 ;  /* 0x000000ffff07c224 */ /* 0x000fe200078e0024 */
[----:B------:R-:W-:Y:S01]  /*28c90*/  PRMT R92, RZ, 0x7610, R92 ;  /* 0x00007610ff5c7816 */ /* 0x000fe2000000005c */
[----:B------:R-:W2:Y:S04]  /*28ca0*/  LDL R36, [R1+0xec] ;  /* 0x0000ec0001247983 */ /* 0x000ea80000100800 */
[----:B------:R0:W2:Y:S01]  /*28cb0*/  @!P4 LDG.E.U8 R18, desc[UR24][R6.64] ;  /* 0x000000180612c981 */ /* 0x0000a2000c1e1100 */
[----:B------:R-:W-:-:S02]  /*28cc0*/  SHF.R.U32.HI R37, RZ, 0x6, R37 ;  /* 0x00000006ff257819 */ /* 0x000fc40000011625 */
[----:B------:R-:W-:Y:S01]  /*28cd0*/  PRMT R99, RZ, 0x7610, R99 ;  /* 0x00007610ff637816 */ /* 0x000fe20000000063 */
[----:B------:R-:W2:Y:S04]  /*28ce0*/  LDL R8, [R1+0xf0] ;  /* 0x0000f00001087983 */ /* 0x000ea80000100800 */
[----:B------:R-:W2:Y:S01]  /*28cf0*/  LDL R7, [R1+0xd4] ;  /* 0x0000d40001077983 */ /* 0x000ea20000100800 */
[----:B0-----:R-:W-:-:S04]  /*28d00*/  SHF.R.U32.HI R6, RZ, 0x6, R79 ;  /* 0x00000006ff067819 */ /* 0x001fc8000001164f */
[----:B------:R-:W-:-:S04]  /*28d10*/  SGXT.U32 R6, R6, 0x1 ;  /* 0x000000010606781a */ /* 0x000fc80000000000 */
[----:B------:R-:W-:-:S04]  /*28d20*/  LOP3.LUT R6, R6, 0x60, RZ, 0xfc, !PT ;  /* 0x0000006006067812 */ /* 0x000fc800078efcff */
[----:B------:R-:W-:Y:S01]  /*28d30*/  ISETP.GE.AND P4, PT, R6, UR4, PT ;  /* 0x0000000406007c0c */ /* 0x000fe2000bf86270 */
[----:B---3--:R-:W-:-:S05]  /*28d40*/  @!P2 IMAD.MOV.U32 R6, RZ, RZ, R2 ;  /* 0x000000ffff06a224 */ /* 0x008fca00078e0002 */
[----:B--2---:R0:W2:Y:S04]  /*28d50*/  @!P2 LDG.E.U8 R92, desc[UR24][R6.64] ;  /* 0x00000018065ca981 */ /* 0x0040a8000c1e1100 */
[----:B------:R-:W0:Y:S04]  /*28d60*/  LDL R6, [R1+0xdc] ;  /* 0x0000dc0001067983 */ /* 0x000e280000100800 */
[----:B------:R-:W0:Y:S01]  /*28d70*/  LDL R7, [R1+0xe0] ;  /* 0x0000e00001077983 */ /* 0x000e220000100800 */
[----:B------:R-:W-:-:S04]  /*28d80*/  SGXT.U32 R37, R37, 0x1 ;  /* 0x000000012525781a */ /* 0x000fc80000000000 */
[----:B------:R-:W-:-:S04]  /*28d90*/  LOP3.LUT R37, R37, 0x5c, RZ, 0xfc, !PT ;  /* 0x0000005c25257812 */ /* 0x000fc800078efcff */
[----:B------:R-:W-:Y:S02]  /*28da0*/  ISETP.GE.AND P5, PT, R37, UR4, PT ;  /* 0x0000000425007c0c */ /* 0x000fe4000bfa6270 */
[----:B------:R-:W3:Y:S01]  /*28db0*/  LDL R37, [R1+0xe8] ;  /* 0x0000e80001257983 */ /* 0x000ee20000100800 */
[----:B------:R-:W-:Y:S02]  /*28dc0*/  SHF.R.U32.HI R2, RZ, 0x6, R79 ;  /* 0x00000006ff027819 */ /* 0x000fe4000001164f */
[----:B------:R-:W-:Y:S01]  /*28dd0*/  PRMT R33, RZ, 0x7610, R33 ;  /* 0x00007610ff217816 */ /* 0x000fe20000000021 */
[----:B------:R-:W2:Y:S01]  /*28de0*/  LDL R79, [R1+0xf8] ;  /* 0x0000f800014f7983 */ /* 0x000ea20000100800 */
[----:B------:R-:W-:-:S04]  /*28df0*/  SGXT.U32 R2, R2, 0x1 ;  /* 0x000000010202781a */ /* 0x000fc80000000000 */
[----:B------:R-:W-:-:S04]  /*28e00*/  LOP3.LUT R2, R2, 0x62, RZ, 0xfc, !PT ;  /* 0x0000006202027812 */ /* 0x000fc800078efcff */
[----:B------:R-:W-:Y:S02]  /*28e10*/  ISETP.GE.AND P2, PT, R2, UR4, PT ;  /* 0x0000000402007c0c */ /* 0x000fe4000bf46270 */
[----:B------:R-:W1:Y:S01]  /*28e20*/  S2R R2, SR_TID.X ;  /* 0x0000000000027919 */ /* 0x000e620000002100 */
[----:B0-----:R-:W-:-:S04]  /*28e30*/  @!P3 LOP3.LUT R7, R7, R6, RZ, 0x3c, !PT ;  /* 0x000000060707b212 */ /* 0x001fc800078e3cff */
[----:B------:R-:W-:-:S04]  /*28e40*/  @!P3 LOP3.LUT R6, R7, R6, RZ, 0x3c, !PT ;  /* 0x000000060706b212 */ /* 0x000fc800078e3cff */
[----:B------:R-:W-:-:S05]  /*28e50*/  @!P3 LOP3.LUT R7, R7, R6, RZ, 0x3c, !PT ;  /* 0x000000060707b212 */ /* 0x000fca00078e3cff */
[----:B------:R1:W2:Y:S04]  /*28e60*/  @!P3 LDG.E.U8 R99, desc[UR24][R6.64] ;  /* 0x000000180663b981 */ /* 0x0002a8000c1e1100 */
[----:B------:R-:W2:Y:S01]  /*28e70*/  LDL R7, [R1+0xe4] ;  /* 0x0000e40001077983 */ /* 0x000ea20000100800 */
[----:B-1----:R-:W-:-:S04]  /*28e80*/  SHF.R.U32.HI R6, RZ, 0x6, R2 ;  /* 0x00000006ff067819 */ /* 0x002fc80000011602 */
[----:B------:R-:W-:-:S04]  /*28e90*/  SGXT.U32 R6, R6, 0x1 ;  /* 0x000000010606781a */ /* 0x000fc80000000000 */
[----:B------:R-:W-:-:S04]  /*28ea0*/  LOP3.LUT R6, R6, 0x64, RZ, 0xfc, !PT ;  /* 0x0000006406067812 */ /* 0x000fc800078efcff */
[----:B------:R-:W-:Y:S01]  /*28eb0*/  ISETP.GE.AND P3, PT, R6, UR4, PT ;  /* 0x0000000406007c0c */ /* 0x000fe2000bf66270 */
[----:B---3--:R-:W-:Y:S01]  /*28ec0*/  @!P5 IMAD.MOV.U32 R6, RZ, RZ, R37 ;  /* 0x000000ffff06d224 */ /* 0x008fe200078e0025 */
[----:B------:R-:W-:Y:S01]  /*28ed0*/  PRMT R94, RZ, 0x7610, R94 ;  /* 0x00007610ff5e7816 */ /* 0x000fe2000000005e */
[----:B------:R-:W3:Y:S04]  /*28ee0*/  LDL R37, [R1+0x10c] ;  /* 0x00010c0001257983 */ /* 0x000ee80000100800 */
[----:B--2---:R0:W2:Y:S02]  /*28ef0*/  @!P5 LDG.E.U8 R33, desc[UR24][R6.64] ;  /* 0x000000180621d981 */ /* 0x0040a4000c1e1100 */
[----:B0-----:R-:W-:Y:S02]  /*28f00*/  @!P4 IMAD.MOV.U32 R6, RZ, RZ, R8 ;  /* 0x000000ffff06c224 */ /* 0x001fe400078e0008 */
[----:B------:R-:W-:Y:S01]  /*28f10*/  @!P4 IMAD.MOV.U32 R7, RZ, RZ, R36 ;  /* 0x000000ffff07c224 */ /* 0x000fe200078e0024 */
[----:B------:R-:W0:Y:S04]  /*28f20*/  S2R R8, SR_TID.X ;  /* 0x0000000000087919 */ /* 0x000e280000002100 */
[----:B------:R0:W2:Y:S01]  /*28f30*/  @!P4 LDG.E.U8 R94, desc[UR24][R6.64] ;  /* 0x00000018065ec981 */ /* 0x0000a2000c1e1100 */
[----:B------:R-:W-:-:S02]  /*28f40*/  PRMT R98, RZ, 0x7610, R98 ;  /* 0x00007610ff627816 */ /* 0x000fc40000000062 */
[----:B------:R-:W-:Y:S01]  /*28f50*/  SHF.R.U32.HI R2, RZ, 0x6, R2 ;  /* 0x00000006ff027819 */ /* 0x000fe20000011602 */
[----:B------:R-:W2:Y:S04]  /*28f60*/  LDL R36, [R1+0x110] ;  /* 0x0001100001247983 */ /* 0x000ea80000100800 */
[----:B------:R-:W2:Y:S01]  /*28f70*/  LDL R7, [R1+0xf4] ;  /* 0x0000f40001077983 */ /* 0x000ea20000100800 */
[----:B0-----:R-:W-:-:S04]  /*28f80*/  SHF.R.U32.HI R6, RZ, 0x6, R8 ;  /* 0x00000006ff067819 */ /* 0x001fc80000011608 */
[----:B------:R-:W-:-:S04]  /*28f90*/  SGXT.U32 R6, R6, 0x1 ;  /* 0x000000010606781a */ /* 0x000fc80000000000 */
[----:B------:R-:W-:-:S04]  /*28fa0*/  LOP3.LUT R6, R6, 0x68, RZ, 0xfc, !PT ;  /* 0x0000006806067812 */ /* 0x000fc800078efcff */
[----:B------:R-:W-:Y:S01]  /*28fb0*/  ISETP.GE.AND P4, PT, R6, UR4, PT ;  /* 0x0000000406007c0c */ /* 0x000fe2000bf86270 */
[----:B------:R-:W-:Y:S01]  /*28fc0*/  @!P2 IMAD.MOV.U32 R6, RZ, RZ, R79 ;  /* 0x000000ffff06a224 */ /* 0x000fe200078e004f */
[----:B------:R-:W-:Y:S01]  /*28fd0*/  SGXT.U32 R2, R2, 0x1 ;  /* 0x000000010202781a */ /* 0x000fe20000000000 */
[----:B------:R-:W3:Y:S04]  /*28fe0*/  LDL R79, [R1+0x118] ;  /* 0x00011800014f7983 */ /* 0x000ee80000100800 */
[----:B--2---:R0:W2:Y:S04]  /*28ff0*/  @!P2 LDG.E.U8 R98, desc[UR24][R6.64] ;  /* 0x000000180662a981 */ /* 0x0040a8000c1e1100 */
[----:B------:R-:W0:Y:S04]  /*29000*/  LDL R6, [R1+0xfc] ;  /* 0x0000fc0001067983 */ /* 0x000e280000100800 */
[----:B------:R-:W0:Y:S01]  /*29010*/  LDL R7, [R1+0x100] ;  /* 0x0001000001077983 */ /* 0x000e220000100800 */
[----:B------:R-:W-:-:S02]  /*29020*/  LOP3.LUT R2, R2, 0x66, RZ, 0xfc, !PT ;  /* 0x0000006602027812 */ /* 0x000fc400078efcff */
[----:B------:R-:W-:Y:S02]  /*29030*/  PRMT R32, RZ, 0x7610, R32 ;  /* 0x00007610ff207816 */ /* 0x000fe40000000020 */
[----:B------:R-:W-:Y:S02]  /*29040*/  ISETP.GE.AND P5, PT, R2, UR4, PT ;  /* 0x0000000402007c0c */ /* 0x000fe4000bfa6270 */
[----:B------:R-:W2:Y:S01]  /*29050*/  LDL R2, [R1+0x108] ;  /* 0x0001080001027983 */ /* 0x000ea20000100800 */
[----:B------:R-:W-:-:S04]  /*29060*/  SHF.R.U32.HI R8, RZ, 0x6, R8 ;  /* 0x00000006ff087819 */ /* 0x000fc80000011608 */
[----:B------:R-:W-:-:S04]  /*29070*/  SGXT.U32 R8, R8, 0x1 ;  /* 0x000000010808781a */ /* 0x000fc80000000000 */
[----:B------:R-:W-:-:S04]  /*29080*/  LOP3.LUT R8, R8, 0x6a, RZ, 0xfc, !PT ;  /* 0x0000006a08087812 */ /* 0x000fc800078efcff */
[----:B------:R-:W-:Y:S02]  /*29090*/  ISETP.GE.AND P2, PT, R8, UR4, PT ;  /* 0x0000000408007c0c */ /* 0x000fe4000bf46270 */
[----:B------:R-:W1:Y:S01]  /*290a0*/  S2R R8, SR_TID.X ;  /* 0x0000000000087919 */ /* 0x000e620000002100 */
[----:B0-----:R-:W-:-:S04]  /*290b0*/  @!P3 LOP3.LUT R7, R7, R6, RZ, 0x3c, !PT ;  /* 0x000000060707b212 */ /* 0x001fc800078e3cff */
[----:B------:R-:W-:-:S04]  /*290c0*/  @!P3 LOP3.LUT R6, R7, R6, RZ, 0x3c, !PT ;  /* 0x000000060706b212 */ /* 0x000fc800078e3cff */
[----:B------:R-:W-:-:S05]  /*290d0*/  @!P3 LOP3.LUT R7, R7, R6, RZ, 0x3c, !PT ;  /* 0x000000060707b212 */ /* 0x000fca00078e3cff */
[----:B------:R1:W3:Y:S04]  /*290e0*/  @!P3 LDG.E.U8 R32, desc[UR24][R6.64] ;  /* 0x000000180620b981 */ /* 0x0002e8000c1e1100 */
[----:B------:R-:W3:Y:S01]  /*290f0*/  LDL R7, [R1+0x104] ;  /* 0x0001040001077983 */ /* 0x000ee20000100800 */
[----:B-1----:R-:W-:-:S04]  /*29100*/  SHF.R.U32.HI R6, RZ, 0x6, R8 ;  /* 0x00000006ff067819 */ /* 0x002fc80000011608 */
[----:B------:R-:W-:-:S04]  /*29110*/  SGXT.U32 R6, R6, 0x1 ;  /* 0x000000010606781a */ /* 0x000fc80000000000 */
[----:B------:R-:W-:Y:S02]  /*29120*/  LOP3.LUT R6, R6, 0x6c, RZ, 0xfc, !PT ;  /* 0x0000006c06067812 */ /* 0x000fe400078efcff */
[----:B------:R-:W-:Y:S02]  /*29130*/  PRMT R16, RZ, 0x7610, R16 ;  /* 0x00007610ff107816 */ /* 0x000fe40000000010 */
[----:B------:R-:W-:Y:S01]  /*29140*/  ISETP.GE.AND P3, PT, R6, UR4, PT ;  /* 0x0000000406007c0c */ /* 0x000fe2000bf66270 */
[----:B--2---:R-:W-:Y:S01]  /*29150*/  @!P5 IMAD.MOV.U32 R6, RZ, RZ, R2 ;  /* 0x000000ffff06d224 */ /* 0x004fe200078e0002 */
[----:B------:R-:W-:-:S04]  /*29160*/  PRMT R96, RZ, 0x7610, R96 ;  /* 0x00007610ff607816 */ /* 0x000fc80000000060 */
[----:B---3--:R0:W2:Y:S02]  /*29170*/  @!P5 LDG.E.U8 R16, desc[UR24][R6.64] ;  /* 0x000000180610d981 */ /* 0x0080a4000c1e1100 */
[----:B0-----:R-:W-:Y:S02]  /*29180*/  @!P4 IMAD.MOV.U32 R6, RZ, RZ, R36 ;  /* 0x000000ffff06c224 */ /* 0x001fe400078e0024 */
[----:B------:R-:W-:Y:S01]  /*29190*/  @!P4 IMAD.MOV.U32 R7, RZ, RZ, R37 ;  /* 0x000000ffff07c224 */ /* 0x000fe200078e0025 */
[----:B------:R-:W-:Y:S01]  /*291a0*/  PRMT R95, RZ, 0x7610, R95 ;  /* 0x00007610ff5f7816 */ /* 0x000fe2000000005f */
[----:B------:R-:W3:Y:S04]  /*291b0*/  LDL R37, [R1+0x12c] ;  /* 0x00012c0001257983 */ /* 0x000ee80000100800 */
[----:B------:R0:W2:Y:S01]  /*291c0*/  @!P4 LDG.E.U8 R96, desc[UR24][R6.64] ;  /* 0x000000180660c981 */ /* 0x0000a2000c1e1100 */
[----:B------:R-:W-:-:S02]  /*291d0*/  PRMT R31, RZ, 0x7610, R31 ;  /* 0x00007610ff1f7816 */ /* 0x000fc4000000001f */
[----:B------:R-:W-:Y:S01]  /*291e0*/  SHF.R.U32.HI R2, RZ, 0x6, R8 ;  /* 0x00000006ff027819 */ /* 0x000fe20000011608 */
[----:B------:R-:W2:Y:S04]  /*291f0*/  LDL R36, [R1+0x130] ;  /* 0x0001300001247983 */ /* 0x000ea80000100800 */
[----:B------:R-:W2:Y:S04]  /*29200*/  LDL R8, [R1+0x128] ;  /* 0x0001280001087983 */ /* 0x000ea80000100800 */
[----:B------:R-:W2:Y:S01]  /*29210*/  LDL R7, [R1+0x114] ;  /* 0x0001140001077983 */ /* 0x000ea20000100800 */
[----:B0-----:R-:W-:Y:S01]  /*29220*/  @!P2 IMAD.MOV.U32 R6, RZ, RZ, R79 ;  /* 0x000000ffff06a224 */ /* 0x001fe200078e004f */
[----:B------:R-:W-:-:S02]  /*29230*/  SGXT.U32 R2, R2, 0x1 ;  /* 0x000000010202781a */ /* 0x000fc40000000000 */
[----:B------:R-:W-:Y:S01]  /*29240*/  PRMT R97, RZ, 0x7610, R97 ;  /* 0x00007610ff617816 */ /* 0x000fe20000000061 */
[----:B------:R-:W3:Y:S04]  /*29250*/  LDL R79, [R1+0x138] ;  /* 0x00013800014f7983 */ /* 0x000ee80000100800 */
[----:B--2---:R0:W2:Y:S04]  /*29260*/  @!P2 LDG.E.U8 R95, desc[UR24][R6.64] ;  /* 0x00000018065fa981 */ /* 0x0040a8000c1e1100 */
[----:B------:R-:W0:Y:S04]  /*29270*/  LDL R6, [R1+0x11c] ;  /* 0x00011c0001067983 */ /* 0x000e280000100800 */
[----:B------:R-:W0:Y:S02]  /*29280*/  LDL R7, [R1+0x120] ;  /* 0x0001200001077983 */ /* 0x000e240000100800 */
[----:B0-----:R-:W-:-:S04]  /*29290*/  @!P3 LOP3.LUT R7, R7, R6, RZ, 0x3c, !PT ;  /* 0x000000060707b212 */ /* 0x001fc800078e3cff */
[----:B------:R-:W-:-:S04]  /*292a0*/  @!P3 LOP3.LUT R6, R7, R6, RZ, 0x3c, !PT ;  /* 0x000000060706b212 */ /* 0x000fc800078e3cff */
[----:B------:R-:W-:-:S05]  /*292b0*/  @!P3 LOP3.LUT R7, R7, R6, RZ, 0x3c, !PT ;  /* 0x000000060707b212 */ /* 0x000fca00078e3cff */
[----:B------:R0:W2:Y:S02]  /*292c0*/  @!P3 LDG.E.U8 R31, desc[UR24][R6.64] ;  /* 0x00000018061fb981 */ /* 0x0000a4000c1e1100 */
[----:B0-----:R-:W0:Y:S02]  /*292d0*/  S2R R7, SR_TID.X ;  /* 0x0000000000077919 */ /* 0x001e240000002100 */
[----:B0-----:R-:W-:Y:S02]  /*292e0*/  SHF.R.U32.HI R6, RZ, 0x6, R7 ;  /* 0x00000006ff067819 */ /* 0x001fe40000011607 */
[----:B------:R-:W2:Y:S01]  /*292f0*/  LDL R7, [R1+0x124] ;  /* 0x0001240001077983 */ /* 0x000ea20000100800 */
[----:B------:R-:W-:-:S04]  /*29300*/  LOP3.LUT R2, R2, 0x70, RZ, 0xfc, !PT ;  /* 0x0000007002027812 */ /* 0x000fc800078efcff */
[----:B------:R-:W-:Y:S02]  /*29310*/  ISETP.GE.AND P5, PT, R2, UR4, PT ;  /* 0x0000000402007c0c */ /* 0x000fe4000bfa6270 */
[----:B------:R-:W-:Y:S01]  /*29320*/  SGXT.U32 R6, R6, 0x1 ;  /* 0x000000010606781a */ /* 0x000fe20000000000 */
[----:B------:R-:W0:Y:S03]  /*29330*/  S2R R2, SR_TID.X ;  /* 0x0000000000027919 */ /* 0x000e260000002100 */
[----:B------:R-:W-:-:S04]  /*29340*/  LOP3.LUT R6, R6, 0x76, RZ, 0xfc, !PT ;  /* 0x0000007606067812 */ /* 0x000fc800078efcff */
[----:B------:R-:W-:-:S03]  /*29350*/  ISETP.GE.AND P3, PT, R6, UR4, PT ;  /* 0x0000000406007c0c */ /* 0x000fc6000bf66270 */
[----:B------:R-:W-:Y:S01]  /*29360*/  @!P5 IMAD.MOV.U32 R6, RZ, RZ, R8 ;  /* 0x000000ffff06d224 */ /* 0x000fe200078e0008 */
[----:B------:R-:W-:Y:S01]  /*29370*/  PRMT R93, RZ, 0x7610, R93 ;  /* 0x00007610ff5d7816 */ /* 0x000fe2000000005d */
[----:B------:R-:W3:Y:S01]  /*29380*/  LDL R8, [R1+0x148] ;  /* 0x0001480001087983 */ /* 0x000ee20000100800 */
[----:B0-----:R-:W-:-:S04]  /*29390*/  SHF.R.U32.HI R2, RZ, 0x6, R2 ;  /* 0x00000006ff027819 */ /* 0x001fc80000011602 */
[----:B------:R-:W-:-:S04]  /*293a0*/  SGXT.U32 R2, R2, 0x1 ;  /* 0x000000010202781a */ /* 0x000fc80000000000 */
[----:B------:R-:W-:-:S04]  /*293b0*/  LOP3.LUT R2, R2, 0x72, RZ, 0xfc, !PT ;  /* 0x0000007202027812 */ /* 0x000fc800078efcff */
[----:B------:R-:W-:Y:S01]  /*293c0*/  ISETP.GE.AND P4, PT, R2, UR4, PT ;  /* 0x0000000402007c0c */ /* 0x000fe2000bf86270 */
[----:B--2---:R0:W2:Y:S02]  /*293d0*/  @!P5 LDG.E.U8 R97, desc[UR24][R6.64] ;  /* 0x000000180661d981 */ /* 0x0040a4000c1e1100 */
[----:B0-----:R-:W0:Y:S10]  /*293e0*/  S2R R7, SR_TID.X ;  /* 0x0000000000077919 */ /* 0x001e340000002100 */
[----:B------:R-:W-:Y:S01]  /*293f0*/  @!P4 IMAD.MOV.U32 R6, RZ, RZ, R36 ;  /* 0x000000ffff06c224 */ /* 0x000fe200078e0024 */
[----:B------:R-:W1:Y:S01]  /*29400*/  S2R R2, SR_TID.X ;  /* 0x0000000000027919 */ /* 0x000e620000002100 */
[----:B------:R-:W-:-:S02]  /*29410*/  PRMT R30, RZ, 0x7610, R30 ;  /* 0x00007610ff1e7816 */ /* 0x000fc4000000001e */
[----:B------:R-:W-:Y:S01]  /*29420*/  PRMT R14, RZ, 0x7610, R14 ;  /* 0x00007610ff0e7816 */ /* 0x000fe2000000000e */
[----:B------:R-:W2:Y:S01]  /*29430*/  LDL R36, [R1+0x150] ;  /* 0x0001500001247983 */ /* 0x000ea20000100800 */
[----:B0-----:R-:W-:-:S04]  /*29440*/  SHF.R.U32.HI R7, RZ, 0x6, R7 ;  /* 0x00000006ff077819 */ /* 0x001fc80000011607 */
[----:B------:R-:W-:-:S04]  /*29450*/  SGXT.U32 R7, R7, 0x1 ;  /* 0x000000010707781a */ /* 0x000fc80000000000 */
[----:B------:R-:W-:-:S04]  /*29460*/  LOP3.LUT R7, R7, 0x78, RZ, 0xfc, !PT ;  /* 0x0000007807077812 */ /* 0x000fc800078efcff */
[----:B------:R-:W-:Y:S01]  /*29470*/  ISETP.GE.AND P5, PT, R7, UR4, PT ;  /* 0x0000000407007c0c */ /* 0x000fe2000bfa6270 */
[----:B---3--:R-:W-:Y:S01]  /*29480*/  @!P4 IMAD.MOV.U32 R7, RZ, RZ, R37 ;  /* 0x000000ffff07c224 */ /* 0x008fe200078e0025 */
[----:B-1----:R-:W-:Y:S01]  /*29490*/  SHF.R.U32.HI R2, RZ, 0x6, R2 ;  /* 0x00000006ff027819 */ /* 0x002fe20000011602 */
[----:B------:R-:W3:Y:S04]  /*294a0*/  LDL R37, [R1+0x14c] ;  /* 0x00014c0001257983 */ /* 0x000ee80000100800 */
[----:B------:R0:W2:Y:S02]  /*294b0*/  @!P4 LDG.E.U8 R93, desc[UR24][R6.64] ;  /* 0x00000018065dc981 */ /* 0x0000a4000c1e1100 */
[----:B0-----:R-:W0:Y:S02]  /*294c0*/  S2R R7, SR_TID.X ;  /* 0x0000000000077919 */ /* 0x001e240000002100 */
[----:B0-----:R-:W-:-:S02]  /*294d0*/  SHF.R.U32.HI R6, RZ, 0x6, R7 ;  /* 0x00000006ff067819 */ /* 0x001fc40000011607 */
[----:B------:R-:W2:Y:S01]  /*294e0*/  LDL R7, [R1+0x134] ;  /* 0x0001340001077983 */ /* 0x000ea20000100800 */
[----:B------:R-:W-:-:S04]  /*294f0*/  SGXT.U32 R2, R2, 0x1 ;  /* 0x000000010202781a */ /* 0x000fc80000000000 */
[----:B------:R-:W-:-:S04]  /*29500*/  LOP3.LUT R2, R2, 0x74, RZ, 0xfc, !PT ;  /* 0x0000007402027812 */ /* 0x000fc800078efcff */
[----:B------:R-:W-:Y:S02]  /*29510*/  ISETP.GE.AND P2, PT, R2, UR4, PT ;  /* 0x0000000402007c0c */ /* 0x000fe4000bf46270 */
[----:B------:R-:W-:-:S04]  /*29520*/  SGXT.U32 R6, R6, 0x1 ;  /* 0x000000010606781a */ /* 0x000fc80000000000 */
[----:B------:R-:W-:-:S04]  /*29530*/  LOP3.LUT R6, R6, 0x7a, RZ, 0xfc, !PT ;  /* 0x0000007a06067812 */ /* 0x000fc800078efcff */
[----:B------:R-:W-:-:S03]  /*29540*/  ISETP.GE.AND P4, PT, R6, UR4, PT ;  /* 0x0000000406007c0c */ /* 0x000fc6000bf86270 */
[----:B------:R-:W-:-:S05]  /*29550*/  @!P2 IMAD.MOV.U32 R6, RZ, RZ, R79 ;  /* 0x000000ffff06a224 */ /* 0x000fca00078e004f */
[----:B--2---:R0:W2:Y:S04]  /*29560*/  @!P2 LDG.E.U8 R30, desc[UR24][R6.64] ;  /* 0x00000018061ea981 */ /* 0x0040a8000c1e1100 */
[----:B------:R-:W0:Y:S04]  /*29570*/  LDL R6, [R1+0x13c] ;  /* 0x00013c0001067983 */ /* 0x000e280000100800 */
[----:B------:R-:W0:Y:S01]  /*29580*/  LDL R7, [R1+0x140] ;  /* 0x0001400001077983 */ /* 0x000e220000100800 */
[----:B------:R-:W1:Y:S01]  /*29590*/  S2R R79, SR_TID.X ;  /* 0x00000000004f7919 */ /* 0x000e620000002100 */
[----:B0-----:R-:W-:-:S04]  /*295a0*/  @!P3 LOP3.LUT R7, R7, R6, RZ, 0x3c, !PT ;  /* 0x000000060707b212 */ /* 0x001fc800078e3cff */
[----:B------:R-:W-:-:S04]  /*295b0*/  @!P3 LOP3.LUT R6, R7, R6, RZ, 0x3c, !PT ;  /* 0x000000060706b212 */ /* 0x000fc800078e3cff */
[----:B------:R-:W-:-:S05]  /*295c0*/  @!P3 LOP3.LUT R7, R7, R6, RZ, 0x3c, !PT ;  /* 0x000000060707b212 */ /* 0x000fca00078e3cff */
[----:B------:R0:W2:Y:S04]  /*295d0*/  @!P3 LDG.E.U8 R14, desc[UR24][R6.64] ;  /* 0x00000018060eb981 */ /* 0x0000a8000c1e1100 */
[----:B------:R-:W2:Y:S01]  /*295e0*/  LDL R7, [R1+0x144] ;  /* 0x0001440001077983 */ /* 0x000ea20000100800 */
[----:B-1----:R-:W-:Y:S01]  /*295f0*/  SHF.R.U32.HI R79, RZ, 0x6, R79 ;  /* 0x00000006ff4f7819 */ /* 0x002fe2000001164f */
[----:B0-----:R-:W-:Y:S01]  /*29600*/  @!P5 IMAD.MOV.U32 R6, RZ, RZ, R8 ;  /* 0x000000ffff06d224 */ /* 0x001fe200078e0008 */
[----:B------:R-:W-:Y:S01]  /*29610*/  PRMT R100, RZ, 0x7610, R100 ;  /* 0x00007610ff647816 */ /* 0x000fe20000000064 */
[----:B------:R-:W3:Y:S01]  /*29620*/  LDL R8, [R1+0x960] ;  /* 0x0009600001087983 */ /* 0x000ee20000100800 */
[----:B------:R-:W-:-:S04]  /*29630*/  SGXT.U32 R79, R79, 0x1 ;  /* 0x000000014f4f781a */ /* 0x000fc80000000000 */
[----:B------:R-:W-:Y:S02]  /*29640*/  LOP3.LUT R79, R79, 0x7c, RZ, 0xfc, !PT ;  /* 0x0000007c4f4f7812 */ /* 0x000fe400078efcff */
[----:B------:R-:W-:Y:S02]  /*29650*/  PRMT R91, RZ, 0x7610, R91 ;  /* 0x00007610ff5b7816 */ /* 0x000fe4000000005b */
[----:B------:R-:W-:Y:S02]  /*29660*/  ISETP.GE.AND P2, PT, R79, UR4, PT ;  /* 0x000000044f007c0c */ /* 0x000fe4000bf46270 */
[----:B------:R-:W4:Y:S04]  /*29670*/  LDL R79, [R1+0x158] ;  /* 0x00015800014f7983 */ /* 0x000f280000100800 */
[----:B--2---:R0:W2:Y:S02]  /*29680*/  @!P5 LDG.E.U8 R100, desc[UR24][R6.64] ;  /* 0x000000180664d981 */ /* 0x0040a4000c1e1100 */
[----:B0-----:R-:W-:-:S02]  /*29690*/  @!P4 IMAD.MOV.U32 R6, RZ, RZ, R36 ;  /* 0x000000ffff06c224 */ /* 0x001fc400078e0024 */
[----:B---3--:R-:W-:Y:S01]  /*296a0*/  @!P4 IMAD.MOV.U32 R7, RZ, RZ, R37 ;  /* 0x000000ffff07c224 */ /* 0x008fe200078e0025 */
[----:B------:R-:W-:Y:S01]  /*296b0*/  PRMT R29, RZ, 0x7610, R29 ;  /* 0x00007610ff1d7816 */ /* 0x000fe2000000001d */
[----:B------:R-:W3:Y:S04]  /*296c0*/  LDL R37, [R1+0x964] ;  /* 0x0009640001257983 */ /* 0x000ee80000100800 */
[----:B------:R4:W2:Y:S04]  /*296d0*/  @!P4 LDG.E.U8 R91, desc[UR24][R6.64] ;  /* 0x00000018065bc981 */ /* 0x0008a8000c1e1100 */
[----:B------:R-:W2:Y:S04]  /*296e0*/  LDL R36, [R1+0x968] ;  /* 0x0009680001247983 */ /* 0x000ea80000100800 */
[----:B------:R-:W2:Y:S01]  /*296f0*/  LDL R7, [R1+0x154] ;  /* 0x0001540001077983 */ /* 0x000ea20000100800 */
[----:B----4-:R-:W-:Y:S01]  /*29700*/  @!P2 IMAD.MOV.U32 R6, RZ, RZ, R79 ;  /* 0x000000ffff06a224 */ /* 0x010fe200078e004f */
[----:B------:R-:W-:-:S02]  /*29710*/  UISETP.GE.AND UP2, UPT, UR26, UR4, UPT ;  /* 0x000000041a00728c */ /* 0x000fc4000bf46270 */
[----:B------:R-:W-:Y:S01]  /*29720*/  UISETP.GE.AND UP1, UPT, UR27, UR4, UPT ;  /* 0x000000041b00728c */ /* 0x000fe2000bf26270 */
[----:B------:R-:W-:Y:S01]  /*29730*/  PRMT R27, RZ, 0x7610, R27 ;  /* 0x00007610ff1b7816 */ /* 0x000fe2000000001b */
[----:B------:R-:W4:Y:S02]  /*29740*/  LDL R79, [R1+0x970] ;  /* 0x00097000014f7983 */ /* 0x000f240000100800 */
[----:B------:R-:W-:Y:S02]  /*29750*/  PLOP3.LUT P3, PT, PT, PT, UP2, 0x80, 0x8 ;  /* 0x000000000008781c */ /* 0x000fe40003f6f028 */
[----:B------:R-:W-:Y:S01]  /*29760*/  PLOP3.LUT P5, PT, PT, PT, UP2, 0x80, 0x8 ;  /* 0x000000000008781c */ /* 0x000fe20003faf028 */
[----:B--2---:R0:W2:Y:S04]  /*29770*/  @!P2 LDG.E.U8 R29, desc[UR24][R6.64] ;  /* 0x00000018061da981 */ /* 0x0040a8000c1e1100 */
[----:B------:R-:W2:Y:S01]  /*29780*/  LDL R7, [R1+0x95c] ;  /* 0x00095c0001077983 */ /* 0x000ea20000100800 */
[----:B------:R-:W-:-:S02]  /*29790*/  PLOP3.LUT P4, PT, PT, PT, UP1, 0x80, 0x8 ;  /* 0x000000000008781c */ /* 0x000fc40003f8f018 */
[----:B------:R-:W-:-:S03]  /*297a0*/  PLOP3.LUT P6, PT, PT, PT, UP1, 0x80, 0x8 ;  /* 0x000000000008781c */ /* 0x000fc60003fcf018 */
[----:B0-----:R-:W-:Y:S01]  /*297b0*/  @!P3 IMAD.MOV.U32 R6, RZ, RZ, R8 ;  /* 0x000000ffff06b224 */ /* 0x001fe200078e0008 */
[----:B------:R-:W-:Y:S01]  /*297c0*/  PRMT R25, RZ, 0x7610, R25 ;  /* 0x00007610ff197816 */ /* 0x000fe20000000019 */
[----:B------:R-:W-:Y:S01]  /*297d0*/  UISETP.GE.AND UP2, UPT, UR28, UR4, UPT ;  /* 0x000000041c00728c */ /* 0x000fe2000bf46270 */
[----:B------:R-:W-:Y:S01]  /*297e0*/  PRMT R23, RZ, 0x7610, R23 ;  /* 0x00007610ff177816 */ /* 0x000fe20000000017 */
[----:B------:R-:W3:Y:S04]  /*297f0*/  LDL R8, [R1+0x978] ;  /* 0x0009780001087983 */ /* 0x000ee80000100800 */
[----:B--2---:R0:W2:Y:S02]  /*29800*/  @!P5 LDG.E.U8 R27, desc[UR24][R6.64] ;  /* 0x00000018061bd981 */ /* 0x0040a4000c1e1100 */
[----:B0-----:R-:W-:-:S02]  /*29810*/  @!P4 IMAD.MOV.U32 R6, RZ, RZ, R36 ;  /* 0x000000ffff06c224 */ /* 0x001fc400078e0024 */
[----:B---3--:R-:W-:Y:S01]  /*29820*/  @!P4 IMAD.MOV.U32 R7, RZ, RZ, R37 ;  /* 0x000000ffff07c224 */ /* 0x008fe200078e0025 */
[----:B------:R-:W-:Y:S01]  /*29830*/  PLOP3.LUT P2, PT, PT, PT, UP2, 0x80, 0x8 ;  /* 0x000000000008781c */ /* 0x000fe20003f4f028 */
[----:B------:R-:W3:Y:S04]  /*29840*/  LDL R37, [R1+0x97c] ;  /* 0x00097c0001257983 */ /* 0x000ee80000100800 */
[----:B------:R4:W2:Y:S01]  /*29850*/  @!P6 LDG.E.U8 R25, desc[UR24][R6.64] ;  /* 0x000000180619e981 */ /* 0x0008a2000c1e1100 */
[----:B------:R-:W-:-:S03]  /*29860*/  PLOP3.LUT P5, PT, PT, PT, UP2, 0x80, 0x8 ;  /* 0x000000000008781c */ /* 0x000fc60003faf028 */
[----:B------:R-:W2:Y:S04]  /*29870*/  LDL R36, [R1+0x980] ;  /* 0x0009800001247983 */ /* 0x000ea80000100800 */
[----:B------:R-:W2:Y:S01]  /*29880*/  LDL R7, [R1+0x96c] ;  /* 0x00096c0001077983 */ /* 0x000ea20000100800 */
[----:B----4-:R-:W-:Y:S01]  /*29890*/  @!P2 IMAD.MOV.U32 R6, RZ, RZ, R79 ;  /* 0x000000ffff06a224 */ /* 0x010fe200078e004f */
[----:B------:R-:W-:Y:S02]  /*298a0*/  UISETP.GE.AND UP1, UPT, UR29, UR4, UPT ;  /* 0x000000041d00728c */ /* 0x000fe4000bf26270 */
[----:B------:R-:W-:Y:S01]  /*298b0*/  UISETP.GE.AND UP2, UPT, UR30, UR4, UPT ;  /* 0x000000041e00728c */ /* 0x000fe2000bf46270 */
[----:B------:R-:W-:Y:S01]  /*298c0*/  PRMT R21, RZ, 0x7610, R21 ;  /* 0x00007610ff157816 */ /* 0x000fe20000000015 */
[----:B------:R-:W4:Y:S02]  /*298d0*/  LDL R79, [R1+0x988] ;  /* 0x00098800014f7983 */ /* 0x000f240000100800 */
[----:B------:R-:W-:-:S02]  /*298e0*/  PLOP3.LUT P3, PT, PT, PT, UP1, 0x80, 0x8 ;  /* 0x000000000008781c */ /* 0x000fc40003f6f018 */
[----:B------:R-:W-:Y:S01]  /*298f0*/  PLOP3.LUT P4, PT, PT, PT, UP1, 0x80, 0x8 ;  /* 0x000000000008781c */ /* 0x000fe20003f8f018 */
[----:B--2---:R0:W2:Y:S04]  /*29900*/  @!P5 LDG.E.U8 R23, desc[UR24][R6.64] ;  /* 0x000000180617d981 */ /* 0x0040a8000c1e1100 */
[----:B------:R-:W2:Y:S01]  /*29910*/  LDL R7, [R1+0x974] ;  /* 0x0009740001077983 */ /* 0x000ea20000100800 */
[----:B------:R-:W-:Y:S02]  /*29920*/  PLOP3.LUT P6, PT, PT, PT, UP2, 0x80, 0x8 ;  /* 0x000000000008781c */ /* 0x000fe40003fcf028 */
[----:B------:R-:W-:-:S03]  /*29930*/  PLOP3.LUT P2, PT, PT, PT, UP2, 0x80, 0x8 ;  /* 0x000000000008781c */ /* 0x000fc60003f4f028 */
[----:B0-----:R-:W-:Y:S01]  /*29940*/  @!P3 IMAD.MOV.U32 R6, RZ, RZ, R8 ;  /* 0x000000ffff06b224 */ /* 0x001fe200078e0008 */
[----:B------:R-:W-:Y:S01]  /*29950*/  PRMT R19, RZ, 0x7610, R19 ;  /* 0x00007610ff137816 */ /* 0x000fe20000000013 */
[----:B------:R-:W-:-:S03]  /*29960*/  UISETP.GE.AND UP1, UPT, UR31, UR4, UPT ;  /* 0x000000041f00728c */ /* 0x000fc6000bf26270 */
[----:B--2---:R0:W2:Y:S03]  /*29970*/  @!P4 LDG.E.U8 R21, desc[UR24][R6.64] ;  /* 0x000000180615c981 */ /* 0x0040a6000c1e1100 */
[----:B0-----:R-:W-:Y:S02]  /*29980*/  @!P6 IMAD.MOV.U32 R6, RZ, RZ, R36 ;  /* 0x000000ffff06e224 */ /* 0x001fe400078e0024 */
[----:B---3--:R-:W-:Y:S01]  /*29990*/  @!P6 IMAD.MOV.U32 R7, RZ, RZ, R37 ;  /* 0x000000ffff07e224 */ /* 0x008fe200078e0025 */
[----:B------:R-:W-:Y:S01]  /*299a0*/  PLOP3.LUT P5, PT, PT, PT, UP1, 0x80, 0x8 ;  /* 0x000000000008781c */ /* 0x000fe20003faf018 */
[----:B------:R-:W3:Y:S04]  /*299b0*/  LDL R37, [R1+0x994] ;  /* 0x0009940001257983 */ /* 0x000ee80000100800 */
[----:B------:R4:W2:Y:S01]  /*299c0*/  @!P2 LDG.E.U8 R19, desc[UR24][R6.64] ;  /* 0x000000180613a981 */ /* 0x0008a2000c1e1100 */
[----:B------:R-:W-:-:S02]  /*299d0*/  PLOP3.LUT P4, PT, PT, PT, UP1, 0x80, 0x8 ;  /* 0x000000000008781c */ /* 0x000fc40003f8f018 */
[----:B------:R-:W-:Y:S01]  /*299e0*/  PRMT R17, RZ, 0x7610, R17 ;  /* 0x00007610ff117816 */ /* 0x000fe20000000011 */
[----:B------:R-:W2:Y:S04]  /*299f0*/  LDL R36, [R1+0x998] ;  /* 0x0009980001247983 */ /* 0x000ea80000100800 */
[----:B------:R-:W2:Y:S01]  /*29a00*/  LDL R7, [R1+0x984] ;  /* 0x0009840001077983 */ /* 0x000ea20000100800 */
[----:B----4-:R-:W-:Y:S01]  /*29a10*/  @!P5 IMAD.MOV.U32 R6, RZ, RZ, R79 ;  /* 0x000000ffff06d224 */ /* 0x010fe200078e004f */
[----:B------:R-:W0:Y:S01]  /*29a20*/  S2R R8, SR_TID.X ;  /* 0x0000000000087919 */ /* 0x000e220000002100 */
[----:B------:R-:W-:Y:S02]  /*29a30*/  UISETP.GE.AND UP2, UPT, UR32, UR4, UPT ;  /* 0x000000042000728c */ /* 0x000fe4000bf46270 */
[----:B------:R-:W-:Y:S01]  /*29a40*/  UISETP.GE.AND UP1, UPT, UR11, UR4, UPT ;  /* 0x000000040b00728c */ /* 0x000fe2000bf26270 */
[----:B------:R-:W-:Y:S01]  /*29a50*/  PRMT R15, RZ, 0x7610, R15 ;  /* 0x00007610ff0f7816 */ /* 0x000fe2000000000f */
[----:B------:R-:W4:Y:S02]  /*29a60*/  LDL R79, [R1+0x160] ;  /* 0x00016000014f7983 */ /* 0x000f240000100800 */
[----:B------:R-:W-:-:S02]  /*29a70*/  PLOP3.LUT P3, PT, PT, PT, UP2, 0x80, 0x8 ;  /* 0x000000000008781c */ /* 0x000fc40003f6f028 */
[----:B--2---:R1:W2:Y:S04]  /*29a80*/  @!P4 LDG.E.U8 R17, desc[UR24][R6.64] ;  /* 0x000000180611c981 */ /* 0x0042a8000c1e1100 */
[----:B------:R-:W1:Y:S04]  /*29a90*/  LDL R6, [R1+0x98c] ;  /* 0x00098c0001067983 */ /* 0x000e680000100800 */
[----:B------:R-:W1:Y:S01]  /*29aa0*/  LDL R7, [R1+0x990] ;  /* 0x0009900001077983 */ /* 0x000e620000100800 */
[----:B0-----:R-:W-:Y:S02]  /*29ab0*/  SHF.R.U32.HI R8, RZ, 0x6, R8 ;  /* 0x00000006ff087819 */ /* 0x001fe40000011608 */
[----:B------:R-:W-:-:S02]  /*29ac0*/  PLOP3.LUT P2, PT, PT, PT, UP2, 0x80, 0x8 ;  /* 0x000000000008781c */ /* 0x000fc40003f4f028 */
[----:B------:R-:W-:Y:S02]  /*29ad0*/  PLOP3.LUT P6, PT, PT, PT, UP1, 0x80, 0x8 ;  /* 0x000000000008781c */ /* 0x000fe40003fcf018 */
[----:B------:R-:W-:Y:S02]  /*29ae0*/  SGXT.U32 R8, R8, 0x1 ;  /* 0x000000010808781a */ /* 0x000fe40000000000 */
[----:B------:R-:W-:Y:S02]  /*29af0*/  PLOP3.LUT P5, PT, PT, PT, UP1, 0x80, 0x8 ;  /* 0x000000000008781c */ /* 0x000fe40003faf018 */
[----:B------:R-:W-:Y:S02]  /*29b00*/  ISETP.GE.AND P4, PT, R8, UR4, PT ;  /* 0x0000000408007c0c */ /* 0x000fe4000bf86270 */
[----:B------:R-:W-:Y:S02]  /*29b10*/  PRMT R13, RZ, 0x7610, R13 ;  /* 0x00007610ff0d7816 */ /* 0x000fe4000000000d */
[----:B------:R-:W-:Y:S01]  /*29b20*/  PRMT R38, RZ, 0x7610, R38 ;  /* 0x00007610ff267816 */ /* 0x000fe20000000026 */
[----:B------:R-:W0:Y:S01]  /*29b30*/  S2R R2, SR_TID.X ;  /* 0x0000000000027919 */ /* 0x000e220000002100 */
[----:B-1----:R-:W-:-:S04]  /*29b40*/  @!P3 LOP3.LUT R7, R7, R6, RZ, 0x3c, !PT ;  /* 0x000000060707b212 */ /* 0x002fc800078e3cff */
[----:B------:R-:W-:-:S04]  /*29b50*/  @!P3 LOP3.LUT R6, R7, R6, RZ, 0x3c, !PT ;  /* 0x000000060706b212 */ /* 0x000fc800078e3cff */
[----:B------:R-:W-:-:S05]  /*29b60*/  @!P3 LOP3.LUT R7, R7, R6, RZ, 0x3c, !PT ;  /* 0x000000060707b212 */ /* 0x000fca00078e3cff */
[----:B------:R1:W2:Y:S02]  /*29b70*/  @!P2 LDG.E.U8 R15, desc[UR24][R6.64] ;  /* 0x00000018060fa981 */ /* 0x0002a4000c1e1100 */
[----:B-1----:R-:W-:Y:S02]  /*29b80*/  @!P6 IMAD.MOV.U32 R6, RZ, RZ, R36 ;  /* 0x000000ffff06e224 */ /* 0x002fe400078e0024 */
[----:B---3--:R-:W-:Y:S01]  /*29b90*/  @!P6 IMAD.MOV.U32 R7, RZ, RZ, R37 ;  /* 0x000000ffff07e224 */ /* 0x008fe200078e0025 */
[----:B0-----:R-:W-:Y:S01]  /*29ba0*/  LOP3.LUT R2, R2, 0x7f, RZ, 0xc0, !PT ;  /* 0x0000007f02027812 */ /* 0x001fe200078ec0ff */
[----:B------:R-:W3:Y:S04]  /*29bb0*/  LDL R37, [R1+0x27c] ;  /* 0x00027c0001257983 */ /* 0x000ee80000100800 */
[----:B------:R0:W2:Y:S01]  /*29bc0*/  @!P5 LDG.E.U8 R13, desc[UR24][R6.64] ;  /* 0x00000018060dd981 */ /* 0x0000a2000c1e1100 */
[----:B------:R-:W-:-:S02]  /*29bd0*/  PRMT R12, RZ, 0x7610, R12 ;  /* 0x00007610ff0c7816 */ /* 0x000fc4000000000c */
[----:B------:R-:W-:Y:S01]  /*29be0*/  PRMT R11, RZ, 0x7610, R11 ;  /* 0x00007610ff0b7816 */ /* 0x000fe2000000000b */
[----:B------:R-:W3:Y:S01]  /*29bf0*/  LDL R36, [R1+0x280] ;  /* 0x0002800001247983 */ /* 0x000ee20000100800 */
[----:B0-----:R-:W-:Y:S02]  /*29c00*/  @!P4 IMAD.MOV.U32 R6, RZ, RZ, R142 ;  /* 0x000000ffff06c224 */ /* 0x001fe400078e008e */
[----:B------:R-:W-:-:S05]  /*29c10*/  @!P4 IMAD.MOV.U32 R7, RZ, RZ, R141 ;  /* 0x000000ffff07c224 */ /* 0x000fca00078e008d */
[----:B------:R4:W2:Y:S01]  /*29c20*/  @!P4 LDG.E.U8 R38, desc[UR24][R6.64] ;  /* 0x000000180626c981 */ /* 0x0008a2000c1e1100 */
[----:B------:R-:W-:Y:S06]  /*29c30*/  BAR.SYNC.DEFER_BLOCKING 0x0 ;  /* 0x0000000000007b1d */ /* 0x000fec0000010000 */
[----:B------:R-:W2:Y:S01]  /*29c40*/  LDL R7, [R1+0x15c] ;  /* 0x00015c0001077983 */ /* 0x000ea20000100800 */
[----:B------:R-:W-:-:S13]  /*29c50*/  ISETP.GE.AND P3, PT, R2, UR4, PT ;  /* 0x0000000402007c0c */ /* 0x000fda000bf66270 */
[----:B----4-:R-:W-:Y:S01]  /*29c60*/  @!P3 IMAD.MOV.U32 R6, RZ, RZ, R79 ;  /* 0x000000ffff06b224 */ /* 0x010fe200078e004f */
[----:B------:R-:W-:Y:S01]  /*29c70*/  PRMT R10, RZ, 0x7610, R10 ;  /* 0x00007610ff0a7816 */ /* 0x000fe2000000000a */
[----:B------:R-:W4:Y:S04]  /*29c80*/  LDL R79, [R1+0x618] ;  /* 0x00061800014f7983 */ /* 0x000f280000100800 */
[----:B--2---:R0:W2:Y:S04]  /*29c90*/  @!P3 LDG.E.U8 R12, desc[UR24][R6.64] ;  /* 0x00000018060cb981 */ /* 0x0040a8000c1e1100 */
[----:B------:R-:W0:Y:S04]  /*29ca0*/  LDL R6, [R1+0x19c] ;  /* 0x00019c0001067983 */ /* 0x000e280000100800 */
[----:B------:R-:W0:Y:S02]  /*29cb0*/  LDL R7, [R1+0x1a0] ;  /* 0x0001a00001077983 */ /* 0x000e240000100800 */
[----:B0-----:R-:W-:-:S04]  /*29cc0*/  @!P3 LOP3.LUT R7, R7, R6, RZ, 0x3c, !PT ;  /* 0x000000060707b212 */ /* 0x001fc800078e3cff */
[----:B------:R-:W-:-:S04]  /*29cd0*/  @!P3 LOP3.LUT R6, R7, R6, RZ, 0x3c, !PT ;  /* 0x000000060706b212 */ /* 0x000fc800078e3cff */
[----:B------:R-:W-:-:S05]  /*29ce0*/  @!P3 LOP3.LUT R7, R7, R6, RZ, 0x3c, !PT ;  /* 0x000000060707b212 */ /* 0x000fca00078e3cff */
[----:B------:R0:W2:Y:S04]  /*29cf0*/  @!P3 LDG.E.U8 R11, desc[UR24][R6.64] ;  /* 0x00000018060bb981 */ /* 0x0000a8000c1e1100 */
[----:B------:R-:W0:Y:S04]  /*29d00*/  LDL R6, [R1+0x1dc] ;  /* 0x0001dc0001067983 */ /* 0x000e280000100800 */
[----:B------:R-:W0:Y:S01]  /*29d10*/  LDL R7, [R1+0x1e0] ;  /* 0x0001e00001077983 */ /* 0x000e220000100800 */
[----:B------:R-:W-:-:S06]  /*29d20*/  PRMT R8, RZ, 0x7610, R8 ;  /* 0x00007610ff087816 */ /* 0x000fcc0000000008 */
[----:B---3--:R1:W3:Y:S04]  /*29d30*/  @!P3 LDG.E.U8 R8, desc[UR24][R36.64] ;  /* 0x000000182408b981 */ /* 0x0082e8000c1e1100 */
[----:B------:R-:W1:Y:S04]  /*29d40*/  LDL R36, [R1+0x5ec] ;  /* 0x0005ec0001247983 */ /* 0x000e680000100800 */
[----:B------:R-:W1:Y:S01]  /*29d50*/  LDL R37, [R1+0x5f0] ;  /* 0x0005f00001257983 */ /* 0x000e620000100800 */
[----:B0-----:R-:W-:-:S04]  /*29d60*/  @!P3 LOP3.LUT R7, R7, R6, RZ, 0x3c, !PT ;  /* 0x000000060707b212 */ /* 0x001fc800078e3cff */
[----:B------:R-:W-:-:S04]  /*29d70*/  @!P3 LOP3.LUT R6, R7, R6, RZ, 0x3c, !PT ;  /* 0x000000060706b212 */ /* 0x000fc800078e3cff */
[----:B------:R-:W-:-:S05]  /*29d80*/  @!P3 LOP3.LUT R7, R7, R6, RZ, 0x3c, !PT ;  /* 0x000000060707b212 */ /* 0x000fca00078e3cff */
[----:B------:R0:W2:Y:S04]  /*29d90*/  @!P3 LDG.E.U8 R10, desc[UR24][R6.64] ;  /* 0x00000018060ab981 */ /* 0x0000a8000c1e1100 */
[----:B------:R-:W0:Y:S04]  /*29da0*/  LDL R6, [R1+0x23c] ;  /* 0x00023c0001067983 */ /* 0x000e280000100800 */
[----:B------:R-:W0:Y:S01]  /*29db0*/  LDL R7, [R1+0x240] ;  /* 0x0002400001077983 */ /* 0x000e220000100800 */
[----:B------:R-:W-:Y:S02]  /*29dc0*/  PRMT R9, RZ, 0x7610, R9 ;  /* 0x00007610ff097816 */ /* 0x000fe40000000009 */
[----:B-1----:R-:W-:-:S04]  /*29dd0*/  @!P3 LOP3.LUT R37, R37, R36, RZ, 0x3c, !PT ;  /* 0x000000242525b212 */ /* 0x002fc800078e3cff */
[----:B------:R-:W-:-:S04]  /*29de0*/  @!P3 LOP3.LUT R36, R37, R36, RZ, 0x3c, !PT ;  /* 0x000000242524b212 */ /* 0x000fc800078e3cff */
[----:B------:R-:W-:Y:S02]  /*29df0*/  @!P3 LOP3.LUT R37, R37, R36, RZ, 0x3c, !PT ;  /* 0x000000242525b212 */ /* 0x000fe400078e3cff */
[----:B0-----:R-:W-:-:S04]  /*29e00*/  @!P3 LOP3.LUT R7, R7, R6, RZ, 0x3c, !PT ;  /* 0x000000060707b212 */ /* 0x001fc800078e3cff */
[----:B------:R-:W-:-:S04]  /*29e10*/  @!P3 LOP3.LUT R6, R7, R6, RZ, 0x3c, !PT ;  /* 0x000000060706b212 */ /* 0x000fc800078e3cff */
[----:B------:R-:W-:-:S05]  /*29e20*/  @!P3 LOP3.LUT R7, R7, R6, RZ, 0x3c, !PT ;  /* 0x000000060707b212 */ /* 0x000fca00078e3cff */
[----:B------:R0:W2:Y:S02]  /*29e30*/  @!P3 LDG.E.U8 R9, desc[UR24][R6.64] ;  /* 0x000000180609b981 */ /* 0x0000a4000c1e1100 */
[----:B0-----:R-:W-:-:S06]  /*29e40*/  PRMT R7, RZ, 0x7610, R7 ;  /* 0x00007610ff077816 */ /* 0x001fcc0000000007 */
[----:B------:R4:W2:Y:S04]  /*29e50*/  @!P3 LDG.E.U8 R7, desc[UR24][R36.64] ;  /* 0x000000182407b981 */ /* 0x0008a8000c1e1100 */
[----:B------:R-:W2:Y:S01]  /*29e60*/  LDL R37, [R1+0x614] ;  /* 0x0006140001257983 */ /* 0x000ea20000100800 */
[----:B------:R-:W-:Y:S01]  /*29e70*/  PRMT R6, RZ, 0x7610, R6 ;  /* 0x00007610ff067816 */ /* 0x000fe20000000006 */
        /* <DEDUP_REMOVED lines=12> */
[----:B------:R-:W-:Y:S02]  /*29f40*/  PRMT R135, RZ, 0x7610, R135 ;  /* 0x00007610ff877816 */ /* 0x000fe40000000087 */
        /* <DEDUP_REMOVED lines=348> */
[----:B------:R-:W-:Y:S02]  /*2b510*/  PRMT R41, RZ, 0x7610, R41 ;  /* 0x00007610ff297816 */ /* 0x000fe40000000029 */
[----:B------:R-:W-:Y:S02]  /*2b520*/  PRMT R40, RZ, 0x7610, R40 ;  /* 0x00007610ff287816 */ /* 0x000fe40000000028 */
[----:B------:R-:W-:Y:S01]  /*2b530*/  PRMT R39, RZ, 0x7610, R39 ;  /* 0x00007610ff277816 */ /* 0x000fe20000000027 */
[----:B------:R0:W-:Y:S04]  /*2b540*/  STS.U8 [R2+UR10+0x12200], R78 ;  /* 0x0122004e02007988 */ /* 0x0001e8000800000a */
[----:B------:R-:W4:Y:S04]  /*2b550*/  LDL R79, [R1+0x1b0] ;  /* 0x0001b000014f7983 */ /* 0x000f280000100800 */
[----:B0-----:R-:W4:Y:S04]  /*2b560*/  LDL R78, [R1+0x1ac] ;  /* 0x0001ac00014e7983 */ /* 0x001f280000100800 */
        /* <DEDUP_REMOVED lines=21> */
[----:B----4-:R-:W-:-:S03]  /*2b6c0*/  @!P3 LOP3.LUT R79, R79, R78, RZ, 0x3c, !PT ;  /* 0x0000004e4f4fb212 */ /* 0x010fc600078e3cff */
[----:B------:R1:W-:Y:S01]  /*2b6d0*/  STS.U8 [R2+UR10+0x12000], R38 ;  /* 0x0120002602007988 */ /* 0x0003e2000800000a */
[C---:B------:R-:W-:Y:S02]  /*2b6e0*/  @!P3 LOP3.LUT R78, R79.reuse, R78, RZ, 0x3c, !PT ;  /* 0x0000004e4f4eb212 */ /* 0x040fe400078e3cff */
[----:B-1----:R-:W-:Y:S02]  /*2b6f0*/  PRMT R38, RZ, 0x7610, R38 ;  /* 0x00007610ff267816 */ /* 0x002fe40000000026 */
[----:B------:R-:W-:Y:S02]  /*2b700*/  @!P3 LOP3.LUT R79, R79, R78, RZ, 0x3c, !PT ;  /* 0x0000004e4f4fb212 */ /* 0x000fe400078e3cff */
[----:B0-----:R-:W-:-:S04]  /*2b710*/  @!P3 LOP3.LUT R37, R37, R36, RZ, 0x3c, !PT ;  /* 0x000000242525b212 */ /* 0x001fc800078e3cff */
[----:B------:R-:W-:-:S04]  /*2b720*/  @!P3 LOP3.LUT R36, R37, R36, RZ, 0x3c, !PT ;  /* 0x000000242524b212 */ /* 0x000fc800078e3cff */
[----:B------:R-:W-:-:S05]  /*2b730*/  @!P3 LOP3.LUT R37, R37, R36, RZ, 0x3c, !PT ;  /* 0x000000242525b212 */ /* 0x000fca00078e3cff */
[----:B------:R0:W4:Y:S02]  /*2b740*/  @!P3 LDG.E.U8 R38, desc[UR24][R36.64] ;  /* 0x000000182426b981 */ /* 0x000124000c1e1100 */
[----:B0-----:R-:W-:-:S06]  /*2b750*/  PRMT R37, RZ, 0x7610, R37 ;  /* 0x00007610ff257816 */ /* 0x001fcc0000000025 */
        /* <DEDUP_REMOVED lines=9> */
[----:B------:R-:W0:Y:S04]  /*2b7f0*/  LDL R79, [R1+0x250] ;  /* 0x00025000014f7983 */ /* 0x000e280000100800 */
[----:B------:R1:W-:Y:S02]  /*2b800*/  STS.U8 [R2+UR10+0x12600], R74 ;  /* 0x0126004a02007988 */ /* 0x0003e4000800000a */
[----:B-1----:R-:W-:-:S02]  /*2b810*/  PRMT R74, RZ, 0x7610, R74 ;  /* 0x00007610ff4a7816 */ /* 0x002fc4000000004a */
[----:B------:R1:W-:Y:S04]  /*2b820*/  STS.U8 [R2+UR10+0x12400], R83 ;  /* 0x0124005302007988 */ /* 0x0003e8000800000a */
[----:B------:R3:W-:Y:S04]  /*2b830*/  STS.U8 [R2+UR10+0x12a00], R82 ;  /* 0x012a005202007988 */ /* 0x0007e8000800000a */
[----:B-1----:R-:W2:Y:S04]  /*2b840*/  LDL R83, [R1+0x600] ;  /* 0x0006000001537983 */ /* 0x002ea80000100800 */
[----:B---3--:R-:W2:Y:S01]  /*2b850*/  LDL R82, [R1+0x5fc] ;  /* 0x0005fc0001527983 */ /* 0x008ea20000100800 */
[----:B0-----:R-:W-:-:S04]  /*2b860*/  @!P3 LOP3.LUT R79, R79, R78, RZ, 0x3c, !PT ;  /* 0x0000004e4f4fb212 */ /* 0x001fc800078e3cff */
[----:B------:R-:W-:-:S04]  /*2b870*/  @!P3 LOP3.LUT R78, R79, R78, RZ, 0x3c, !PT ;  /* 0x0000004e4f4eb212 */ /* 0x000fc800078e3cff */
[----:B------:R-:W-:-:S05]  /*2b880*/  @!P3 LOP3.LUT R79, R79, R78, RZ, 0x3c, !PT ;  /* 0x0000004e4f4fb212 */ /* 0x000fca00078e3cff */
[----:B------:R0:W3:Y:S04]  /*2b890*/  @!P3 LDG.E.U8 R74, desc[UR24][R78.64] ;  /* 0x000000184e4ab981 */ /* 0x0000e8000c1e1100 */
[----:B------:R-:W0:Y:S04]  /*2b8a0*/  LDL R78, [R1+0x28c] ;  /* 0x00028c00014e7983 */ /* 0x000e280000100800 */
[----:B------:R-:W0:Y:S01]  /*2b8b0*/  LDL R79, [R1+0x290] ;  /* 0x00029000014f7983 */ /* 0x000e220000100800 */
[----:B--2---:R-:W-:-:S03]  /*2b8c0*/  @!P3 LOP3.LUT R83, R83, R82, RZ, 0x3c, !PT ;  /* 0x000000525353b212 */ /* 0x004fc600078e3cff */
[----:B------:R1:W-:Y:S01]  /*2b8d0*/  STS.U8 [R2+UR10+0x12800], R76 ;  /* 0x0128004c02007988 */ /* 0x0003e2000800000a */
[C---:B------:R-:W-:Y:S02]  /*2b8e0*/  @!P3 LOP3.LUT R82, R83.reuse, R82, RZ, 0x3c, !PT ;  /* 0x000000525352b212 */ /* 0x040fe400078e3cff */
[----:B-1----:R-:W-:Y:S02]  /*2b8f0*/  PRMT R76, RZ, 0x7610, R76 ;  /* 0x00007610ff4c7816 */ /* 0x002fe4000000004c */
[----:B------:R-:W-:Y:S02]  /*2b900*/  @!P3 LOP3.LUT R83, R83, R82, RZ, 0x3c, !PT ;  /* 0x000000525353b212 */ /* 0x000fe400078e3cff */
[----:B0-----:R-:W-:-:S04]  /*2b910*/  @!P3 LOP3.LUT R79, R79, R78, RZ, 0x3c, !PT ;  /* 0x0000004e4f4fb212 */ /* 0x001fc800078e3cff */
[----:B------:R-:W-:-:S04]  /*2b920*/  @!P3 LOP3.LUT R78, R79, R78, RZ, 0x3c, !PT ;  /* 0x0000004e4f4eb212 */ /* 0x000fc800078e3cff */
[----:B------:R-:W-:-:S05]  /*2b930*/  @!P3 LOP3.LUT R79, R79, R78, RZ, 0x3c, !PT ;  /* 0x0000004e4f4fb212 */ /* 0x000fca00078e3cff */
[----:B------:R0:W2:Y:S02]  /*2b940*/  @!P3 LDG.E.U8 R76, desc[UR24][R78.64] ;  /* 0x000000184e4cb981 */ /* 0x0000a4000c1e1100 */
        /* <DEDUP_REMOVED lines=83> */
[----:B------:R-:W-:Y:S04]  /*2be80*/  STS.U8 [R2+UR10+0x12c00], R112 ;  /* 0x012c007002007988 */ /* 0x000fe8000800000a */
        /* <DEDUP_REMOVED lines=156> */
[----:B------:R-:W-:Y:S02]  /*2c850*/  PRMT R112, RZ, 0x7610, R112 ;  /* 0x00007610ff707816 */ /* 0x000fe40000000070 */
[----:B--2---:R-:W-:-:S04]  /*2c860*/  @!P3 LOP3.LUT R81, R81, R80, RZ, 0x3c, !PT ;  /* 0x000000505151b212 */ /* 0x004fc800078e3cff */
        /* <DEDUP_REMOVED lines=33> */
[----:B------:R-:W-:Y:S01]  /*2ca80*/  @!P3 LOP3.LUT R73, R73, R72, RZ, 0x3c, !PT ;  /* 0x000000484949b212 */ /* 0x000fe200078e3cff */
[----:B------:R1:W-:Y:S04]  /*2ca90*/  STS.U8 [R4+UR10+0x13300], R35 ;  /* 0x0133002304007988 */ /* 0x0003e8000800000a */
[----:B------:R2:W-:Y:S04]  /*2caa0*/  STS.U8 [R4+UR10+0x13500], R34 ;  /* 0x0135002204007988 */ /* 0x0005e8000800000a */
[----:B-1----:R-:W3:Y:S04]  /*2cab0*/  LDL R35, [R1+0x6b8] ;  /* 0x0006b80001237983 */ /* 0x002ee80000100800 */
[----:B--2---:R-:W3:Y:S01]  /*2cac0*/  LDL R34, [R1+0x6b4] ;  /* 0x0006b40001227983 */ /* 0x004ee20000100800 */
        /* <DEDUP_REMOVED lines=9> */
[----:B---3--:R-:W-:-:S04]  /*2cb60*/  @!P3 LOP3.LUT R35, R35, R34, RZ, 0x3c, !PT ;  /* 0x000000222323b212 */ /* 0x008fc800078e3cff */
[----:B------:R-:W-:-:S04]  /*2cb70*/  @!P3 LOP3.LUT R34, R35, R34, RZ, 0x3c, !PT ;  /* 0x000000222322b212 */ /* 0x000fc800078e3cff */
[----:B------:R-:W-:Y:S01]  /*2cb80*/  @!P3 LOP3.LUT R35, R35, R34, RZ, 0x3c, !PT ;  /* 0x000000222323b212 */ /* 0x000fe200078e3cff */
[----:B------:R1:W-:Y:S04]  /*2cb90*/  STS.U8 [R4+UR10+0x13700], R33 ;  /* 0x0137002104007988 */ /* 0x0003e8000800000a */
[----:B------:R3:W-:Y:S04]  /*2cba0*/  STS.U8 [R4+UR10+0x13900], R32 ;  /* 0x0139002004007988 */ /* 0x0007e8000800000a */
[----:B-1----:R-:W2:Y:S04]  /*2cbb0*/  LDL R33, [R1+0x6f8] ;  /* 0x0006f80001217983 */ /* 0x002ea80000100800 */
[----:B---3--:R-:W2:Y:S01]  /*2cbc0*/  LDL R32, [R1+0x6f4] ;  /* 0x0006f40001207983 */ /* 0x008ea20000100800 */
[----:B0-----:R-:W-:-:S04]  /*2cbd0*/  @!P3 LOP3.LUT R73, R73, R72, RZ, 0x3c, !PT ;  /* 0x000000484949b212 */ /* 0x001fc800078e3cff */
[----:B------:R-:W-:-:S04]  /*2cbe0*/  @!P3 LOP3.LUT R72, R73, R72, RZ, 0x3c, !PT ;  /* 0x000000484948b212 */ /* 0x000fc800078e3cff */
[----:B------:R-:W-:-:S05]  /*2cbf0*/  @!P3 LOP3.LUT R73, R73, R72, RZ, 0x3c, !PT ;  /* 0x000000484949b212 */ /* 0x000fca00078e3cff */
[----:B------:R0:W3:Y:S02]  /*2cc00*/  @!P3 LDG.E.U8 R81, desc[UR24][R72.64] ;  /* 0x000000184851b981 */ /* 0x0000e4000c1e1100 */
[----:B0-----:R-:W-:-:S06]  /*2cc10*/  PRMT R72, RZ, 0x7610, R72 ;  /* 0x00007610ff487816 */ /* 0x001fcc0000000048 */
        /* <DEDUP_REMOVED lines=24> */
[----:B-----5:R3:W-:Y:S04]  /*2cda0*/  STS.U8 [R5+UR10+0x12180], R28 ;  /* 0x0121801c05007988 */ /* 0x0207e8000800000a */
[----:B-1----:R-:W5:Y:S04]  /*2cdb0*/  LDL R29, [R1+0x778] ;  /* 0x00077800011d7983 */ /* 0x002f680000100800 */
[----:B---3--:R-:W5:Y:S01]  /*2cdc0*/  LDL R28, [R1+0x774] ;  /* 0x00077400011c7983 */ /* 0x008f620000100800 */
[----:B0-----:R-:W-:-:S04]  /*2cdd0*/  @!P3 LOP3.LUT R33, R33, R32, RZ, 0x3c, !PT ;  /* 0x000000202121b212 */ /* 0x001fc800078e3cff */
[----:B------:R-:W-:-:S04]  /*2cde0*/  @!P3 LOP3.LUT R32, R33, R32, RZ, 0x3c, !PT ;  /* 0x000000202120b212 */ /* 0x000fc800078e3cff */
[----:B------:R-:W-:-:S05]  /*2cdf0*/  @!P3 LOP3.LUT R33, R33, R32, RZ, 0x3c, !PT ;  /* 0x000000202121b212 */ /* 0x000fca00078e3cff */
[----:B------:R0:W3:Y:S02]  /*2ce00*/  @!P3 LDG.E.U8 R35, desc[UR24][R32.64] ;  /* 0x000000182023b981 */ /* 0x0000e4000c1e1100 */
[----:B0-----:R-:W-:-:S06]  /*2ce10*/  PRMT R32, RZ, 0x7610, R32 ;  /* 0x00007610ff207816 */ /* 0x001fcc0000000020 */
[----:B------:R0:W2:Y:S04]  /*2ce20*/  @!P3 LDG.E.U8 R32, desc[UR24][R30.64] ;  /* 0x000000181e20b981 */ /* 0x0000a8000c1e1100 */
[----:B------:R-:W0:Y:S04]  /*2ce30*/  LDL R30, [R1+0x754] ;  /* 0x00075400011e7983 */ /* 0x000e280000100800 */
[----:B------:R-:W0:Y:S01]  /*2ce40*/  LDL R31, [R1+0x758] ;  /* 0x00075800011f7983 */ /* 0x000e220000100800 */
[----:B------:R-:W-:Y:S02]  /*2ce50*/  PRMT R33, RZ, 0x7610, R33 ;  /* 0x00007610ff217816 */ /* 0x000fe40000000021 */
[----:B-----5:R-:W-:-:S04]  /*2ce60*/  @!P3 LOP3.LUT R29, R29, R28, RZ, 0x3c, !PT ;  /* 0x0000001c1d1db212 */ /* 0x020fc800078e3cff */
[----:B------:R-:W-:-:S04]  /*2ce70*/  @!P3 LOP3.LUT R28, R29, R28, RZ, 0x3c, !PT ;  /* 0x0000001c1d1cb212 */ /* 0x000fc800078e3cff */
[----:B------:R-:W-:Y:S01]  /*2ce80*/  @!P3 LOP3.LUT R29, R29, R28, RZ, 0x3c, !PT ;  /* 0x0000001c1d1db212 */ /* 0x000fe200078e3cff */
[----:B------:R1:W-:Y:S04]  /*2ce90*/  STS.U8 [R5+UR10+0x12380], R27 ;  /* 0x0123801b05007988 */ /* 0x0003e8000800000a */
[----:B------:R5:W-:Y:S04]  /*2cea0*/  STS.U8 [R5+UR10+0x12580], R26 ;  /* 0x0125801a05007988 */ /* 0x000be8000800000a */
[----:B-1----:R-:W2:Y:S04]  /*2ceb0*/  LDL R27, [R1+0x7b8] ;  /* 0x0007b800011b7983 */ /* 0x002ea80000100800 */
[----:B-----5:R-:W2:Y:S01]  /*2cec0*/  LDL R26, [R1+0x7b4] ;  /* 0x0007b400011a7983 */ /* 0x020ea20000100800 */
[----:B0-----:R-:W-:-:S04]  /*2ced0*/  @!P3 LOP3.LUT R31, R31, R30, RZ, 0x3c, !PT ;  /* 0x0000001e1f1fb212 */ /* 0x001fc800078e3cff */
[----:B------:R-:W-:-:S04]  /*2cee0*/  @!P3 LOP3.LUT R30, R31, R30, RZ, 0x3c, !PT ;  /* 0x0000001e1f1eb212 */ /* 0x000fc800078e3cff */
[----:B------:R-:W-:-:S05]  /*2cef0*/  @!P3 LOP3.LUT R31, R31, R30, RZ, 0x3c, !PT ;  /* 0x0000001e1f1fb212 */ /* 0x000fca00078e3cff */
[----:B------:R0:W5:Y:S02]  /*2cf00*/  @!P3 LDG.E.U8 R33, desc[UR24][R30.64] ;  /* 0x000000181e21b981 */ /* 0x000164000c1e1100 */
        /* <DEDUP_REMOVED lines=151> */
[----:B------:R-:W-:Y:S02]  /*2d880*/  @!P3 LOP3.LUT R9, R9, R8, RZ, 0x3c, !PT ;  /* 0x000000080909b212 */ /* 0x000fe400078e3cff */
        /* <DEDUP_REMOVED lines=8> */
[----:B------:R-:W-:-:S03]  /*2d910*/  PRMT R11, RZ, 0x7610, R11 ;  /* 0x00007610ff0b7816 */ /* 0x000fc6000000000b */
[----:B------:R1:W-:Y:S04]  /*2d920*/  STS.U8 [R2+UR10+0x9400], R7 ;  /* 0x0094000702007988 */ /* 0x0003e8000800000a */
[----:B-1----:R-:W2:Y:S01]  /*2d930*/  LDL R7, [R1+0x638] ;  /* 0x0006380001077983 */ /* 0x002ea20000100800 */
[----:B0-----:R-:W-:-:S04]  /*2d940*/  @!P3 LOP3.LUT R9, R9, R8, RZ, 0x3c, !PT ;  /* 0x000000080909b212 */ /* 0x001fc800078e3cff */
[----:B------:R-:W-:-:S04]  /*2d950*/  @!P3 LOP3.LUT R8, R9, R8, RZ, 0x3c, !PT ;  /* 0x000000080908b212 */ /* 0x000fc800078e3cff */
[----:B------:R-:W-:-:S05]  /*2d960*/  @!P3 LOP3.LUT R9, R9, R8, RZ, 0x3c, !PT ;  /* 0x000000080909b212 */ /* 0x000fca00078e3cff */
[----:B------:R0:W3:Y:S04]  /*2d970*/  @!P3 LDG.E.U8 R11, desc[UR24][R8.64] ;  /* 0x00000018080bb981 */ /* 0x0000e8000c1e1100 */
[----:B------:R-:W3:Y:S01]  /*2d980*/  LDL R9, [R1+0x634] ;  /* 0x0006340001097983 */ /* 0x000ee20000100800 */
[----:B0-----:R-:W-:-:S03]  /*2d990*/  PRMT R8, RZ, 0x7610, R8 ;  /* 0x00007610ff087816 */ /* 0x001fc60000000008 */
[----:B------:R2:W-:Y:S02]  /*2d9a0*/  STS.U8 [R2+UR10+0x9800], R6 ;  /* 0x0098000602007988 */ /* 0x0005e4000800000a */
[----:B--2---:R-:W-:Y:S02]  /*2d9b0*/  @!P3 IMAD.MOV.U32 R6, RZ, RZ, R7 ;  /* 0x000000ffff06b224 */ /* 0x004fe400078e0007 */
[----:B------:R0:W-:Y:S04]  /*2d9c0*/  STS.U8 [R2+UR10+0xf000], R70 ;  /* 0x00f0004602007988 */ /* 0x0001e8000800000a */
[----:B------:R1:W-:Y:S04]  /*2d9d0*/  STS.U8 [R2+UR10+0xf400], R69 ;  /* 0x00f4004502007988 */ /* 0x0003e8000800000a */
[----:B0-----:R-:W2:Y:S04]  /*2d9e0*/  LDL R70, [R1+0x190] ;  /* 0x0001900001467983 */ /* 0x001ea80000100800 */
[----:B-1----:R-:W2:Y:S04]  /*2d9f0*/  LDL R69, [R1+0x18c] ;  /* 0x00018c0001457983 */ /* 0x002ea80000100800 */
[----:B------:R0:W-:Y:S04]  /*2da00*/  STS.U8 [R2+UR10+0xb800], R129 ;  /* 0x00b8008102007988 */ /* 0x0001e8000800000a */
[----:B------:R1:W-:Y:S04]  /*2da10*/  STS.U8 [R2+UR10+0xec00], R71 ;  /* 0x00ec004702007988 */ /* 0x0003e8000800000a */
[----:B------:R4:W-:Y:S04]  /*2da20*/  STS.U8 [R2+UR10+0xb400], R130 ;  /* 0x00b4008202007988 */ /* 0x0009e8000800000a */
[----:B0-----:R-:W2:Y:S04]  /*2da30*/  LDL R129, [R1+0x198] ;  /* 0x0001980001817983 */ /* 0x001ea80000100800 */
[----:B-1----:R-:W2:Y:S04]  /*2da40*/  LDL R71, [R1+0x194] ;  /* 0x0001940001477983 */ /* 0x002ea80000100800 */
[----:B----4-:R-:W4:Y:S04]  /*2da50*/  LDL R130, [R1+0x1c4] ;  /* 0x0001c40001827983 */ /* 0x010f280000100800 */
[----:B------:R0:W-:Y:S04]  /*2da60*/  STS.U8 [R2+UR10+0xac00], R132 ;  /* 0x00ac008402007988 */ /* 0x0001e8000800000a */
[----:B------:R1:W-:Y:S04]  /*2da70*/  STS.U8 [R2+UR10+0xb000], R131 ;  /* 0x00b0008302007988 */ /* 0x0003e8000800000a */
[----:B------:R1:W-:Y:S04]  /*2da80*/  STS.U8 [R2+UR10+0xa400], R134 ;  /* 0x00a4008602007988 */ /* 0x0003e8000800000a */
[----:B------:R5:W-:Y:S04]  /*2da90*/  STS.U8 [R2+UR10+0xa800], R133 ;  /* 0x00a8008502007988 */ /* 0x000be8000800000a */
[----:B0-----:R-:W2:Y:S04]  /*2daa0*/  LDL R132, [R1+0x1d0] ;  /* 0x0001d00001847983 */ /* 0x001ea80000100800 */
[----:B-1----:R-:W2:Y:S04]  /*2dab0*/  LDL R131, [R1+0x1cc] ;  /* 0x0001cc0001837983 */ /* 0x002ea80000100800 */
[----:B------:R-:W2:Y:S04]  /*2dac0*/  LDL R134, [R1+0x1d8] ;  /* 0x0001d80001867983 */ /* 0x000ea80000100800 */
[----:B-----5:R-:W5:Y:S04]  /*2dad0*/  LDL R133, [R1+0x1d4] ;  /* 0x0001d40001857983 */ /* 0x020f680000100800 */
[----:B------:R0:W-:Y:S04]  /*2dae0*/  STS.U8 [R2+UR10+0x9c00], R136 ;  /* 0x009c008802007988 */ /* 0x0001e8000800000a */
[----:B------:R1:W-:Y:S04]  /*2daf0*/  STS.U8 [R2+UR10+0xa000], R135 ;  /* 0x00a0008702007988 */ /* 0x0003e8000800000a */
[----:B------:R-:W-:Y:S04]  /*2db00*/  STS.U8 [R2+UR10+0xbc00], R128 ;  /* 0x00bc008002007988 */ /* 0x000fe8000800000a */
[----:B0-----:R-:W2:Y:S04]  /*2db10*/  LDL R136, [R1+0x228] ;  /* 0x0002280001887983 */ /* 0x001ea80000100800 */
[----:B-1----:R-:W2:Y:S04]  /*2db20*/  LDL R135, [R1+0x204] ;  /* 0x0002040001877983 */ /* 0x002ea80000100800 */
        /* <DEDUP_REMOVED lines=37> */
[----:B------:R-:W-:Y:S01]  /*2dd80*/  STS.U8 [R3+UR10+0xe080], R46 ;  /* 0x00e0802e03007988 */ /* 0x000fe2000800000a */
[----:B---3--:R-:W-:-:S03]  /*2dd90*/  @!P3 IMAD.MOV.U32 R7, RZ, RZ, R9 ;  /* 0x000000ffff07b224 */ /* 0x008fc600078e0009 */
[----:B------:R-:W-:Y:S04]  /*2dda0*/  STS.U8 [R3+UR10+0xe480], R45 ;  /* 0x00e4802d03007988 */ /* 0x000fe8000800000a */
[----:B------:R0:W3:Y:S04]  /*2ddb0*/  @!P3 LDG.E.U8 R8, desc[UR24][R6.64] ;  /* 0x000000180608b981 */ /* 0x0000e8000c1e1100 */
[----:B------:R-:W2:Y:S04]  /*2ddc0*/  LDL R9, [R1+0x1c8] ;  /* 0x0001c80001097983 */ /* 0x000ea80000100800 */
[----:B------:R-:W-:Y:S04]  /*2ddd0*/  STS.U8 [R3+UR10+0xe880], R44 ;  /* 0x00e8802c03007988 */ /* 0x000fe8000800000a */
[----:B------:R-:W0:Y:S04]  /*2dde0*/  LDL R6, [R1+0x184] ;  /* 0x0001840001067983 */ /* 0x000e280000100800 */
[----:B------:R-:W0:Y:S04]  /*2ddf0*/  LDL R7, [R1+0x188] ;  /* 0x0001880001077983 */ /* 0x000e280000100800 */
        /* <DEDUP_REMOVED lines=66> */
[----:B------:R-:W-:Y:S04]  /*2e220*/  STS.U8 [R5+UR10+0xf580], R19 ;  /* 0x00f5801305007988 */ /* 0x000fe8000800000a */
[----:B------:R-:W-:Y:S04]  /*2e230*/  STS.U8 [R5+UR10+0xf980], R16 ;  /* 0x00f9801005007988 */ /* 0x000fe8000800000a */
[----:B------:R-:W-:Y:S04]  /*2e240*/  STS.U8 [R5+UR10+0xfd80], R17 ;  /* 0x00fd801105007988 */ /* 0x000fe8000800000a */
[----:B------:R2:W-:Y:S04]  /*2e250*/  STS.U8 [R140+UR10+0x8a00], R12 ;  /* 0x008a000c8c007988 */ /* 0x0005e8000800000a */
[----:B------:R3:W-:Y:S04]  /*2e260*/  STS.U8 [R140+UR10+0x8e00], R13 ;  /* 0x008e000d8c007988 */ /* 0x0007e8000800000a */
[----:B-1----:R-:W5:Y:S04]  /*2e270*/  LDL R21, [R1+0x234] ;  /* 0x0002340001157983 */ /* 0x002f680000100800 */
[----:B--2---:R-:W2:Y:S04]  /*2e280*/  LDL R12, [R1+0x230] ;  /* 0x00023000010c7983 */ /* 0x004ea80000100800 */
[----:B---3--:R-:W2:Y:S04]  /*2e290*/  LDL R13, [R1+0x22c] ;  /* 0x00022c00010d7983 */ /* 0x008ea80000100800 */
[----:B------:R-:W3:Y:S04]  /*2e2a0*/  LDL R20, [R1+0x238] ;  /* 0x0002380001147983 */ /* 0x000ee80000100800 */
[----:B------:R1:W-:Y:S04]  /*2e2b0*/  STS.U8 [R140+UR10+0x8200], R14 ;  /* 0x0082000e8c007988 */ /* 0x0003e8000800000a */
[----:B------:R0:W-:Y:S04]  /*2e2c0*/  STS.U8 [R140+UR10+0x8600], R15 ;  /* 0x0086000f8c007988 */ /* 0x0001e8000800000a */
[----:B------:R-:W3:Y:S04]  /*2e2d0*/  LDL R23, [R1+0x26c] ;  /* 0x00026c0001177983 */ /* 0x000ee80000100800 */
[----:B-1----:R-:W3:Y:S04]  /*2e2e0*/  LDL R14, [R1+0x268] ;  /* 0x00026800010e7983 */ /* 0x002ee80000100800 */
[----:B0-----:R-:W3:Y:S04]  /*2e2f0*/  LDL R15, [R1+0x264] ;  /* 0x00026400010f7983 */ /* 0x001ee80000100800 */
[----:B------:R-:W3:Y:S04]  /*2e300*/  LDL R22, [R1+0x270] ;  /* 0x0002700001167983 */ /* 0x000ee80000100800 */
[----:B------:R-:W3:Y:S04]  /*2e310*/  LDL R17, [R1+0x274] ;  /* 0x0002740001117983 */ /* 0x000ee80000100800 */
[----:B------:R-:W3:Y:S04]  /*2e320*/  LDL R16, [R1+0x278] ;  /* 0x0002780001107983 */ /* 0x000ee80000100800 */
[----:B------:R-:W3:Y:S04]  /*2e330*/  LDL R25, [R1+0x294] ;  /* 0x0002940001197983 */ /* 0x000ee80000100800 */
[----:B------:R-:W3:Y:S04]  /*2e340*/  LDL R24, [R1+0x298] ;  /* 0x0002980001187983 */ /* 0x000ee80000100800 */
[----:B------:R-:W3:Y:S04]  /*2e350*/  LDL R19, [R1+0x29c] ;  /* 0x00029c0001137983 */ /* 0x000ee80000100800 */
[----:B------:R-:W3:Y:S04]  /*2e360*/  LDL R18, [R1+0x2a0] ;  /* 0x0002a00001127983 */ /* 0x000ee80000100800 */
[----:B------:R-:W3:Y:S04]  /*2e370*/  LDL R27, [R1+0x2a4] ;  /* 0x0002a400011b7983 */ /* 0x000ee80000100800 */
[----:B------:R-:W3:Y:S01]  /*2e380*/  LDL R26, [R1+0x2a8] ;  /* 0x0002a800011a7983 */ /* 0x000ee20000100800 */
[----:B------:R-:W-:-:S02]  /*2e390*/  @!P3 LOP3.LUT R7, R7, R6, RZ, 0x3c, !PT ;  /* 0x000000060707b212 */ /* 0x000fc400078e3cff */
[----:B------:R-:W-:Y:S01]  /*2e3a0*/  PRMT R90, RZ, 0x7610, R90 ;  /* 0x00007610ff5a7816 */ /* 0x000fe2000000005a */
[----:B------:R-:W3:Y:S01]  /*2e3b0*/  LDL R29, [R1+0x2b4] ;  /* 0x0002b400011d7983 */ /* 0x000ee20000100800 */
[C---:B------:R-:W-:Y:S02]  /*2e3c0*/  @!P3 LOP3.LUT R6, R7.reuse, R6, RZ, 0x3c, !PT ;  /* 0x000000060706b212 */ /* 0x040fe400078e3cff */
[----:B------:R-:W-:Y:S01]  /*2e3d0*/  PRMT R88, RZ, 0x7610, R88 ;  /* 0x00007610ff587816 */ /* 0x000fe20000000058 */
[----:B------:R-:W3:Y:S01]  /*2e3e0*/  LDL R28, [R1+0x2b8] ;  /* 0x0002b800011c7983 */ /* 0x000ee20000100800 */
[----:B------:R-:W-:-:S03]  /*2e3f0*/  @!P3 LOP3.LUT R7, R7, R6, RZ, 0x3c, !PT ;  /* 0x000000060707b212 */ /* 0x000fc600078e3cff */
[----:B------:R-:W-:Y:S04]  /*2e400*/  STS.U8 [R140+UR10+0x9200], R10 ;  /* 0x0092000a8c007988 */ /* 0x000fe8000800000a */
[----:B------:R-:W-:Y:S04]  /*2e410*/  STS.U8 [R140+UR10+0x9600], R11 ;  /* 0x0096000b8c007988 */ /* 0x000fe8000800000a */
[----:B------:R0:W-:Y:S04]  /*2e420*/  STS.U8 [R140+UR10+0x9a00], R8 ;  /* 0x009a00088c007988 */ /* 0x0001e8000800000a */
[----:B------:R1:W3:Y:S01]  /*2e430*/  @!P3 LDG.E.U8 R90, desc[UR24][R6.64] ;  /* 0x00000018065ab981 */ /* 0x0002e2000c1e1100 */
[----:B------:R-:W-:-:S02]  /*2e440*/  PRMT R86, RZ, 0x7610, R86 ;  /* 0x00007610ff567816 */ /* 0x000fc40000000056 */
[----:B------:R-:W-:Y:S01]  /*2e450*/  PRMT R84, RZ, 0x7610, R84 ;  /* 0x00007610ff547816 */ /* 0x000fe20000000054 */
[----:B------:R-:W3:Y:S04]  /*2e460*/  LDL R31, [R1+0x2c4] ;  /* 0x0002c400011f7983 */ /* 0x000ee80000100800 */
[----:B------:R-:W3:Y:S01]  /*2e470*/  LDL R30, [R1+0x2c8] ;  /* 0x0002c800011e7983 */ /* 0x000ee20000100800 */
[----:B-1----:R-:W-:Y:S02]  /*2e480*/  @!P3 IMAD.MOV.U32 R6, RZ, RZ, R70 ;  /* 0x000000ffff06b224 */ /* 0x002fe400078e0046 */
[----:B------:R-:W-:Y:S01]  /*2e490*/  @!P3 IMAD.MOV.U32 R7, RZ, RZ, R69 ;  /* 0x000000ffff07b224 */ /* 0x000fe200078e0045 */
[----:B------:R-:W3:Y:S01]  /*2e4a0*/  LDL R33, [R1+0x2d4] ;  /* 0x0002d40001217983 */ /* 0x000ee20000100800 */
[----:B0-----:R-:W-:-:S03]  /*2e4b0*/  @!P3 IMAD.MOV.U32 R8, RZ, RZ, R9 ;  /* 0x000000ffff08b224 */ /* 0x001fc600078e0009 */
[----:B------:R0:W3:Y:S01]  /*2e4c0*/  @!P3 LDG.E.U8 R88, desc[UR24][R6.64] ;  /* 0x000000180658b981 */ /* 0x0000e2000c1e1100 */
[----:B----4-:R-:W-:Y:S02]  /*2e4d0*/  @!P3 IMAD.MOV.U32 R9, RZ, RZ, R130 ;  /* 0x000000ffff09b224 */ /* 0x010fe400078e0082 */
[----:B------:R-:W-:Y:S01]  /*2e4e0*/  @!P3 IMAD.MOV.U32 R10, RZ, RZ, R134 ;  /* 0x000000ffff0ab224 */ /* 0x000fe200078e0086 */
[----:B------:R-:W4:Y:S01]  /*2e4f0*/  LDL R32, [R1+0x2d8] ;  /* 0x0002d80001207983 */ /* 0x000f220000100800 */
[----:B-----5:R-:W-:-:S03]  /*2e500*/  @!P3 IMAD.MOV.U32 R11, RZ, RZ, R133 ;  /* 0x000000ffff0bb224 */ /* 0x020fc600078e0085 */
[----:B------:R1:W5:Y:S01]  /*2e510*/  @!P3 LDG.E.U8 R84, desc[UR24][R8.64] ;  /* 0x000000180854b981 */ /* 0x000362000c1e1100 */
[----:B0-----:R-:W-:Y:S02]  /*2e520*/  @!P3 IMAD.MOV.U32 R6, RZ, RZ, R129 ;  /* 0x000000ffff06b224 */ /* 0x001fe400078e0081 */
[----:B------:R-:W-:Y:S01]  /*2e530*/  @!P3 IMAD.MOV.U32 R7, RZ, RZ, R71 ;  /* 0x000000ffff07b224 */ /* 0x000fe200078e0047 */
[----:B------:R-:W4:Y:S04]  /*2e540*/  LDL R35, [R1+0x2e4] ;  /* 0x0002e40001237983 */ /* 0x000f280000100800 */
[----:B------:R0:W4:Y:S01]  /*2e550*/  @!P3 LDG.E.U8 R86, desc[UR24][R6.64] ;  /* 0x000000180656b981 */ /* 0x000122000c1e1100 */
[----:B-1----:R-:W-:Y:S02]  /*2e560*/  @!P3 IMAD.MOV.U32 R8, RZ, RZ, R132 ;  /* 0x000000ffff08b224 */ /* 0x002fe400078e0084 */
[----:B------:R-:W-:Y:S01]  /*2e570*/  @!P3 IMAD.MOV.U32 R9, RZ, RZ, R131 ;  /* 0x000000ffff09b224 */ /* 0x000fe200078e0083 */
[----:B------:R-:W4:Y:S04]  /*2e580*/  LDL R34, [R1+0x2e8] ;  /* 0x0002e80001227983 */ /* 0x000f280000100800 */
[----:B------:R-:W4:Y:S01]  /*2e590*/  LDL R37, [R1+0x2f4] ;  /* 0x0002f40001257983 */ /* 0x000f220000100800 */
[----:B0-----:R-:W-:-:S02]  /*2e5a0*/  PRMT R6, RZ, 0x7610, R6 ;  /* 0x00007610ff067816 */ /* 0x001fc40000000006 */
[----:B------:R-:W-:Y:S01]  /*2e5b0*/  PRMT R7, RZ, 0x7610, R7 ;  /* 0x00007610ff077816 */ /* 0x000fe20000000007 */
[----:B------:R-:W4:Y:S04]  /*2e5c0*/  LDL R36, [R1+0x2f8] ;  /* 0x0002f80001247983 */ /* 0x000f280000100800 */
[----:B------:R0:W4:Y:S04]  /*2e5d0*/  @!P3 LDG.E.U8 R6, desc[UR24][R8.64] ;  /* 0x000000180806b981 */ /* 0x000128000c1e1100 */
[----:B------:R1:W4:Y:S04]  /*2e5e0*/  @!P3 LDG.E.U8 R7, desc[UR24][R10.64] ;  /* 0x000000180a07b981 */ /* 0x000328000c1e1100 */
[----:B------:R-:W4:Y:S01]  /*2e5f0*/  LDL R39, [R1+0x304] ;  /* 0x0003040001277983 */ /* 0x000f220000100800 */
[----:B0-----:R-:W-:-:S02]  /*2e600*/  PRMT R8, RZ, 0x7610, R8 ;  /* 0x00007610ff087816 */ /* 0x001fc40000000008 */
[----:B------:R-:W-:Y:S01]  /*2e610*/  PRMT R9, RZ, 0x7610, R9 ;  /* 0x00007610ff097816 */ /* 0x000fe20000000009 */
[----:B------:R-:W4:Y:S01]  /*2e620*/  LDL R38, [R1+0x308] ;  /* 0x0003080001267983 */ /* 0x000f220000100800 */
[----:B-1----:R-:W-:Y:S02]  /*2e630*/  @!P3 IMAD.MOV.U32 R10, RZ, RZ, R136 ;  /* 0x000000ffff0ab224 */ /* 0x002fe400078e0088 */
[----:B------:R-:W-:Y:S01]  /*2e640*/  @!P3 IMAD.MOV.U32 R11, RZ, RZ, R135 ;  /* 0x000000ffff0bb224 */ /* 0x000fe200078e0087 */
[----:B------:R-:W4:Y:S04]  /*2e650*/  LDL R41, [R1+0x314] ;  /* 0x0003140001297983 */ /* 0x000f280000100800 */
[----:B------:R0:W4:Y:S04]  /*2e660*/  @!P3 LDG.E.U8 R8, desc[UR24][R10.64] ;  /* 0x000000180a08b981 */ /* 0x000128000c1e1100 */
[----:B------:R-:W4:Y:S04]  /*2e670*/  LDL R40, [R1+0x318] ;  /* 0x0003180001287983 */ /* 0x000f280000100800 */
[----:B------:R-:W4:Y:S01]  /*2e680*/  LDL R43, [R1+0x324] ;  /* 0x00032400012b7983 */ /* 0x000f220000100800 */
[----:B0-----:R-:W-:-:S02]  /*2e690*/  PRMT R10, RZ, 0x7610, R10 ;  /* 0x00007610ff0a7816 */ /* 0x001fc4000000000a */
[----:B------:R-:W-:Y:S01]  /*2e6a0*/  PRMT R11, RZ, 0x7610, R11 ;  /* 0x00007610ff0b7816 */ /* 0x000fe2000000000b */
[----:B------:R-:W4:Y:S04]  /*2e6b0*/  LDL R42, [R1+0x328] ;  /* 0x00032800012a7983 */ /* 0x000f280000100800 */
        /* <DEDUP_REMOVED lines=32> */
[----:B--2---:R3:W2:Y:S04]  /*2e8c0*/  @!P3 LDG.E.U8 R9, desc[UR24][R12.64] ;  /* 0x000000180c09b981 */ /* 0x0046a8000c1e1100 */
[----:B------:R-:W2:Y:S04]  /*2e8d0*/  LDL R77, [R1+0x444] ;  /* 0x00044400014d7983 */ /* 0x000ea80000100800 */
[----:B------:R-:W2:Y:S01]  /*2e8e0*/  LDL R76, [R1+0x448] ;  /* 0x00044800014c7983 */ /* 0x000ea20000100800 */
[----:B---3--:R-:W-:-:S02]  /*2e8f0*/  @!P3 IMAD.MOV.U32 R12, RZ, RZ, R20 ;  /* 0x000000ffff0cb224 */ /* 0x008fc400078e0014 */
[----:B------:R-:W-:Y:S01]  /*2e900*/  @!P3 IMAD.MOV.U32 R13, RZ, RZ, R21 ;  /* 0x000000ffff0db224 */ /* 0x000fe200078e0015 */
[----:B------:R-:W3:Y:S04]  /*2e910*/  LDL R20, [R1+0x2b0] ;  /* 0x0002b00001147983 */ /* 0x000ee80000100800 */
[----:B------:R-:W3:Y:S04]  /*2e920*/  LDL R21, [R1+0x2ac] ;  /* 0x0002ac0001157983 */ /* 0x000ee80000100800 */
[----:B------:R0:W2:Y:S04]  /*2e930*/  @!P3 LDG.E.U8 R10, desc[UR24][R12.64] ;  /* 0x000000180c0ab981 */ /* 0x0000a8000c1e1100 */
[----:B------:R1:W2:Y:S04]  /*2e940*/  @!P3 LDG.E.U8 R11, desc[UR24][R14.64] ;  /* 0x000000180e0bb981 */ /* 0x0002a8000c1e1100 */
[----:B------:R-:W2:Y:S01]  /*2e950*/  LDL R79, [R1+0x464] ;  /* 0x00046400014f7983 */ /* 0x000ea20000100800 */
[----:B0-----:R-:W-:-:S03]  /*2e960*/  PRMT R13, RZ, 0x7610, R13 ;  /* 0x00007610ff0d7816 */ /* 0x001fc6000000000d */
[----:B------:R-:W2:Y:S01]  /*2e970*/  LDL R78, [R1+0x468] ;  /* 0x00046800014e7983 */ /* 0x000ea20000100800 */
[----:B-1----:R-:W-:Y:S02]  /*2e980*/  @!P3 IMAD.MOV.U32 R14, RZ, RZ, R22 ;  /* 0x000000ffff0eb224 */ /* 0x002fe400078e0016 */
[----:B------:R-:W-:Y:S01]  /*2e990*/  @!P3 IMAD.MOV.U32 R15, RZ, RZ, R23 ;  /* 0x000000ffff0fb224 */ /* 0x000fe200078e0017 */
[----:B------:R0:W2:Y:S04]  /*2e9a0*/  @!P3 LDG.E.U8 R13, desc[UR24][R16.64] ;  /* 0x00000018100db981 */ /* 0x0000a8000c1e1100 */
[----:B------:R-:W2:Y:S04]  /*2e9b0*/  LDL R23, [R1+0x2bc] ;  /* 0x0002bc0001177983 */ /* 0x000ea80000100800 */
[----:B------:R-:W2:Y:S01]  /*2e9c0*/  LDL R22, [R1+0x2c0] ;  /* 0x0002c00001167983 */ /* 0x000ea20000100800 */
[----:B0-----:R-:W-:-:S02]  /*2e9d0*/  @!P3 IMAD.MOV.U32 R16, RZ, RZ, R24 ;  /* 0x000000ffff10b224 */ /* 0x001fc400078e0018 */
[----:B------:R-:W-:Y:S01]  /*2e9e0*/  @!P3 IMAD.MOV.U32 R17, RZ, RZ, R25 ;  /* 0x000000ffff11b224 */ /* 0x000fe200078e0019 */
[----:B------:R-:W4:Y:S01]  /*2e9f0*/  LDL R24, [R1+0x2d0] ;  /* 0x0002d00001187983 */ /* 0x000f220000100800 */
[----:B------:R-:W-:-:S03]  /*2ea00*/  PRMT R12, RZ, 0x7610, R12 ;  /* 0x00007610ff0c7816 */ /* 0x000fc6000000000c */
[----:B------:R-:W4:Y:S04]  /*2ea10*/  LDL R25, [R1+0x2cc] ;  /* 0x0002cc0001197983 */ /* 0x000f280000100800 */
[----:B------:R0:W5:Y:S04]  /*2ea20*/  @!P3 LDG.E.U8 R12, desc[UR24][R14.64] ;  /* 0x000000180e0cb981 */ /* 0x000168000c1e1100 */
[----:B------:R-:W5:Y:S04]  /*2ea30*/  LDL R81, [R1+0x454] ;  /* 0x0004540001517983 */ /* 0x000f680000100800 */
[----:B------:R-:W5:Y:S01]  /*2ea40*/  LDL R80, [R1+0x458] ;  /* 0x0004580001507983 */ /* 0x000f620000100800 */
[----:B0-----:R-:W-:-:S03]  /*2ea50*/  PRMT R15, RZ, 0x7610, R15 ;  /* 0x00007610ff0f7816 */ /* 0x001fc6000000000f */
[----:B------:R-:W5:Y:S04]  /*2ea60*/  LDL R83, [R1+0x474] ;  /* 0x0004740001537983 */ /* 0x000f680000100800 */
[----:B------:R0:W5:Y:S04]  /*2ea70*/  @!P3 LDG.E.U8 R15, desc[UR24][R18.64] ;  /* 0x00000018120fb981 */ /* 0x000168000c1e1100 */
[----:B------:R-:W5:Y:S04]  /*2ea80*/  LDL R82, [R1+0x478] ;  /* 0x0004780001527983 */ /* 0x000f680000100800 */
[----:B------:R-:W5:Y:S01]  /*2ea90*/  LDL R134, [R1+0x484] ;  /* 0x0004840001867983 */ /* 0x000f620000100800 */
[----:B0-----:R-:W-:-:S02]  /*2eaa0*/  @!P3 IMAD.MOV.U32 R18, RZ, RZ, R26 ;  /* 0x000000ffff12b224 */ /* 0x001fc400078e001a */
[----:B------:R-:W-:Y:S01]  /*2eab0*/  @!P3 IMAD.MOV.U32 R19, RZ, RZ, R27 ;  /* 0x000000ffff13b224 */ /* 0x000fe200078e001b */
[----:B------:R-:W5:Y:S04]  /*2eac0*/  LDL R26, [R1+0x2e0] ;  /* 0x0002e000011a7983 */ /* 0x000f680000100800 */
[----:B------:R-:W5:Y:S01]  /*2ead0*/  LDL R27, [R1+0x2dc] ;  /* 0x0002dc00011b7983 */ /* 0x000f620000100800 */
[----:B------:R-:W-:-:S03]  /*2eae0*/  PRMT R14, RZ, 0x7610, R14 ;  /* 0x00007610ff0e7816 */ /* 0x000fc6000000000e */
[----:B------:R-:W5:Y:S04]  /*2eaf0*/  LDL R133, [R1+0x488] ;  /* 0x0004880001857983 */ /* 0x000f680000100800 */
[----:B------:R0:W5:Y:S04]  /*2eb00*/  @!P3 LDG.E.U8 R14, desc[UR24][R16.64] ;  /* 0x00000018100eb981 */ /* 0x000168000c1e1100 */
[----:B------:R-:W5:Y:S04]  /*2eb10*/  LDL R132, [R1+0x494] ;  /* 0x0004940001847983 */ /* 0x000f680000100800 */
[----:B------:R-:W5:Y:S01]  /*2eb20*/  LDL R131, [R1+0x498] ;  /* 0x0004980001837983 */ /* 0x000f620000100800 */
[----:B0-----:R-:W-:-:S02]  /*2eb30*/  PRMT R16, RZ, 0x7610, R16 ;  /* 0x00007610ff107816 */ /* 0x001fc40000000010 */
[----:B------:R-:W-:Y:S01]  /*2eb40*/  PRMT R17, RZ, 0x7610, R17 ;  /* 0x00007610ff117816 */ /* 0x000fe20000000011 */
[----:B------:R-:W5:Y:S04]  /*2eb50*/  LDL R130, [R1+0x49c] ;  /* 0x00049c0001827983 */ /* 0x000f680000100800 */
[----:B------:R0:W5:Y:S04]  /*2eb60*/  @!P3 LDG.E.U8 R16, desc[UR24][R18.64] ;  /* 0x000000181210b981 */ /* 0x000168000c1e1100 */
[----:B------:R-:W5:Y:S04]  /*2eb70*/  LDL R129, [R1+0x4a0] ;  /* 0x0004a00001817983 */ /* 0x000f680000100800 */
[----:B------:R-:W5:Y:S01]  /*2eb80*/  LDL R136, [R1+0x4c4] ;  /* 0x0004c40001887983 */ /* 0x000f620000100800 */
[----:B0-----:R-:W-:-:S02]  /*2eb90*/  PRMT R18, RZ, 0x7610, R18 ;  /* 0x00007610ff127816 */ /* 0x001fc40000000012 */
[----:B------:R-:W-:Y:S01]  /*2eba0*/  PRMT R19, RZ, 0x7610, R19 ;  /* 0x00007610ff137816 */ /* 0x000fe20000000013 */
[----:B------:R-:W5:Y:S04]  /*2ebb0*/  LDL R135, [R1+0x4c8] ;  /* 0x0004c80001877983 */ /* 0x000f680000100800 */
[----:B---3--:R0:W3:Y:S02]  /*2ebc0*/  @!P3 LDG.E.U8 R17, desc[UR24][R20.64] ;  /* 0x000000181411b981 */ /* 0x0080e4000c1e1100 */
[----:B0-----:R-:W-:Y:S02]  /*2ebd0*/  @!P3 IMAD.MOV.U32 R20, RZ, RZ, R28 ;  /* 0x000000ffff14b224 */ /* 0x001fe400078e001c */
[----:B------:R-:W-:Y:S01]  /*2ebe0*/  @!P3 IMAD.MOV.U32 R21, RZ, RZ, R29 ;  /* 0x000000ffff15b224 */ /* 0x000fe200078e001d */
[----:B------:R-:W3:Y:S04]  /*2ebf0*/  LDL R28, [R1+0x2f0] ;  /* 0x0002f000011c7983 */ /* 0x000ee80000100800 */
[----:B------:R-:W3:Y:S04]  /*2ec00*/  LDL R29, [R1+0x2ec] ;  /* 0x0002ec00011d7983 */ /* 0x000ee80000100800 */
[----:B------:R0:W3:Y:S04]  /*2ec10*/  @!P3 LDG.E.U8 R18, desc[UR24][R20.64] ;  /* 0x000000181412b981 */ /* 0x0000e8000c1e1100 */
[----:B--2---:R1:W2:Y:S01]  /*2ec20*/  @!P3 LDG.E.U8 R19, desc[UR24][R22.64] ;  /* 0x000000181613b981 */ /* 0x0042a2000c1e1100 */
[----:B0-----:R-:W-:-:S02]  /*2ec30*/  PRMT R21, RZ, 0x7610, R21 ;  /* 0x00007610ff157816 */ /* 0x001fc40000000015 */
[----:B------:R-:W-:-:S04]  /*2ec40*/  PRMT R20, RZ, 0x7610, R20 ;  /* 0x00007610ff147816 */ /* 0x000fc80000000014 */
[----:B----4-:R0:W4:Y:S01]  /*2ec50*/  @!P3 LDG.E.U8 R21, desc[UR24][R24.64] ;  /* 0x000000181815b981 */ /* 0x010122000c1e1100 */
[----:B-1----:R-:W-:Y:S02]  /*2ec60*/  @!P3 IMAD.MOV.U32 R22, RZ, RZ, R30 ;  /* 0x000000ffff16b224 */ /* 0x002fe400078e001e */
[----:B------:R-:W-:Y:S01]  /*2ec70*/  @!P3 IMAD.MOV.U32 R23, RZ, RZ, R31 ;  /* 0x000000ffff17b224 */ /* 0x000fe200078e001f */
[----:B------:R-:W2:Y:S04]  /*2ec80*/  LDL R30, [R1+0x300] ;  /* 0x00030000011e7983 */ /* 0x000ea80000100800 */
[----:B------:R-:W2:Y:S01]  /*2ec90*/  LDL R31, [R1+0x2fc] ;  /* 0x0002fc00011f7983 */ /* 0x000ea20000100800 */
[----:B0-----:R-:W-:Y:S02]  /*2eca0*/  @!P3 IMAD.MOV.U32 R24, RZ, RZ, R32 ;  /* 0x000000ffff18b224 */ /* 0x001fe400078e0020 */
[----:B------:R-:W-:Y:S01]  /*2ecb0*/  @!P3 IMAD.MOV.U32 R25, RZ, RZ, R33 ;  /* 0x000000ffff19b224 */ /* 0x000fe200078e0021 */
[----:B------:R-:W4:Y:S04]  /*2ecc0*/  LDL R32, [R1+0x310] ;  /* 0x0003100001207983 */ /* 0x000f280000100800 */
[----:B------:R-:W4:Y:S04]  /*2ecd0*/  LDL R33, [R1+0x30c] ;  /* 0x00030c0001217983 */ /* 0x000f280000100800 */
[----:B------:R0:W4:Y:S02]  /*2ece0*/  @!P3 LDG.E.U8 R20, desc[UR24][R22.64] ;  /* 0x000000181614b981 */ /* 0x000124000c1e1100 */
[----:B0-----:R-:W-:-:S06]  /*2ecf0*/  PRMT R23, RZ, 0x7610, R23 ;  /* 0x00007610ff177816 */ /* 0x001fcc0000000017 */
[----:B-----5:R0:W5:Y:S02]  /*2ed00*/  @!P3 LDG.E.U8 R23, desc[UR24][R26.64] ;  /* 0x000000181a17b981 */ /* 0x020164000c1e1100 */
[----:B0-----:R-:W-:Y:S02]  /*2ed10*/  @!P3 IMAD.MOV.U32 R26, RZ, RZ, R34 ;  /* 0x000000ffff1ab224 */ /* 0x001fe400078e0022 */
[----:B------:R-:W-:Y:S01]  /*2ed20*/  @!P3 IMAD.MOV.U32 R27, RZ, RZ, R35 ;  /* 0x000000ffff1bb224 */ /* 0x000fe200078e0023 */
[----:B------:R-:W5:Y:S04]  /*2ed30*/  LDL R34, [R1+0x320] ;  /* 0x0003200001227983 */ /* 0x000f680000100800 */
[----:B------:R-:W5:Y:S01]  /*2ed40*/  LDL R35, [R1+0x31c] ;  /* 0x00031c0001237983 */ /* 0x000f620000100800 */
[----:B------:R-:W-:-:S06]  /*2ed50*/  PRMT R22, RZ, 0x7610, R22 ;  /* 0x00007610ff167816 */ /* 0x000fcc0000000016 */
[----:B------:R0:W5:Y:S02]  /*2ed60*/  @!P3 LDG.E.U8 R22, desc[UR24][R24.64] ;  /* 0x000000181816b981 */ /* 0x000164000c1e1100 */
[----:B0-----:R-:W-:Y:S02]  /*2ed70*/  PRMT R24, RZ, 0x7610, R24 ;  /* 0x00007610ff187816 */ /* 0x001fe40000000018 */
[----:B------:R-:W-:-:S04]  /*2ed80*/  PRMT R25, RZ, 0x7610, R25 ;  /* 0x00007610ff197816 */ /* 0x000fc80000000019 */
[----:B------:R0:W5:Y:S02]  /*2ed90*/  @!P3 LDG.E.U8 R24, desc[UR24][R26.64] ;  /* 0x000000181a18b981 */ /* 0x000164000c1e1100 */
[----:B0-----:R-:W-:Y:S02]  /*2eda0*/  PRMT R26, RZ, 0x7610, R26 ;  /* 0x00007610ff1a7816 */ /* 0x001fe4000000001a */
[----:B------:R-:W-:Y:S01]  /*2edb0*/  PRMT R27, RZ, 0x7610, R27 ;  /* 0x00007610ff1b7816 */ /* 0x000fe2000000001b */
        /* <DEDUP_REMOVED lines=100> */
[----:B------:R0:W3:Y:S04]  /*2f400*/  @!P3 LDG.E.U8 R50, desc[UR24][R52.64] ;  /* 0x000000183432b981 */ /* 0x0000e8000c1e1100 */
[----:B------:R-:W3:Y:S01]  /*2f410*/  LDL R61, [R1+0x3ec] ;  /* 0x0003ec00013d7983 */ /* 0x000ee20000100800 */
[----:B0-----:R-:W-:-:S03]  /*2f420*/  PRMT R53, RZ, 0x7610, R53 ;  /* 0x00007610ff357816 */ /* 0x001fc60000000035 */
[----:B--2---:R0:W2:Y:S01]  /*2f430*/  @!P3 LDG.E.U8 R51, desc[UR24][R54.64] ;  /* 0x000000183633b981 */ /* 0x0040a2000c1e1100 */
[----:B------:R-:W-:-:S03]  /*2f440*/  PRMT R52, RZ, 0x7610, R52 ;  /* 0x00007610ff347816 */ /* 0x000fc60000000034 */
[----:B----4-:R1:W4:Y:S01]  /*2f450*/  @!P3 LDG.E.U8 R53, desc[UR24][R56.64] ;  /* 0x000000183835b981 */ /* 0x010322000c1e1100 */
[----:B0-----:R-:W-:Y:S02]  /*2f460*/  @!P3 IMAD.MOV.U32 R54, RZ, RZ, R62 ;  /* 0x000000ffff36b224 */ /* 0x001fe400078e003e */
[----:B------:R-:W-:Y:S01]  /*2f470*/  @!P3 IMAD.MOV.U32 R55, RZ, RZ, R63 ;  /* 0x000000ffff37b224 */ /* 0x000fe200078e003f */
[----:B------:R-:W2:Y:S04]  /*2f480*/  LDL R62, [R1+0x400] ;  /* 0x00040000013e7983 */ /* 0x000ea80000100800 */
[----:B------:R-:W2:Y:S01]  /*2f490*/  LDL R63, [R1+0x3fc] ;  /* 0x0003fc00013f7983 */ /* 0x000ea20000100800 */
[----:B-1----:R-:W-:Y:S02]  /*2f4a0*/  @!P3 IMAD.MOV.U32 R56, RZ, RZ, R68 ;  /* 0x000000ffff38b224 */ /* 0x002fe400078e0044 */
        /* <DEDUP_REMOVED lines=22> */
[----:B------:R-:W3:Y:S04]  /*2f610*/  @!P3 LDG.E.U8 R58, desc[UR24][R60.64] ;  /* 0x000000183c3ab981 */ /* 0x000ee8000c1e1100 */
[----:B--2---:R4:W2:Y:S02]  /*2f620*/  @!P3 LDG.E.U8 R59, desc[UR24][R62.64] ;  /* 0x000000183e3bb981 */ /* 0x0048a4000c1e1100 */
[----:B----4-:R-:W-:-:S02]  /*2f630*/  @!P3 IMAD.MOV.U32 R62, RZ, RZ, R68 ;  /* 0x000000ffff3eb224 */ /* 0x010fc400078e0044 */
[----:B------:R-:W-:Y:S01]  /*2f640*/  @!P3 IMAD.MOV.U32 R63, RZ, RZ, R69 ;  /* 0x000000ffff3fb224 */ /* 0x000fe200078e0045 */
[----:B------:R-:W4:Y:S04]  /*2f650*/  LDL R68, [R1+0x430] ;  /* 0x0004300001447983 */ /* 0x000f280000100800 */
[----:B------:R-:W4:Y:S01]  /*2f660*/  LDL R69, [R1+0x42c] ;  /* 0x00042c0001457983 */ /* 0x000f220000100800 */
[----:B------:R-:W-:-:S06]  /*2f670*/  PRMT R61, RZ, 0x7610, R61 ;  /* 0x00007610ff3d7816 */ /* 0x000fcc000000003d */
[----:B-----5:R0:W5:Y:S02]  /*2f680*/  @!P3 LDG.E.U8 R61, desc[UR24][R64.64] ;  /* 0x00000018403db981 */ /* 0x020164000c1e1100 */
[----:B0-----:R-:W-:Y:S02]  /*2f690*/  @!P3 IMAD.MOV.U32 R64, RZ, RZ, R70 ;  /* 0x000000ffff40b224 */ /* 0x001fe400078e0046 */
[----:B------:R-:W-:Y:S01]  /*2f6a0*/  @!P3 IMAD.MOV.U32 R65, RZ, RZ, R71 ;  /* 0x000000ffff41b224 */ /* 0x000fe200078e0047 */
[----:B------:R-:W2:Y:S04]  /*2f6b0*/  LDL R70, [R1+0x440] ;  /* 0x0004400001467983 */ /* 0x000ea80000100800 */
[----:B------:R-:W2:Y:S01]  /*2f6c0*/  LDL R71, [R1+0x43c] ;  /* 0x00043c0001477983 */ /* 0x000ea20000100800 */
        /* <DEDUP_REMOVED lines=12> */
[----:B------:R-:W5:Y:S04]  /*2f790*/  @!P3 LDG.E.U8 R64, desc[UR24][R66.64] ;  /* 0x000000184240b981 */ /* 0x000f68000c1e1100 */
[----:B----4-:R0:W4:Y:S02]  /*2f7a0*/  @!P3 LDG.E.U8 R65, desc[UR24][R68.64] ;  /* 0x000000184441b981 */ /* 0x010124000c1e1100 */
[----:B0-----:R-:W-:-:S02]  /*2f7b0*/  @!P3 IMAD.MOV.U32 R68, RZ, RZ, R72 ;  /* 0x000000ffff44b224 */ /* 0x001fc400078e0048 */
[----:B------:R-:W-:Y:S01]  /*2f7c0*/  @!P3 IMAD.MOV.U32 R69, RZ, RZ, R73 ;  /* 0x000000ffff45b224 */ /* 0x000fe200078e0049 */
[----:B------:R-:W4:Y:S04]  /*2f7d0*/  LDL R72, [R1+0x450] ;  /* 0x0004500001487983 */ /* 0x000f280000100800 */
[----:B------:R-:W4:Y:S01]  /*2f7e0*/  LDL R73, [R1+0x44c] ;  /* 0x00044c0001497983 */ /* 0x000f220000100800 */
[----:B------:R-:W-:-:S06]  /*2f7f0*/  PRMT R67, RZ, 0x7610, R67 ;  /* 0x00007610ff437816 */ /* 0x000fcc0000000043 */
[----:B--2---:R0:W2:Y:S02]  /*2f800*/  @!P3 LDG.E.U8 R67, desc[UR24][R70.64] ;  /* 0x000000184643b981 */ /* 0x0040a4000c1e1100 */
[----:B0-----:R-:W-:Y:S02]  /*2f810*/  @!P3 IMAD.MOV.U32 R70, RZ, RZ, R76 ;  /* 0x000000ffff46b224 */ /* 0x001fe400078e004c */
[----:B------:R-:W-:Y:S01]  /*2f820*/  @!P3 IMAD.MOV.U32 R71, RZ, RZ, R77 ;  /* 0x000000ffff47b224 */ /* 0x000fe200078e004d */
[----:B------:R-:W2:Y:S04]  /*2f830*/  LDL R76, [R1+0x470] ;  /* 0x00047000014c7983 */ /* 0x000ea80000100800 */
[----:B------:R-:W2:Y:S01]  /*2f840*/  LDL R77, [R1+0x46c] ;  /* 0x00046c00014d7983 */ /* 0x000ea20000100800 */
[----:B------:R-:W-:-:S06]  /*2f850*/  PRMT R66, RZ, 0x7610, R66 ;  /* 0x00007610ff427816 */ /* 0x000fcc0000000042 */
[----:B------:R0:W5:Y:S02]  /*2f860*/  @!P3 LDG.E.U8 R66, desc[UR24][R68.64] ;  /* 0x000000184442b981 */ /* 0x000164000c1e1100 */
[----:B0-----:R-:W-:-:S06]  /*2f870*/  PRMT R68, RZ, 0x7610, R68 ;  /* 0x00007610ff447816 */ /* 0x001fcc0000000044 */
[----:B------:R0:W5:Y:S01]  /*2f880*/  @!P3 LDG.E.U8 R68, desc[UR24][R70.64] ;  /* 0x000000184644b981 */ /* 0x000162000c1e1100 */
[----:B------:R-:W-:Y:S02]  /*2f890*/  PRMT R69, RZ, 0x7610, R69 ;  /* 0x00007610ff457816 */ /* 0x000fe40000000045 */
[----:B0-----:R-:W-:Y:S02]  /*2f8a0*/  PRMT R71, RZ, 0x7610, R71 ;  /* 0x00007610ff477816 */ /* 0x001fe40000000047 */
[----:B------:R-:W-:-:S04]  /*2f8b0*/  PRMT R70, RZ, 0x7610, R70 ;  /* 0x00007610ff467816 */ /* 0x000fc80000000046 */
[----:B---3--:R0:W3:Y:S02]  /*2f8c0*/  @!P3 LDG.E.U8 R71, desc[UR24][R74.64] ;  /* 0x000000184a47b981 */ /* 0x0080e4000c1e1100 */
[----:B0-----:R-:W-:Y:S02]  /*2f8d0*/  @!P3 IMAD.MOV.U32 R74, RZ, RZ, R78 ;  /* 0x000000ffff4ab224 */ /* 0x001fe400078e004e */
[----:B------:R-:W-:Y:S01]  /*2f8e0*/  @!P3 IMAD.MOV.U32 R75, RZ, RZ, R79 ;  /* 0x000000ffff4bb224 */ /* 0x000fe200078e004f */
[----:B------:R-:W3:Y:S04]  /*2f8f0*/  LDL R78, [R1+0x480] ;  /* 0x00048000014e7983 */ /* 0x000ee80000100800 */
[----:B------:R-:W3:Y:S04]  /*2f900*/  LDL R79, [R1+0x47c] ;  /* 0x00047c00014f7983 */ /* 0x000ee80000100800 */
[----:B----4-:R0:W4:Y:S02]  /*2f910*/  @!P3 LDG.E.U8 R69, desc[UR24][R72.64] ;  /* 0x000000184845b981 */ /* 0x010124000c1e1100 */
[----:B0-----:R-:W-:-:S02]  /*2f920*/  @!P3 IMAD.MOV.U32 R72, RZ, RZ, R80 ;  /* 0x000000ffff48b224 */ /* 0x001fc400078e0050 */
[----:B------:R-:W-:Y:S01]  /*2f930*/  @!P3 IMAD.MOV.U32 R73, RZ, RZ, R81 ;  /* 0x000000ffff49b224 */ /* 0x000fe200078e0051 */
[----:B------:R-:W4:Y:S04]  /*2f940*/  LDL R80, [R1+0x490] ;  /* 0x0004900001507983 */ /* 0x000f280000100800 */
[----:B------:R-:W4:Y:S04]  /*2f950*/  LDL R81, [R1+0x48c] ;  /* 0x00048c0001517983 */ /* 0x000f280000100800 */
[----:B------:R0:W5:Y:S02]  /*2f960*/  @!P3 LDG.E.U8 R70, desc[UR24][R72.64] ;  /* 0x000000184846b981 */ /* 0x000164000c1e1100 */
[----:B0-----:R-:W-:-:S06]  /*2f970*/  PRMT R73, RZ, 0x7610, R73 ;  /* 0x00007610ff497816 */ /* 0x001fcc0000000049 */
[----:B--2---:R0:W2:Y:S02]  /*2f980*/  @!P3 LDG.E.U8 R73, desc[UR24][R76.64] ;  /* 0x000000184c49b981 */ /* 0x0040a4000c1e1100 */
        /* <DEDUP_REMOVED lines=16> */
[----:B------:R-:W3:Y:S04]  /*2fa90*/  LDL R134, [R1+0x4b4] ;  /* 0x0004b40001867983 */ /* 0x000ee80000100800 */
[----:B----4-:R1:W4:Y:S01]  /*2faa0*/  @!P3 LDG.E.U8 R77, desc[UR24][R80.64] ;  /* 0x00000018504db981 */ /* 0x010322000c1e1100 */
[----:B0-----:R-:W-:-:S02]  /*2fab0*/  PRMT R78, RZ, 0x7610, R78 ;  /* 0x00007610ff4e7816 */ /* 0x001fc4000000004e */
[----:B------:R-:W-:Y:S01]  /*2fac0*/  PRMT R79, RZ, 0x7610, R79 ;  /* 0x00007610ff4f7816 */ /* 0x000fe2000000004f */
[----:B-1----:R-:W-:Y:S02]  /*2fad0*/  @!P3 IMAD.MOV.U32 R80, RZ, RZ, R131 ;  /* 0x000000ffff50b224 */ /* 0x002fe400078e0083 */
[----:B------:R-:W-:Y:S01]  /*2fae0*/  @!P3 IMAD.MOV.U32 R81, RZ, RZ, R132 ;  /* 0x000000ffff51b224 */ /* 0x000fe200078e0084 */
[----:B------:R-:W3:Y:S04]  /*2faf0*/  LDL R131, [R1+0x4c0] ;  /* 0x0004c00001837983 */ /* 0x000ee80000100800 */
[----:B------:R0:W3:Y:S04]  /*2fb00*/  @!P3 LDG.E.U8 R78, desc[UR24][R80.64] ;  /* 0x00000018504eb981 */ /* 0x0000e8000c1e1100 */
[----:B------:R-:W3:Y:S01]  /*2fb10*/  LDL R132, [R1+0x4bc] ;  /* 0x0004bc0001847983 */ /* 0x000ee20000100800 */
[----:B0-----:R-:W-:-:S02]  /*2fb20*/  @!P3 IMAD.MOV.U32 R80, RZ, RZ, R129 ;  /* 0x000000ffff50b224 */ /* 0x001fc400078e0081 */
[----:B------:R-:W-:Y:S01]  /*2fb30*/  @!P3 IMAD.MOV.U32 R81, RZ, RZ, R130 ;  /* 0x000000ffff51b224 */ /* 0x000fe200078e0082 */
[----:B------:R-:W3:Y:S04]  /*2fb40*/  LDL R129, [R1+0x4d0] ;  /* 0x0004d00001817983 */ /* 0x000ee80000100800 */
[----:B------:R0:W3:Y:S04]  /*2fb50*/  @!P3 LDG.E.U8 R79, desc[UR24][R80.64] ;  /* 0x00000018504fb981 */ /* 0x0000e8000c1e1100 */
[----:B------:R-:W3:Y:S01]  /*2fb60*/  LDL R130, [R1+0x4cc] ;  /* 0x0004cc0001827983 */ /* 0x000ee20000100800 */
[----:B0-----:R-:W-:-:S06]  /*2fb70*/  PRMT R80, RZ, 0x7610, R80 ;  /* 0x00007610ff507816 */ /* 0x001fcc0000000050 */
[----:B--2---:R0:W2:Y:S04]  /*2fb80*/  @!P3 LDG.E.U8 R80, desc[UR24][R82.64] ;  /* 0x000000185250b981 */ /* 0x0040a8000c1e1100 */
[----:B------:R-:W0:Y:S04]  /*2fb90*/  LDL R82, [R1+0x4ac] ;  /* 0x0004ac0001527983 */ /* 0x000e280000100800 */
[----:B------:R-:W0:Y:S01]  /*2fba0*/  LDL R83, [R1+0x4b0] ;  /* 0x0004b00001537983 */ /* 0x000e220000100800 */
[----:B------:R-:W-:Y:S02]  /*2fbb0*/  PRMT R81, RZ, 0x7610, R81 ;  /* 0x00007610ff517816 */ /* 0x000fe40000000051 */
[----:B------:R-:W-:-:S02]  /*2fbc0*/  PRMT R85, RZ, 0x7610, R85 ;  /* 0x00007610ff557816 */ /* 0x000fc40000000055 */
[----:B0-----:R-:W-:-:S04]  /*2fbd0*/  @!P3 LOP3.LUT R83, R83, R82, RZ, 0x3c, !PT ;  /* 0x000000525353b212 */ /* 0x001fc800078e3cff */
[----:B------:R-:W-:-:S04]  /*2fbe0*/  @!P3 LOP3.LUT R82, R83, R82, RZ, 0x3c, !PT ;  /* 0x000000525352b212 */ /* 0x000fc800078e3cff */
[----:B------:R-:W-:-:S05]  /*2fbf0*/  @!P3 LOP3.LUT R83, R83, R82, RZ, 0x3c, !PT ;  /* 0x000000525353b212 */ /* 0x000fca00078e3cff */
[----:B------:R3:W2:Y:S02]  /*2fc00*/  @!P3 LDG.E.U8 R81, desc[UR24][R82.64] ;  /* 0x000000185251b981 */ /* 0x0006a4000c1e1100 */
[----:B---3--:R-:W-:Y:S02]  /*2fc10*/  @!P3 IMAD.MOV.U32 R82, RZ, RZ, R133 ;  /* 0x000000ffff52b224 */ /* 0x008fe400078e0085 */
[----:B------:R-:W-:Y:S01]  /*2fc20*/  @!P3 IMAD.MOV.U32 R83, RZ, RZ, R134 ;  /* 0x000000ffff53b224 */ /* 0x000fe200078e0086 */
[----:B------:R-:W3:Y:S04]  /*2fc30*/  LDL R133, [R1+0x4d8] ;  /* 0x0004d80001857983 */ /* 0x000ee80000100800 */
[----:B------:R-:W2:Y:S04]  /*2fc40*/  LDL R134, [R1+0x4d4] ;  /* 0x0004d40001867983 */ /* 0x000ea80000100800 */
[----:B------:R0:W4:Y:S02]  /*2fc50*/  @!P3 LDG.E.U8 R85, desc[UR24][R82.64] ;  /* 0x000000185255b981 */ /* 0x000124000c1e1100 */
[----:B0-----:R-:W-:-:S02]  /*2fc60*/  @!P3 IMAD.MOV.U32 R82, RZ, RZ, R131 ;  /* 0x000000ffff52b224 */ /* 0x001fc400078e0083 */
[----:B------:R-:W-:Y:S01]  /*2fc70*/  @!P3 IMAD.MOV.U32 R83, RZ, RZ, R132 ;  /* 0x000000ffff53b224 */ /* 0x000fe200078e0084 */
[----:B------:R-:W4:Y:S04]  /*2fc80*/  LDL R131, [R1+0x4e0] ;  /* 0x0004e00001837983 */ /* 0x000f280000100800 */
[----:B------:R-:W5:Y:S01]  /*2fc90*/  LDL R132, [R1+0x4dc] ;  /* 0x0004dc0001847983 */ /* 0x000f620000100800 */
[----:B------:R-:W-:Y:S02]  /*2fca0*/  PRMT R87, RZ, 0x7610, R87 ;  /* 0x00007610ff577816 */ /* 0x000fe40000000057 */
[----:B------:R-:W-:-:S04]  /*2fcb0*/  PRMT R89, RZ, 0x7610, R89 ;  /* 0x00007610ff597816 */ /* 0x000fc80000000059 */
[----:B------:R0:W5:Y:S01]  /*2fcc0*/  @!P3 LDG.E.U8 R87, desc[UR24][R82.64] ;  /* 0x000000185257b981 */ /* 0x000162000c1e1100 */
[----:B------:R-:W-:Y:S01]  /*2fcd0*/  PRMT R91, RZ, 0x7610, R91 ;  /* 0x00007610ff5b7816 */ /* 0x000fe2000000005b */
[----:B0-----:R-:W-:Y:S02]  /*2fce0*/  @!P3 IMAD.MOV.U32 R82, RZ, RZ, R135 ;  /* 0x000000ffff52b224 */ /* 0x001fe400078e0087 */
[----:B------:R-:W-:Y:S01]  /*2fcf0*/  @!P3 IMAD.MOV.U32 R83, RZ, RZ, R136 ;  /* 0x000000ffff53b224 */ /* 0x000fe200078e0088 */
[----:B------:R-:W-:Y:S01]  /*2fd00*/  PRMT R92, RZ, 0x7610, R92 ;  /* 0x00007610ff5c7816 */ /* 0x000fe2000000005c */
[----:B------:R-:W5:Y:S04]  /*2fd10*/  LDL R136, [R1+0x4ec] ;  /* 0x0004ec0001887983 */ /* 0x000f680000100800 */
[----:B------:R0:W5:Y:S01]  /*2fd20*/  @!P3 LDG.E.U8 R89, desc[UR24][R82.64] ;  /* 0x000000185259b981 */ /* 0x000162000c1e1100 */
[----:B------:R-:W-:-:S03]  /*2fd30*/  PRMT R93, RZ, 0x7610, R93 ;  /* 0x00007610ff5d7816 */ /* 0x000fc6000000005d */
[----:B------:R-:W5:Y:S01]  /*2fd40*/  LDL R135, [R1+0x4f0] ;  /* 0x0004f00001877983 */ /* 0x000f620000100800 */
[----:B0-----:R-:W-:Y:S02]  /*2fd50*/  @!P3 IMAD.MOV.U32 R82, RZ, RZ, R129 ;  /* 0x000000ffff52b224 */ /* 0x001fe400078e0081 */
[----:B------:R-:W-:Y:S01]  /*2fd60*/  @!P3 IMAD.MOV.U32 R83, RZ, RZ, R130 ;  /* 0x000000ffff53b224 */ /* 0x000fe200078e0082 */
[----:B------:R-:W5:Y:S04]  /*2fd70*/  LDL R129, [R1+0x4f8] ;  /* 0x0004f80001817983 */ /* 0x000f680000100800 */
[----:B------:R3:W5:Y:S04]  /*2fd80*/  @!P3 LDG.E.U8 R91, desc[UR24][R82.64] ;  /* 0x00000018525bb981 */ /* 0x000768000c1e1100 */
[----:B------:R-:W5:Y:S01]  /*2fd90*/  LDL R130, [R1+0x4f4] ;  /* 0x0004f40001827983 */ /* 0x000f620000100800 */
[----:B---3--:R-:W-:-:S03]  /*2fda0*/  @!P3 IMAD.MOV.U32 R82, RZ, RZ, R133 ;  /* 0x000000ffff52b224 */ /* 0x008fc600078e0085 */
[----:B------:R-:W3:Y:S01]  /*2fdb0*/  LDL R133, [R1+0x500] ;  /* 0x0005000001857983 */ /* 0x000ee20000100800 */
[----:B--2---:R-:W-:-:S03]  /*2fdc0*/  @!P3 IMAD.MOV.U32 R83, RZ, RZ, R134 ;  /* 0x000000ffff53b224 */ /* 0x004fc600078e0086 */
[----:B------:R-:W2:Y:S04]  /*2fdd0*/  LDL R134, [R1+0x4fc] ;  /* 0x0004fc0001867983 */ /* 0x000ea80000100800 */
[----:B------:R4:W2:Y:S02]  /*2fde0*/  @!P3 LDG.E.U8 R92, desc[UR24][R82.64] ;  /* 0x00000018525cb981 */ /* 0x0008a4000c1e1100 */
[----:B----4-:R-:W-:Y:S02]  /*2fdf0*/  @!P3 IMAD.MOV.U32 R82, RZ, RZ, R131 ;  /* 0x000000ffff52b224 */ /* 0x010fe400078e0083 */
[----:B------:R-:W4:Y:S01]  /*2fe00*/  LDL R131, [R1+0x508] ;  /* 0x0005080001837983 */ /* 0x000f220000100800 */
[----:B-----5:R-:W-:-:S03]  /*2fe10*/  @!P3 IMAD.MOV.U32 R83, RZ, RZ, R132 ;  /* 0x000000ffff53b224 */ /* 0x020fc600078e0084 */
[----:B------:R-:W5:Y:S04]  /*2fe20*/  LDL R132, [R1+0x504] ;  /* 0x0005040001847983 */ /* 0x000f680000100800 */
[----:B------:R0:W2:Y:S04]  /*2fe30*/  @!P3 LDG.E.U8 R93, desc[UR24][R82.64] ;  /* 0x00000018525db981 */ /* 0x0000a8000c1e1100 */
[----:B------:R-:W0:Y:S04]  /*2fe40*/  LDL R82, [R1+0x4e4] ;  /* 0x0004e40001527983 */ /* 0x000e280000100800 */
[----:B------:R-:W0:Y:S01]  /*2fe50*/  LDL R83, [R1+0x4e8] ;  /* 0x0004e80001537983 */ /* 0x000e220000100800 */
[----:B------:R-:W-:-:S02]  /*2fe60*/  PRMT R94, RZ, 0x7610, R94 ;  /* 0x00007610ff5e7816 */ /* 0x000fc4000000005e */
[----:B------:R-:W-:Y:S02]  /*2fe70*/  PRMT R95, RZ, 0x7610, R95 ;  /* 0x00007610ff5f7816 */ /* 0x000fe4000000005f */
[----:B------:R-:W-:Y:S02]  /*2fe80*/  PRMT R96, RZ, 0x7610, R96 ;  /* 0x00007610ff607816 */ /* 0x000fe40000000060 */
[----:B------:R-:W-:Y:S02]  /*2fe90*/  PRMT R97, RZ, 0x7610, R97 ;  /* 0x00007610ff617816 */ /* 0x000fe40000000061 */
[----:B------:R-:W-:Y:S02]  /*2fea0*/  PRMT R98, RZ, 0x7610, R98 ;  /* 0x00007610ff627816 */ /* 0x000fe40000000062 */
[----:B0-----:R-:W-:-:S04]  /*2feb0*/  @!P3 LOP3.LUT R83, R83, R82, RZ, 0x3c, !PT ;  /* 0x000000525353b212 */ /* 0x001fc800078e3cff */
[----:B------:R-:W-:-:S04]  /*2fec0*/  @!P3 LOP3.LUT R82, R83, R82, RZ, 0x3c, !PT ;  /* 0x000000525352b212 */ /* 0x000fc800078e3cff */
[----:B------:R-:W-:-:S05]  /*2fed0*/  @!P3 LOP3.LUT R83, R83, R82, RZ, 0x3c, !PT ;  /* 0x000000525353b212 */ /* 0x000fca00078e3cff */
[----:B------:R0:W5:Y:S02]  /*2fee0*/  @!P3 LDG.E.U8 R94, desc[UR24][R82.64] ;  /* 0x00000018525eb981 */ /* 0x000164000c1e1100 */
[----:B0-----:R-:W-:Y:S02]  /*2fef0*/  @!P3 IMAD.MOV.U32 R82, RZ, RZ, R135 ;  /* 0x000000ffff52b224 */ /* 0x001fe400078e0087 */
[----:B------:R-:W-:Y:S01]  /*2ff00*/  @!P3 IMAD.MOV.U32 R83, RZ, RZ, R136 ;  /* 0x000000ffff53b224 */ /* 0x000fe200078e0088 */
[----:B------:R-:W5:Y:S04]  /*2ff10*/  LDL R135, [R1+0x528] ;  /* 0x0005280001877983 */ /* 0x000f680000100800 */
[----:B------:R0:W5:Y:S04]  /*2ff20*/  @!P3 LDG.E.U8 R95, desc[UR24][R82.64] ;  /* 0x00000018525fb981 */ /* 0x000168000c1e1100 */
[----:B------:R-:W5:Y:S01]  /*2ff30*/  LDL R136, [R1+0x524] ;  /* 0x0005240001887983 */ /* 0x000f620000100800 */
[----:B0-----:R-:W-:-:S02]  /*2ff40*/  @!P3 IMAD.MOV.U32 R82, RZ, RZ, R129 ;  /* 0x000000ffff52b224 */ /* 0x001fc400078e0081 */
[----:B------:R-:W-:Y:S01]  /*2ff50*/  @!P3 IMAD.MOV.U32 R83, RZ, RZ, R130 ;  /* 0x000000ffff53b224 */ /* 0x000fe200078e0082 */
[----:B------:R-:W5:Y:S04]  /*2ff60*/  LDL R129, [R1+0x518] ;  /* 0x0005180001817983 */ /* 0x000f680000100800 */
[----:B------:R3:W5:Y:S04]  /*2ff70*/  @!P3 LDG.E.U8 R96, desc[UR24][R82.64] ;  /* 0x000000185260b981 */ /* 0x000768000c1e1100 */
[----:B------:R-:W5:Y:S01]  /*2ff80*/  LDL R130, [R1+0x514] ;  /* 0x0005140001827983 */ /* 0x000f620000100800 */
[----:B---3--:R-:W-:-:S02]  /*2ff90*/  @!P3 IMAD.MOV.U32 R82, RZ, RZ, R133 ;  /* 0x000000ffff52b224 */ /* 0x008fc400078e0085 */
[----:B--2---:R-:W-:Y:S01]  /*2ffa0*/  @!P3 IMAD.MOV.U32 R83, RZ, RZ, R134 ;  /* 0x000000ffff53b224 */ /* 0x004fe200078e0086 */
[----:B------:R-:W2:Y:S04]  /*2ffb0*/  LDL R133, [R1+0x520] ;  /* 0x0005200001857983 */ /* 0x000ea80000100800 */
[----:B------:R4:W3:Y:S04]  /*2ffc0*/  @!P3 LDG.E.U8 R97, desc[UR24][R82.64] ;  /* 0x000000185261b981 */ /* 0x0008e8000c1e1100 */
[----:B------:R-:W2:Y:S01]  /*2ffd0*/  LDL R134, [R1+0x51c] ;  /* 0x00051c0001867983 */ /* 0x000ea20000100800 */
[----:B----4-:R-:W-:-:S02]  /*2ffe0*/  @!P3 IMAD.MOV.U32 R82, RZ, RZ, R131 ;  /* 0x000000ffff52b224 */ /* 0x010fc400078e0083 */
[----:B-----5:R-:W-:Y:S01]  /*2fff0*/  @!P3 IMAD.MOV.U32 R83, RZ, RZ, R132 ;  /* 0x000000ffff53b224 */ /* 0x020fe200078e0084 */
[----:B------:R-:W-:Y:S01]  /*30000*/  PRMT R99, RZ, 0x7610, R99 ;  /* 0x00007610ff637816 */ /* 0x000fe20000000063 */
[----:B------:R-:W4:Y:S04]  /*30010*/  LDL R132, [R1+0x52c] ;  /* 0x00052c0001847983 */ /* 0x000f280000100800 */
[----:B------:R0:W5:Y:S04]  /*30020*/  @!P3 LDG.E.U8 R98, desc[UR24][R82.64] ;  /* 0x000000185262b981 */ /* 0x000168000c1e1100 */
[----:B------:R-:W2:Y:S04]  /*30030*/  LDL R131, [R1+0x530] ;  /* 0x0005300001837983 */ /* 0x000ea80000100800 */
[----:B------:R-:W0:Y:S04]  /*30040*/  LDL R82, [R1+0x50c] ;  /* 0x00050c0001527983 */ /* 0x000e280000100800 */
[----:B------:R-:W0:Y:S01]  /*30050*/  LDL R83, [R1+0x510] ;  /* 0x0005100001537983 */ /* 0x000e220000100800 */
[----:B------:R-:W-:-:S02]  /*30060*/  PRMT R100, RZ, 0x7610, R100 ;  /* 0x00007610ff647816 */ /* 0x000fc40000000064 */
[----:B------:R-:W-:Y:S02]  /*30070*/  PRMT R101, RZ, 0x7610, R101 ;  /* 0x00007610ff657816 */ /* 0x000fe40000000065 */
[----:B0-----:R-:W-:-:S04]  /*30080*/  @!P3 LOP3.LUT R83, R83, R82, RZ, 0x3c, !PT ;  /* 0x000000525353b212 */ /* 0x001fc800078e3cff */
[----:B------:R-:W-:-:S04]  /*30090*/  @!P3 LOP3.LUT R82, R83, R82, RZ, 0x3c, !PT ;  /* 0x000000525352b212 */ /* 0x000fc800078e3cff */
[----:B------:R-:W-:-:S05]  /*300a0*/  @!P3 LOP3.LUT R83, R83, R82, RZ, 0x3c, !PT ;  /* 0x000000525353b212 */ /* 0x000fca00078e3cff */
[----:B------:R0:W3:Y:S02]  /*300b0*/  @!P3 LDG.E.U8 R99, desc[UR24][R82.64] ;  /* 0x000000185263b981 */ /* 0x0000e4000c1e1100 */
[----:B0-----:R-:W-:Y:S02]  /*300c0*/  @!P3 IMAD.MOV.U32 R82, RZ, RZ, R129 ;  /* 0x000000ffff52b224 */ /* 0x001fe400078e0081 */
[----:B------:R-:W-:Y:S01]  /*300d0*/  @!P3 IMAD.MOV.U32 R83, RZ, RZ, R130 ;  /* 0x000000ffff53b224 */ /* 0x000fe200078e0082 */
[----:B------:R-:W3:Y:S04]  /*300e0*/  LDL R129, [R1+0x538] ;  /* 0x0005380001817983 */ /* 0x000ee80000100800 */
[----:B------:R-:W5:Y:S04]  /*300f0*/  LDL R130, [R1+0x534] ;  /* 0x0005340001827983 */ /* 0x000f680000100800 */
[----:B------:R2:W5:Y:S02]  /*30100*/  @!P3 LDG.E.U8 R100, desc[UR24][R82.64] ;  /* 0x000000185264b981 */ /* 0x000564000c1e1100 */
[----:B--2---:R-:W-:-:S02]  /*30110*/  @!P3 IMAD.MOV.U32 R82, RZ, RZ, R133 ;  /* 0x000000ffff52b224 */ /* 0x004fc400078e0085 */
[----:B------:R-:W-:Y:S01]  /*30120*/  @!P3 IMAD.MOV.U32 R83, RZ, RZ, R134 ;  /* 0x000000ffff53b224 */ /* 0x000fe200078e0086 */
[----:B------:R-:W2:Y:S04]  /*30130*/  LDL R133, [R1+0x540] ;  /* 0x0005400001857983 */ /* 0x000ea80000100800 */
[----:B------:R-:W2:Y:S01]  /*30140*/  LDL R134, [R1+0x53c] ;  /* 0x00053c0001867983 */ /* 0x000ea20000100800 */
[----:B------:R-:W-:-:S03]  /*30150*/  PRMT R102, RZ, 0x7610, R102 ;  /* 0x00007610ff667816 */ /* 0x000fc60000000066 */
[----:B------:R0:W2:Y:S01]  /*30160*/  @!P3 LDG.E.U8 R101, desc[UR24][R82.64] ;  /* 0x000000185265b981 */ /* 0x0000a2000c1e1100 */
[----:B------:R-:W-:Y:S01]  /*30170*/  PRMT R103, RZ, 0x7610, R103 ;  /* 0x00007610ff677816 */ /* 0x000fe20000000067 */
[----:B0-----:R-:W-:Y:S02]  /*30180*/  @!P3 IMAD.MOV.U32 R82, RZ, RZ, R135 ;  /* 0x000000ffff52b224 */ /* 0x001fe400078e0087 */
[----:B------:R-:W-:Y:S01]  /*30190*/  @!P3 IMAD.MOV.U32 R83, RZ, RZ, R136 ;  /* 0x000000ffff53b224 */ /* 0x000fe200078e0088 */
[----:B------:R-:W-:Y:S01]  /*301a0*/  PRMT R104, RZ, 0x7610, R104 ;  /* 0x00007610ff687816 */ /* 0x000fe20000000068 */
[----:B------:R-:W2:Y:S04]  /*301b0*/  LDL R136, [R1+0x54c] ;  /* 0x00054c0001887983 */ /* 0x000ea80000100800 */
[----:B------:R0:W2:Y:S01]  /*301c0*/  @!P3 LDG.E.U8 R102, desc[UR24][R82.64] ;  /* 0x000000185266b981 */ /* 0x0000a2000c1e1100 */
[----:B------:R-:W-:-:S03]  /*301d0*/  PRMT R105, RZ, 0x7610, R105 ;  /* 0x00007610ff697816 */ /* 0x000fc60000000069 */
[----:B------:R-:W2:Y:S01]  /*301e0*/  LDL R135, [R1+0x550] ;  /* 0x0005500001877983 */ /* 0x000ea20000100800 */
[----:B0-----:R-:W-:Y:S02]  /*301f0*/  @!P3 IMAD.MOV.U32 R82, RZ, RZ, R131 ;  /* 0x000000ffff52b224 */ /* 0x001fe400078e0083 */
[----:B----4-:R-:W-:Y:S01]  /*30200*/  @!P3 IMAD.MOV.U32 R83, RZ, RZ, R132 ;  /* 0x000000ffff53b224 */ /* 0x010fe200078e0084 */
[----:B------:R-:W4:Y:S04]  /*30210*/  LDL R131, [R1+0x560] ;  /* 0x0005600001837983 */ /* 0x000f280000100800 */
[----:B------:R3:W4:Y:S04]  /*30220*/  @!P3 LDG.E.U8 R103, desc[UR24][R82.64] ;  /* 0x000000185267b981 */ /* 0x000728000c1e1100 */
[----:B------:R-:W4:Y:S01]  /*30230*/  LDL R132, [R1+0x55c] ;  /* 0x00055c0001847983 */ /* 0x000f220000100800 */
[----:B---3--:R-:W-:-:S03]  /*30240*/  @!P3 IMAD.MOV.U32 R82, RZ, RZ, R129 ;  /* 0x000000ffff52b224 */ /* 0x008fc600078e0081 */
[----:B------:R-:W3:Y:S01]  /*30250*/  LDL R129, [R1+0x580] ;  /* 0x0005800001817983 */ /* 0x000ee20000100800 */
[----:B-----5:R-:W-:-:S03]  /*30260*/  @!P3 IMAD.MOV.U32 R83, RZ, RZ, R130 ;  /* 0x000000ffff53b224 */ /* 0x020fc600078e0082 */
[----:B------:R-:W5:Y:S04]  /*30270*/  LDL R130, [R1+0x57c] ;  /* 0x00057c0001827983 */ /* 0x000f680000100800 */
[----:B------:R2:W3:Y:S02]  /*30280*/  @!P3 LDG.E.U8 R104, desc[UR24][R82.64] ;  /* 0x000000185268b981 */ /* 0x0004e4000c1e1100 */
[----:B--2---:R-:W-:Y:S02]  /*30290*/  @!P3 IMAD.MOV.U32 R82, RZ, RZ, R133 ;  /* 0x000000ffff52b224 */ /* 0x004fe400078e0085 */
[----:B------:R-:W2:Y:S01]  /*302a0*/  LDL R133, [R1+0x5a0] ;  /* 0x0005a00001857983 */ /* 0x000ea20000100800 */
[----:B------:R-:W-:-:S03]  /*302b0*/  @!P3 IMAD.MOV.U32 R83, RZ, RZ, R134 ;  /* 0x000000ffff53b224 */ /* 0x000fc600078e0086 */
[----:B------:R-:W2:Y:S04]  /*302c0*/  LDL R134, [R1+0x59c] ;  /* 0x00059c0001867983 */ /* 0x000ea80000100800 */
        /* <DEDUP_REMOVED lines=11> */
[----:B------:R0:W2:Y:S02]  /*30380*/  @!P3 LDG.E.U8 R106, desc[UR24][R82.64] ;  /* 0x00000018526ab981 */ /* 0x0000a4000c1e1100 */
[----:B0-----:R-:W-:Y:S02]  /*30390*/  @!P3 IMAD.MOV.U32 R82, RZ, RZ, R135 ;  /* 0x000000ffff52b224 */ /* 0x001fe400078e0087 */
[----:B------:R-:W-:Y:S01]  /*303a0*/  @!P3 IMAD.MOV.U32 R83, RZ, RZ, R136 ;  /* 0x000000ffff53b224 */ /* 0x000fe200078e0088 */
[----:B------:R-:W2:Y:S04]  /*303b0*/  LDL R135, [R1+0x588] ;  /* 0x0005880001877983 */ /* 0x000ea80000100800 */
[----:B------:R4:W2:Y:S04]  /*303c0*/  @!P3 LDG.E.U8 R107, desc[UR24][R82.64] ;  /* 0x00000018526bb981 */ /* 0x0008a8000c1e1100 */
[----:B------:R-:W2:Y:S01]  /*303d0*/  LDL R136, [R1+0x584] ;  /* 0x0005840001887983 */ /* 0x000ea20000100800 */
[----:B----4-:R-:W-:-:S02]  /*303e0*/  @!P3 IMAD.MOV.U32 R82, RZ, RZ, R131 ;  /* 0x000000ffff52b224 */ /* 0x010fc400078e0083 */
[----:B------:R-:W-:Y:S01]  /*303f0*/  @!P3 IMAD.MOV.U32 R83, RZ, RZ, R132 ;  /* 0x000000ffff53b224 */ /* 0x000fe200078e0084 */
[----:B------:R-:W4:Y:S04]  /*30400*/  LDL R131, [R1+0x5d0] ;  /* 0x0005d00001837983 */ /* 0x000f280000100800 */
[----:B------:R3:W4:Y:S04]  /*30410*/  @!P3 LDG.E.U8 R108, desc[UR24][R82.64] ;  /* 0x00000018526cb981 */ /* 0x000728000c1e1100 */
[----:B------:R-:W4:Y:S01]  /*30420*/  LDL R132, [R1+0x5cc] ;  /* 0x0005cc0001847983 */ /* 0x000f220000100800 */
[----:B---3--:R-:W-:-:S02]  /*30430*/  @!P3 IMAD.MOV.U32 R82, RZ, RZ, R129 ;  /* 0x000000ffff52b224 */ /* 0x008fc400078e0081 */
[----:B-----5:R-:W-:Y:S01]  /*30440*/  @!P3 IMAD.MOV.U32 R83, RZ, RZ, R130 ;  /* 0x000000ffff53b224 */ /* 0x020fe200078e0082 */
[----:B------:R-:W3:Y:S04]  /*30450*/  LDL R129, [R1+0x568] ;  /* 0x0005680001817983 */ /* 0x000ee80000100800 */
[----:B------:R2:W5:Y:S04]  /*30460*/  @!P3 LDG.E.U8 R109, desc[UR24][R82.64] ;  /* 0x00000018526db981 */ /* 0x000568000c1e1100 */
[----:B------:R-:W3:Y:S01]  /*30470*/  LDL R130, [R1+0x564] ;  /* 0x0005640001827983 */ /* 0x000ee20000100800 */
[----:B--2---:R-:W-:-:S02]  /*30480*/  @!P3 IMAD.MOV.U32 R82, RZ, RZ, R133 ;  /* 0x000000ffff52b224 */ /* 0x004fc400078e0085 */
[----:B------:R-:W-:Y:S01]  /*30490*/  @!P3 IMAD.MOV.U32 R83, RZ, RZ, R134 ;  /* 0x000000ffff53b224 */ /* 0x000fe200078e0086 */
[----:B------:R-:W-:Y:S01]  /*304a0*/  PRMT R111, RZ, 0x7610, R111 ;  /* 0x00007610ff6f7816 */ /* 0x000fe2000000006f */
[----:B------:R-:W2:Y:S04]  /*304b0*/  LDL R134, [R1+0x5a4] ;  /* 0x0005a40001867983 */ /* 0x000ea80000100800 */
[----:B------:R0:W2:Y:S04]  /*304c0*/  @!P3 LDG.E.U8 R110, desc[UR24][R82.64] ;  /* 0x00000018526eb981 */ /* 0x0000a8000c1e1100 */
        /* <DEDUP_REMOVED lines=8> */
[----:B------:R4:W5:Y:S02]  /*30550*/  @!P3 LDG.E.U8 R111, desc[UR24][R82.64] ;  /* 0x00000018526fb981 */ /* 0x000964000c1e1100 */
[----:B----4-:R-:W-:Y:S02]  /*30560*/  @!P3 IMAD.MOV.U32 R82, RZ, RZ, R131 ;  /* 0x000000ffff52b224 */ /* 0x010fe400078e0083 */
[----:B------:R-:W-:Y:S01]  /*30570*/  @!P3 IMAD.MOV.U32 R83, RZ, RZ, R132 ;  /* 0x000000ffff53b224 */ /* 0x000fe200078e0084 */
[----:B------:R-:W4:Y:S04]  /*30580*/  LDL R131, [R1+0x5c0] ;  /* 0x0005c00001837983 */ /* 0x000f280000100800 */
[----:B------:R-:W5:Y:S04]  /*30590*/  LDL R132, [R1+0x5bc] ;  /* 0x0005bc0001847983 */ /* 0x000f680000100800 */
[----:B------:R3:W5:Y:S02]  /*305a0*/  @!P3 LDG.E.U8 R112, desc[UR24][R82.64] ;  /* 0x000000185270b981 */ /* 0x000764000c1e1100 */
[----:B---3--:R-:W-:-:S02]  /*305b0*/  @!P3 IMAD.MOV.U32 R82, RZ, RZ, R129 ;  /* 0x000000ffff52b224 */ /* 0x008fc400078e0081 */
[----:B------:R-:W-:Y:S01]  /*305c0*/  @!P3 IMAD.MOV.U32 R83, RZ, RZ, R130 ;  /* 0x000000ffff53b224 */ /* 0x000fe200078e0082 */
[----:B------:R-:W3:Y:S04]  /*305d0*/  LDL R129, [R1+0x5d8] ;  /* 0x0005d80001817983 */ /* 0x000ee80000100800 */
[----:B------:R-:W3:Y:S01]  /*305e0*/  LDL R130, [R1+0x5d4] ;  /* 0x0005d40001827983 */ /* 0x000ee20000100800 */
[----:B------:R-:W-:-:S03]  /*305f0*/  PRMT R114, RZ, 0x7610, R114 ;  /* 0x00007610ff727816 */ /* 0x000fc60000000072 */
[----:B------:R0:W3:Y:S01]  /*30600*/  @!P3 LDG.E.U8 R113, desc[UR24][R82.64] ;  /* 0x000000185271b981 */ /* 0x0000e2000c1e1100 */
[----:B------:R-:W-:Y:S01]  /*30610*/  PRMT R115, RZ, 0x7610, R115 ;  /* 0x00007610ff737816 */ /* 0x000fe20000000073 */
[----:B0-----:R-:W-:Y:S02]  /*30620*/  @!P3 IMAD.MOV.U32 R82, RZ, RZ, R135 ;  /* 0x000000ffff52b224 */ /* 0x001fe400078e0087 */
[----:B------:R-:W-:Y:S01]  /*30630*/  @!P3 IMAD.MOV.U32 R83, RZ, RZ, R136 ;  /* 0x000000ffff53b224 */ /* 0x000fe200078e0088 */
[----:B------:R-:W-:Y:S01]  /*30640*/  PRMT R116, RZ, 0x7610, R116 ;  /* 0x00007610ff747816 */ /* 0x000fe20000000074 */
[----:B------:R-:W3:Y:S04]  /*30650*/  LDL R136, [R1+0x58c] ;  /* 0x00058c0001887983 */ /* 0x000ee80000100800 */
[----:B------:R2:W3:Y:S01]  /*30660*/  @!P3 LDG.E.U8 R114, desc[UR24][R82.64] ;  /* 0x000000185272b981 */ /* 0x0004e2000c1e1100 */
[----:B------:R-:W-:-:S03]  /*30670*/  PRMT R117, RZ, 0x7610, R117 ;  /* 0x00007610ff757816 */ /* 0x000fc60000000075 */
[----:B------:R-:W3:Y:S01]  /*30680*/  LDL R135, [R1+0x590] ;  /* 0x0005900001877983 */ /* 0x000ee20000100800 */
[----:B--2---:R-:W-:Y:S02]  /*30690*/  @!P3 IMAD.MOV.U32 R82, RZ, RZ, R133 ;  /* 0x000000ffff52b224 */ /* 0x004fe400078e0085 */
[----:B------:R-:W-:Y:S01]  /*306a0*/  @!P3 IMAD.MOV.U32 R83, RZ, RZ, R134 ;  /* 0x000000ffff53b224 */ /* 0x000fe200078e0086 */
[----:B------:R-:W2:Y:S04]  /*306b0*/  LDL R133, [R1+0x5b0] ;  /* 0x0005b00001857983 */ /* 0x000ea80000100800 */
[----:B------:R4:W2:Y:S04]  /*306c0*/  @!P3 LDG.E.U8 R115, desc[UR24][R82.64] ;  /* 0x000000185273b981 */ /* 0x0008a8000c1e1100 */
[----:B------:R-:W2:Y:S01]  /*306d0*/  LDL R134, [R1+0x5ac] ;  /* 0x0005ac0001867983 */ /* 0x000ea20000100800 */
[----:B----4-:R-:W-:-:S03]  /*306e0*/  @!P3 IMAD.MOV.U32 R82, RZ, RZ, R131 ;  /* 0x000000ffff52b224 */ /* 0x010fc600078e0083 */
[----:B------:R-:W4:Y:S01]  /*306f0*/  LDL R131, [R1+0x5c8] ;  /* 0x0005c80001837983 */ /* 0x000f220000100800 */
[----:B-----5:R-:W-:-:S03]  /*30700*/  @!P3 IMAD.MOV.U32 R83, RZ, RZ, R132 ;  /* 0x000000ffff53b224 */ /* 0x020fc600078e0084 */
[----:B------:R-:W5:Y:S04]  /*30710*/  LDL R132, [R1+0x5c4] ;  /* 0x0005c40001847983 */ /* 0x000f680000100800 */
[----:B------:R3:W2:Y:S02]  /*30720*/  @!P3 LDG.E.U8 R116, desc[UR24][R82.64] ;  /* 0x000000185274b981 */ /* 0x0006a4000c1e1100 */
[----:B---3--:R-:W-:Y:S02]  /*30730*/  @!P3 IMAD.MOV.U32 R82, RZ, RZ, R129 ;  /* 0x000000ffff52b224 */ /* 0x008fe400078e0081 */
[----:B------:R-:W3:Y:S01]  /*30740*/  LDL R129, [R1+0x224] ;  /* 0x0002240001817983 */ /* 0x000ee20000100800 */
        /* <DEDUP_REMOVED lines=13> */
[----:B------:R0:W3:Y:S02]  /*30820*/  @!P3 LDG.E.U8 R118, desc[UR24][R82.64] ;  /* 0x000000185276b981 */ /* 0x0000e4000c1e1100 */
[----:B0-----:R-:W-:Y:S02]  /*30830*/  @!P3 IMAD.MOV.U32 R82, RZ, RZ, R135 ;  /* 0x000000ffff52b224 */ /* 0x001fe400078e0087 */
[----:B------:R-:W-:Y:S01]  /*30840*/  @!P3 IMAD.MOV.U32 R83, RZ, RZ, R136 ;  /* 0x000000ffff53b224 */ /* 0x000fe200078e0088 */
[----:B------:R-:W-:Y:S01]  /*30850*/  PRMT R123, RZ, 0x7610, R123 ;  /* 0x00007610ff7b7816 */ /* 0x000fe2000000007b */
[----:B------:R-:W3:Y:S04]  /*30860*/  LDL R136, [R1+0x594] ;  /* 0x0005940001887983 */ /* 0x000ee80000100800 */
[----:B------:R2:W3:Y:S04]  /*30870*/  @!P3 LDG.E.U8 R119, desc[UR24][R82.64] ;  /* 0x000000185277b981 */ /* 0x0004e8000c1e1100 */
[----:B------:R-:W3:Y:S01]  /*30880*/  LDL R135, [R1+0x598] ;  /* 0x0005980001877983 */ /* 0x000ee20000100800 */
[----:B--2---:R-:W-:-:S02]  /*30890*/  @!P3 IMAD.MOV.U32 R82, RZ, RZ, R133 ;  /* 0x000000ffff52b224 */ /* 0x004fc400078e0085 */
[----:B------:R-:W-:Y:S01]  /*308a0*/  @!P3 IMAD.MOV.U32 R83, RZ, RZ, R134 ;  /* 0x000000ffff53b224 */ /* 0x000fe200078e0086 */
[----:B------:R-:W2:Y:S04]  /*308b0*/  LDL R133, [R1+0x20c] ;  /* 0x00020c0001857983 */ /* 0x000ea80000100800 */
[----:B------:R4:W2:Y:S04]  /*308c0*/  @!P3 LDG.E.U8 R120, desc[UR24][R82.64] ;  /* 0x000000185278b981 */ /* 0x0008a8000c1e1100 */
[----:B------:R-:W2:Y:S01]  /*308d0*/  LDL R134, [R1+0x208] ;  /* 0x0002080001867983 */ /* 0x000ea20000100800 */
[----:B----4-:R-:W-:-:S02]  /*308e0*/  @!P3 IMAD.MOV.U32 R82, RZ, RZ, R131 ;  /* 0x000000ffff52b224 */ /* 0x010fc400078e0083 */
[----:B-----5:R-:W-:Y:S01]  /*308f0*/  @!P3 IMAD.MOV.U32 R83, RZ, RZ, R132 ;  /* 0x000000ffff53b224 */ /* 0x020fe200078e0084 */
[----:B------:R-:W4:Y:S04]  /*30900*/  LDL R131, [R1+0x21c] ;  /* 0x00021c0001837983 */ /* 0x000f280000100800 */
[----:B------:R3:W5:Y:S04]  /*30910*/  @!P3 LDG.E.U8 R121, desc[UR24][R82.64] ;  /* 0x000000185279b981 */ /* 0x000768000c1e1100 */
[----:B------:R-:W2:Y:S01]  /*30920*/  LDL R132, [R1+0x218] ;  /* 0x0002180001847983 */ /* 0x000ea20000100800 */
[----:B---3--:R-:W-:-:S02]  /*30930*/  @!P3 IMAD.MOV.U32 R82, RZ, RZ, R129 ;  /* 0x000000ffff52b224 */ /* 0x008fc400078e0081 */
[----:B------:R-:W-:Y:S01]  /*30940*/  @!P3 IMAD.MOV.U32 R83, RZ, RZ, R130 ;  /* 0x000000ffff53b224 */ /* 0x000fe200078e0082 */
[----:B------:R-:W3:Y:S04]  /*30950*/  LDL R129, [R1+0x214] ;  /* 0x0002140001817983 */ /* 0x000ee80000100800 */
[----:B------:R0:W2:Y:S04]  /*30960*/  @!P3 LDG.E.U8 R122, desc[UR24][R82.64] ;  /* 0x00000018527ab981 */ /* 0x0000a8000c1e1100 */
[----:B------:R-:W2:Y:S04]  /*30970*/  LDL R130, [R1+0x210] ;  /* 0x0002100001827983 */ /* 0x000ea80000100800 */
        /* <DEDUP_REMOVED lines=9> */
[----:B------:R-:W-:-:S02]  /*30a10*/  PRMT R125, RZ, 0x7610, R125 ;  /* 0x00007610ff7d7816 */ /* 0x000fc4000000007d */
        /* <DEDUP_REMOVED lines=8> */
[----:B------:R-:W-:-:S05]  /*30aa0*/  @!P3 IMAD.MOV.U32 R83, RZ, RZ, R136 ;  /* 0x000000ffff53b224 */ /* 0x000fca00078e0088 */
[----:B------:R2:W5:Y:S02]  /*30ab0*/  @!P3 LDG.E.U8 R125, desc[UR24][R82.64] ;  /* 0x00000018527db981 */ /* 0x000564000c1e1100 */
[----:B--2---:R-:W-:Y:S02]  /*30ac0*/  @!P3 IMAD.MOV.U32 R82, RZ, RZ, R133 ;  /* 0x000000ffff52b224 */ /* 0x004fe400078e0085 */
[----:B------:R-:W-:-:S05]  /*30ad0*/  @!P3 IMAD.MOV.U32 R83, RZ, RZ, R134 ;  /* 0x000000ffff53b224 */ /* 0x000fca00078e0086 */
[----:B------:R4:W2:Y:S02]  /*30ae0*/  @!P3 LDG.E.U8 R126, desc[UR24][R82.64] ;  /* 0x00000018527eb981 */ /* 0x0008a4000c1e1100 */
[----:B----4-:R-:W-:Y:S02]  /*30af0*/  @!P3 IMAD.MOV.U32 R82, RZ, RZ, R131 ;  /* 0x000000ffff52b224 */ /* 0x010fe400078e0083 */
[----:B------:R-:W-:-:S05]  /*30b00*/  @!P3 IMAD.MOV.U32 R83, RZ, RZ, R132 ;  /* 0x000000ffff53b224 */ /* 0x000fca00078e0084 */
[----:B------:R3:W4:Y:S02]  /*30b10*/  @!P3 LDG.E.U8 R127, desc[UR24][R82.64] ;  /* 0x00000018527fb981 */ /* 0x000724000c1e1100 */
[----:B---3--:R-:W-:Y:S02]  /*30b20*/  @!P3 IMAD.MOV.U32 R82, RZ, RZ, R129 ;  /* 0x000000ffff52b224 */ /* 0x008fe400078e0081 */
[----:B------:R-:W-:-:S05]  /*30b30*/  @!P3 IMAD.MOV.U32 R83, RZ, RZ, R130 ;  /* 0x000000ffff53b224 */ /* 0x000fca00078e0082 */
[----:B------:R-:W3:Y:S04]  /*30b40*/  @!P3 LDG.E.U8 R128, desc[UR24][R82.64] ;  /* 0x000000185280b981 */ /* 0x000ee8000c1e1100 */
        /* <DEDUP_REMOVED lines=87> */
[----:B-----5:R0:W-:Y:S04]  /*310c0*/  STS.U8 [R138+UR10+0xfb00], R121 ;  /* 0x00fb00798a007988 */ /* 0x0201e8000800000a */
        /* <DEDUP_REMOVED lines=30> */
[----:B--2---:R0:W-:Y:S04]  /*312b0*/  STS.U8 [R137+UR10+0xf780], R126 ;  /* 0x00f7807e89007988 */ /* 0x0041e8000800000a */
[----:B----4-:R0:W-:Y:S04]  /*312c0*/  STS.U8 [R137+UR10+0xfb80], R127 ;  /* 0x00fb807f89007988 */ /* 0x0101e8000800000a */
[----:B---3--:R0:W-:Y:S01]  /*312d0*/  STS.U8 [R137+UR10+0xff80], R128 ;  /* 0x00ff808089007988 */ /* 0x0081e2000800000a */
[----:B------:R1:W-:Y:S06]  /*312e0*/  MEMBAR.ALL.CTA ;  /* 0x0000000000007992 */ /* 0x0003ec0000008000 */
[----:B-1----:R-:W1:Y:S01]  /*312f0*/  FENCE.VIEW.ASYNC.S ;  /* 0x00000000000073c6 */ /* 0x002e620000000000 */
[----:B------:R-:W-:Y:S01]  /*31300*/  ULEA UR13, UR22, UR10, 0x3 ;  /* 0x0000000a160d7291 */ /* 0x000fe2000f8e18ff */
[----:B------:R-:W-:-:S03]  /*31310*/  UMOV UR4, UR5 ;  /* 0x0000000500047c82 */ /* 0x000fc60008000000 */
[----:B------:R-:W-:Y:S01]  /*31320*/  UIADD3 UR13, UPT, UPT, UR13, 0x14000, URZ ;  /* 0x000140000d0d7890 */ /* 0x000fe2000fffe0ff */
[----:B-1----:R-:W-:Y:S06]  /*31330*/  BAR.SYNC.DEFER_BLOCKING 0x0 ;  /* 0x0000000000007b1d */ /* 0x002fec0000010000 */
[----:B0-----:R-:W-:Y:S05]  /*31340*/  @P0 BRA `(.L_x_9) ;  /* 0x00000000004c0947 */ /* 0x001fea0003800000 */
[----:B------:R-:W-:Y:S01]  /*31350*/  UMOV UR15, 0x80004020 ;  /* 0x80004020000f7882 */ /* 0x000fe20000000000 */
        /* <DEDUP_REMOVED lines=9> */
[----:B------:R0:W-:Y:S01]  /*313f0*/  UTCQMMA gdesc[UR14], gdesc[UR16], tmem[UR7], tmem[UR18], idesc[UR19], UPT ;  /* 0x00ff12100e0075ea */ /* 0x0001e2000b800307 */
        /* <DEDUP_REMOVED lines=8> */
.L_x_9:
[----:B------:R-:W2:Y:S01]  /*31480*/  LDL R6, [R1+0x99c] ;  /* 0x00099c0001067983 */ /* 0x000ea20000100800 */
[----:B------:R-:W-:-:S04]  /*31490*/  UIADD3 UR22, UPT, UPT, UR22, 0x1, URZ ;  /* 0x0000000116167890 */ /* 0x000fc8000fffe0ff */
[----:B------:R-:W-:-:S04]  /*314a0*/  UISETP.GT.AND UP1, UPT, UR22, 0x1, UPT ;  /* 0x000000011600788c */ /* 0x000fc8000bf24270 */
[----:B0-----:R-:W-:Y:S02]  /*314b0*/  USEL UR5, URZ, 0x1, !UP1 ;  /* 0x00000001ff057887 */ /* 0x001fe4000c800000 */
[----:B------:R-:W-:Y:S02]  /*314c0*/  USEL UR22, UR22, URZ, !UP1 ;  /* 0x000000ff16167287 */ /* 0x000fe4000c800000 */
[----:B------:R-:W-:Y:S01]  /*314d0*/  ULOP3.LUT UR5, UR4, UR5, URZ, 0x3c, !UPT ;  /* 0x0000000504057292 */ /* 0x000fe2000f8e3cff */
[----:B--2---:R-:W-:Y:S01]  /*314e0*/  ISETP.NE.U32.AND P2, PT, R6, UR6, PT ;  /* 0x0000000606007c0c */ /* 0x004fe2000bf45070 */
[----:B------:R-:W-:Y:S01]  /*314f0*/  IMAD.U32 R6, RZ, RZ, UR4 ;  /* 0x00000004ff067e24 */ /* 0x000fe2000f8e00ff */
[----:B------:R-:W-:-:S11]  /*31500*/  UMOV UR6, UR23 ;  /* 0x0000001700067c82 */ /* 0x000fd60008000000 */
[----:B------:R-:W-:Y:S05]  /*31510*/  @P2 BRA `(.L_x_10) ;  /* 0xfffffee800cc2947 */ /* 0x000fea000383ffff */
.L_x_7:
[----:B------:R-:W0:Y:S02]  /*31520*/  LDC R7, c[0x0][0x3a0] ;  /* 0x0000e800ff077b82 */ /* 0x000e240000000800 */
[----:B0-----:R-:W-:-:S05]  /*31530*/  VIADD R7, R7, 0x7f ;  /* 0x0000007f07077836 */ /* 0x001fca0000000000 */
[----:B------:R-:W-:-:S13]  /*31540*/  ISETP.GE.AND P0, PT, R7, 0x80, PT ;  /* 0x000000800700780c */ /* 0x000fda0003f06270 */
[----:B------:R-:W-:Y:S05]  /*31550*/  @!P0 BRA `(.L_x_11) ;  /* 0x0000000000108947 */ /* 0x000fea0003800000 */
[----:B------:R-:W-:-:S06]  /*31560*/  USHF.L.U32 UR4, UR4, 0x1f, URZ ;  /* 0x0000001f04047899 */ /* 0x000fcc00080006ff */
[----:B------:R-:W-:-:S04]  /*31570*/  IMAD.U32 R3, RZ, RZ, UR4 ;  /* 0x00000004ff037e24 */ /* 0x000fc8000f8e00ff */
[----:B------:R-:W0:Y:S02]  /*31580*/  SYNCS.PHASECHK.TRANS64.TRYWAIT P0, [UR13], R3 ;  /* 0x00000003ff0075a7 */ /* 0x000e24000800110d */
[----:B0-----:R-:W-:Y:S05]  /*31590*/  @!P0 BRA `(.L_x_12) ;  /* 0x0000005800c08947 */ /* 0x001fea0003800000 */
.L_x_11:
[----:B------:R-:W2:Y:S01]  /*315a0*/  LDL.LU R135, [R1+0xa7c] ;  /* 0x000a7c0001877983 */ /* 0x000ea20000300800 */
[----:B------:R-:W-:Y:S01]  /*315b0*/  LEA R2, R2, UR10, 0x4 ;  /* 0x0000000a02027c11 */ /* 0x000fe2000f8e20ff */
[----:B------:R-:W2:Y:S01]  /*315c0*/  LDCU UR4, c[0x0][0x3b4] ;  /* 0x00007680ff0477ac */ /* 0x000ea20008000800 */
[----:B------:R-:W-:Y:S06]  /*315d0*/  BAR.SYNC.DEFER_BLOCKING 0x0 ;  /* 0x0000000000007b1d */ /* 0x000fec0000010000 */
[----:B------:R-:W0:Y:S01]  /*315e0*/  LDCU UR5, c[0x0][0x39c] ;  /* 0x00007380ff0577ac */ /* 0x000e220008000800 */
[----:B------:R-:W1:Y:S01]  /*315f0*/  S2R R134, SR_TID.X ;  /* 0x0000000000867919 */ /* 0x000e620000002100 */
[----:B------:R-:W3:Y:S01]  /*31600*/  LDCU UR6, c[0x0][0x39c] ;  /* 0x00007380ff0677ac */ /* 0x000ee20008000800 */
[----:B------:R-:W4:Y:S01]  /*31610*/  LDCU UR8, c[0x0][0x39c] ;  /* 0x00007380ff0877ac */ /* 0x000f220008000800 */
[----:B------:R-:W0:Y:S01]  /*31620*/  LDCU UR9, c[0x0][0x39c] ;  /* 0x00007380ff0977ac */ /* 0x000e220008000800 */
[----:B------:R-:W0:Y:S02]  /*31630*/  @!P1 SYNCS.CCTL.IV [UR10+0x14000] ;  /* 0x01400000ff0099b1 */ /* 0x000e24000800000a */
[----:B0-----:R-:W-:Y:S06]  /*31640*/  BAR.SYNC.DEFER_BLOCKING 0x0 ;  /* 0x0000000000007b1d */ /* 0x001fec0000010000 */
[----:B------:R-:W-:Y:S01]  /*31650*/  LDTM.16dp32bit_t0_t15.x128 R4, tmem[UR12] ;  /* 0x0000000c000479ee */ /* 0x000fe20008b80000 */
[----:B------:R-:W0:Y:S01]  /*31660*/  LDTM.16dp32bit_t16_t31.x128 R4, tmem[UR12+0x80] ;  /* 0x0000800c000479ee */ /* 0x000e220008ba0000 */
[----:B------:R-:W0:Y:S01]  /*31670*/  LDCU.128 UR12, c[0x0][0x390] ;  /* 0x00007200ff0c77ac */ /* 0x000e220008000c00 */
[----:B-1----:R-:W-:-:S02]  /*31680*/  IMAD.SHL.U32 R132, R134, 0x10, RZ ;  /* 0x0000001086847824 */ /* 0x002fc400078e00ff */
[C---:B------:R-:W-:Y:S02]  /*31690*/  IMAD.SHL.U32 R133, R134.reuse, 0x80, RZ ;  /* 0x0000008086857824 */ /* 0x040fe400078e00ff */
[----:B------:R-:W-:Y:S01]  /*316a0*/  IMAD.SHL.U32 R3, R134, 0x8, RZ ;  /* 0x0000000886037824 */ /* 0x000fe200078e00ff */
[----:B------:R-:W-:Y:S02]  /*316b0*/  LOP3.LUT R132, R132, 0xf0, RZ, 0xc0, !PT ;  /* 0x000000f084847812 */ /* 0x000fe400078ec0ff */
[----:B------:R-:W-:Y:S02]  /*316c0*/  LOP3.LUT R133, R133, 0x800, RZ, 0xc0, !PT ;  /* 0x0000080085857812 */ /* 0x000fe400078ec0ff */
[----:B------:R-:W-:Y:S01]  /*316d0*/  LOP3.LUT R3, R3, 0x300, RZ, 0xc0, !PT ;  /* 0x0000030003037812 */ /* 0x000fe200078ec0ff */
[----:B------:R-:W1:Y:S01]  /*316e0*/  @!P1 SYNCS.CCTL.IV [UR10+0x14008] ;  /* 0x01400800ff0099b1 */ /* 0x000e62000800000a */
[----:B------:R-:W-:Y:S01]  /*316f0*/  IADD3 R132, PT, PT, R132, UR10, R133 ;  /* 0x0000000a84847c10 */ /* 0x000fe2000fffe085 */
[----:B------:R-:W-:-:S04]  /*31700*/  NOP ;  /* 0x0000000000007918 */ /* 0x000fc80000000000 */
[----:B------:R-:W-:Y:S01]  /*31710*/  IMAD.IADD R3, R3, 0x1, R132 ;  /* 0x0000000103037824 */ /* 0x000fe200078e0284 */
[----:B0-----:R-:W-:Y:S02]  /*31720*/  F2FP.SATFINITE.E5M2.F32.PACK_AB_MERGE_C R4, R5, R4, RZ ;  /* 0x000000040504723e */ /* 0x001fe400048060ff */
[----:B------:R-:W-:Y:S02]  /*31730*/  F2FP.SATFINITE.E5M2.F32.PACK_AB_MERGE_C R6, R7, R6, RZ ;  /* 0x000000060706723e */ /* 0x000fe400048060ff */
[----:B------:R-:W-:Y:S02]  /*31740*/  F2FP.SATFINITE.E5M2.F32.PACK_AB_MERGE_C R8, R9, R8, RZ ;  /* 0x000000080908723e */ /* 0x000fe400048060ff */
[----:B------:R-:W-:Y:S02]  /*31750*/  F2FP.SATFINITE.E5M2.F32.PACK_AB_MERGE_C R12, R13, R12, RZ ;  /* 0x0000000c0d0c723e */ /* 0x000fe400048060ff */
[----:B------:R-:W-:Y:S02]  /*31760*/  F2FP.SATFINITE.E5M2.F32.PACK_AB_MERGE_C R14, R15, R14, RZ ;  /* 0x0000000e0f0e723e */ /* 0x000fe400048060ff */
[----:B------:R-:W-:-:S02]  /*31770*/  F2FP.SATFINITE.E5M2.F32.PACK_AB_MERGE_C R16, R17, R16, RZ ;  /* 0x000000101110723e */ /* 0x000fc400048060ff */
[----:B------:R-:W-:Y:S02]  /*31780*/  F2FP.SATFINITE.E5M2.F32.PACK_AB_MERGE_C R10, R11, R10, RZ ;  /* 0x0000000a0b0a723e */ /* 0x000fe400048060ff */
[----:B------:R-:W-:Y:S02]  /*31790*/  LOP3.LUT R4, R4, 0xffff, RZ, 0xc0, !PT ;  /* 0x0000ffff04047812 */ /* 0x000fe400078ec0ff */
[----:B------:R-:W-:Y:S02]  /*317a0*/  LOP3.LUT R11, R6, 0xffff, RZ, 0xc0, !PT ;  /* 0x0000ffff060b7812 */ /* 0x000fe400078ec0ff */
[----:B------:R-:W-:Y:S02]  /*317b0*/  LOP3.LUT R15, R8, 0xffff, RZ, 0xc0, !PT ;  /* 0x0000ffff080f7812 */ /* 0x000fe400078ec0ff */
[----:B------:R-:W-:Y:S02]  /*317c0*/  LOP3.LUT R5, R16, 0xffff, RZ, 0xc0, !PT ;  /* 0x0000ffff10057812 */ /* 0x000fe400078ec0ff */
[----:B------:R-:W-:-:S02]  /*317d0*/  LOP3.LUT R12, R12, 0xffff, RZ, 0xc0, !PT ;  /* 0x0000ffff0c0c7812 */ /* 0x000fc400078ec0ff */
[----:B------:R-:W-:Y:S02]  /*317e0*/  LOP3.LUT R9, R14, 0xffff, RZ, 0xc0, !PT ;  /* 0x0000ffff0e097812 */ /* 0x000fe400078ec0ff */
[----:B------:R-:W-:Y:S02]  /*317f0*/  F2FP.SATFINITE.E5M2.F32.PACK_AB_MERGE_C R20, R21, R20, RZ ;  /* 0x000000141514723e */ /* 0x000fe400048060ff */
[----:B------:R-:W-:Y:S02]  /*31800*/  F2FP.SATFINITE.E5M2.F32.PACK_AB_MERGE_C R22, R23, R22, RZ ;  /* 0x000000161716723e */ /* 0x000fe400048060ff */
[----:B------:R-:W-:Y:S02]  /*31810*/  F2FP.SATFINITE.E5M2.F32.PACK_AB_MERGE_C R24, R25, R24, RZ ;  /* 0x000000181918723e */ /* 0x000fe400048060ff */
[----:B------:R-:W-:Y:S02]  /*31820*/  F2FP.SATFINITE.E5M2.F32.PACK_AB_MERGE_C R44, R45, R44, RZ ;  /* 0x0000002c2d2c723e */ /* 0x000fe400048060ff */
[----:B------:R-:W-:-:S02]  /*31830*/  F2FP.SATFINITE.E5M2.F32.PACK_AB_MERGE_C R46, R47, R46, RZ ;  /* 0x0000002e2f2e723e */ /* 0x000fc400048060ff */
[----:B------:R-:W-:Y:S02]  /*31840*/  F2FP.SATFINITE.E5M2.F32.PACK_AB_MERGE_C R48, R49, R48, RZ ;  /* 0x000000303130723e */ /* 0x000fe400048060ff */
[----:B------:R-:W-:Y:S02]  /*31850*/  F2FP.SATFINITE.E5M2.F32.PACK_AB_MERGE_C R70, R71, R70, RZ ;  /* 0x000000464746723e */ /* 0x000fe400048060ff */
[----:B------:R-:W-:Y:S02]  /*31860*/  PRMT R7, R15, 0x3340, R0 ;  /* 0x000033400f077816 */ /* 0x000fe40000000000 */
[----:B------:R-:W-:Y:S02]  /*31870*/  PRMT R6, R4, 0x3340, R11 ;  /* 0x0000334004067816 */ /* 0x000fe4000000000b */
[----:B------:R-:W-:Y:S02]  /*31880*/  F2FP.SATFINITE.E5M2.F32.PACK_AB_MERGE_C R74, R75, R74, RZ ;  /* 0x0000004a4b4a723e */ /* 0x000fe400048060ff */
[----:B------:R-:W-:-:S02]  /*31890*/  F2FP.SATFINITE.E5M2.F32.PACK_AB_MERGE_C R76, R77, R76, RZ ;  /* 0x0000004c4d4c723e */ /* 0x000fc400048060ff */
[----:B------:R-:W-:Y:S02]  /*318a0*/  F2FP.SATFINITE.E5M2.F32.PACK_AB_MERGE_C R71, R127, R126, RZ ;  /* 0x0000007e7f47723e */ /* 0x000fe400048060ff */
[----:B------:R-:W-:Y:S02]  /*318b0*/  PRMT R8, R5, 0x3340, R0 ;  /* 0x0000334005087816 */ /* 0x000fe40000000000 */
[----:B------:R-:W-:Y:S02]  /*318c0*/  PRMT R13, R12, 0x3340, R9 ;  /* 0x000033400c0d7816 */ /* 0x000fe40000000009 */
[----:B------:R-:W-:Y:S02]  /*318d0*/  F2FP.SATFINITE.E5M2.F32.PACK_AB_MERGE_C R26, R27, R26, RZ ;  /* 0x0000001a1b1a723e */ /* 0x000fe400048060ff */
[----:B------:R-:W-:Y:S02]  /*318e0*/  F2FP.SATFINITE.E5M2.F32.PACK_AB_MERGE_C R28, R29, R28, RZ ;  /* 0x0000001c1d1c723e */ /* 0x000fe400048060ff */
[----:B------:R-:W-:-:S02]  /*318f0*/  LOP3.LUT R75, R20, 0xffff, RZ, 0xc0, !PT ;  /* 0x0000ffff144b7812 */ /* 0x000fc400078ec0ff */
[----:B------:R-:W-:Y:S02]  /*31900*/  LOP3.LUT R126, R22, 0xffff, RZ, 0xc0, !PT ;  /* 0x0000ffff167e7812 */ /* 0x000fe400078ec0ff */
[----:B------:R-:W-:Y:S02]  /*31910*/  LOP3.LUT R77, R24, 0xffff, RZ, 0xc0, !PT ;  /* 0x0000ffff184d7812 */ /* 0x000fe400078ec0ff */
[----:B------:R-:W-:Y:S02]  /*31920*/  F2FP.SATFINITE.E5M2.F32.PACK_AB_MERGE_C R36, R37, R36, RZ ;  /* 0x000000242524723e */ /* 0x000fe400048060ff */
        /* <DEDUP_REMOVED lines=8> */
[----:B------:R-:W-:-:S02]  /*319b0*/  PRMT R7, R6, 0x5410, R7 ;  /* 0x0000541006077816 */ /* 0x000fc40000000007 */
[----:B------:R-:W-:Y:S02]  /*319c0*/  F2FP.SATFINITE.E5M2.F32.PACK_AB_MERGE_C R18, R19, R18, RZ ;  /* 0x000000121312723e */ /* 0x000fe400048060ff */
[----:B------:R-:W-:Y:S02]  /*319d0*/  PRMT R6, R13, 0x5410, R8 ;  /* 0x000054100d067816 */ /* 0x000fe40000000008 */
[----:B------:R-:W-:Y:S02]  /*319e0*/  F2FP.SATFINITE.E5M2.F32.PACK_AB_MERGE_C R30, R31, R30, RZ ;  /* 0x0000001e1f1e723e */ /* 0x000fe400048060ff */
[----:B------:R-:W-:Y:S02]  /*319f0*/  F2FP.SATFINITE.E5M2.F32.PACK_AB_MERGE_C R32, R33, R32, RZ ;  /* 0x000000202120723e */ /* 0x000fe400048060ff */
[----:B------:R-:W-:Y:S02]  /*31a00*/  PRMT R19, R77, 0x3340, R0 ;  /* 0x000033404d137816 */ /* 0x000fe40000000000 */
[----:B------:R-:W-:-:S02]  /*31a10*/  PRMT R8, R75, 0x3340, R126 ;  /* 0x000033404b087816 */ /* 0x000fc4000000007e */
[----:B------:R-:W-:Y:S02]  /*31a20*/  LOP3.LUT R36, R36, 0xffff, RZ, 0xc0, !PT ;  /* 0x0000ffff24247812 */ /* 0x000fe400078ec0ff */
[----:B------:R-:W-:Y:S02]  /*31a30*/  LOP3.LUT R31, R38, 0xffff, RZ, 0xc0, !PT ;  /* 0x0000ffff261f7812 */ /* 0x000fe400078ec0ff */
[----:B------:R-:W-:Y:S02]  /*31a40*/  LOP3.LUT R33, R40, 0xffff, RZ, 0xc0, !PT ;  /* 0x0000ffff28217812 */ /* 0x000fe400078ec0ff */
[----:B------:R-:W-:Y:S02]  /*31a50*/  PRMT R20, R29, 0x3340, R0 ;  /* 0x000033401d147816 */ /* 0x000fe40000000000 */
[----:B------:R-:W-:Y:S02]  /*31a60*/  PRMT R21, R44, 0x3340, R27 ;  /* 0x000033402c157816 */ /* 0x000fe4000000001b */
[----:B------:R-:W-:-:S02]  /*31a70*/  F2FP.SATFINITE.E5M2.F32.PACK_AB_MERGE_C R52, R53, R52, RZ ;  /* 0x000000343534723e */ /* 0x000fc400048060ff */
[----:B------:R-:W-:Y:S02]  /*31a80*/  F2FP.SATFINITE.E5M2.F32.PACK_AB_MERGE_C R54, R55, R54, RZ ;  /* 0x000000363736723e */ /* 0x000fe400048060ff */
[----:B------:R-:W-:Y:S02]  /*31a90*/  F2FP.SATFINITE.E5M2.F32.PACK_AB_MERGE_C R56, R57, R56, RZ ;  /* 0x000000383938723e */ /* 0x000fe400048060ff */
[----:B------:R-:W-:Y:S02]  /*31aa0*/  LOP3.LUT R60, R60, 0xffff, RZ, 0xc0, !PT ;  /* 0x0000ffff3c3c7812 */ /* 0x000fe400078ec0ff */
[----:B------:R-:W-:Y:S02]  /*31ab0*/  LOP3.LUT R39, R62, 0xffff, RZ, 0xc0, !PT ;  /* 0x0000ffff3e277812 */ /* 0x000fe400078ec0ff */
[----:B------:R-:W-:Y:S02]  /*31ac0*/  LOP3.LUT R41, R64, 0xffff, RZ, 0xc0, !PT ;  /* 0x0000ffff40297812 */ /* 0x000fe400078ec0ff */
[----:B------:R-:W-:-:S02]  /*31ad0*/  F2FP.SATFINITE.E5M2.F32.PACK_AB_MERGE_C R78, R79, R78, RZ ;  /* 0x0000004e4f4e723e */ /* 0x000fc400048060ff */
[----:B------:R-:W-:Y:S02]  /*31ae0*/  F2FP.SATFINITE.E5M2.F32.PACK_AB_MERGE_C R80, R81, R80, RZ ;  /* 0x000000505150723e */ /* 0x000fe400048060ff */
[----:B------:R-:W-:Y:S02]  /*31af0*/  F2FP.SATFINITE.E5M2.F32.PACK_AB_MERGE_C R84, R85, R84, RZ ;  /* 0x000000545554723e */ /* 0x000fe400048060ff */
[----:B------:R-:W-:Y:S02]  /*31b00*/  F2FP.SATFINITE.E5M2.F32.PACK_AB_MERGE_C R86, R87, R86, RZ ;  /* 0x000000565756723e */ /* 0x000fe400048060ff */
[----:B------:R-:W-:Y:S02]  /*31b10*/  F2FP.SATFINITE.E5M2.F32.PACK_AB_MERGE_C R88, R89, R88, RZ ;  /* 0x000000585958723e */ /* 0x000fe400048060ff */
[----:B------:R-:W-:Y:S02]  /*31b20*/  F2FP.SATFINITE.E5M2.F32.PACK_AB_MERGE_C R108, R109, R108, RZ ;  /* 0x0000006c6d6c723e */ /* 0x000fe400048060ff */
[----:B------:R-:W-:-:S02]  /*31b30*/  F2FP.SATFINITE.E5M2.F32.PACK_AB_MERGE_C R110, R111, R110, RZ ;  /* 0x0000006e6f6e723e */ /* 0x000fc400048060ff */
[----:B------:R-:W-:Y:S02]  /*31b40*/  F2FP.SATFINITE.E5M2.F32.PACK_AB_MERGE_C R112, R113, R112, RZ ;  /* 0x000000707170723e */ /* 0x000fe400048060ff */
[----:B------:R-:W-:Y:S02]  /*31b50*/  PRMT R19, R8, 0x5410, R19 ;  /* 0x0000541008137816 */ /* 0x000fe40000000013 */
[----:B------:R-:W-:Y:S02]  /*31b60*/  F2FP.SATFINITE.E5M2.F32.PACK_AB_MERGE_C R42, R43, R42, RZ ;  /* 0x0000002a2b2a723e */ /* 0x000fe400048060ff */
[----:B------:R-:W-:Y:S02]  /*31b70*/  PRMT R16, R33, 0x3340, R0 ;  /* 0x0000334021107816 */ /* 0x000fe40000000000 */
[----:B------:R-:W-:Y:S02]  /*31b80*/  PRMT R13, R36, 0x3340, R31 ;  /* 0x00003340240d7816 */ /* 0x000fe4000000001f */
[----:B------:R-:W-:-:S02]  /*31b90*/  PRMT R8, R21, 0x5410, R20 ;  /* 0x0000541015087816 */ /* 0x000fc40000000014 */
[----:B------:R-:W-:Y:S02]  /*31ba0*/  F2FP.SATFINITE.E5M2.F32.PACK_AB_MERGE_C R50, R51, R50, RZ ;  /* 0x000000323332723e */ /* 0x000fe400048060ff */
[----:B------:R-:W-:Y:S02]  /*31bb0*/  LOP3.LUT R52, R52, 0xffff, RZ, 0xc0, !PT ;  /* 0x0000ffff34347812 */ /* 0x000fe400078ec0ff */
[----:B------:R-:W-:Y:S02]  /*31bc0*/  LOP3.LUT R43, R54, 0xffff, RZ, 0xc0, !PT ;  /* 0x0000ffff362b7812 */ /* 0x000fe400078ec0ff */
[----:B------:R-:W-:Y:S02]  /*31bd0*/  LOP3.LUT R45, R56, 0xffff, RZ, 0xc0, !PT ;  /* 0x0000ffff382d7812 */ /* 0x000fe400078ec0ff */
[----:B------:R-:W-:Y:S02]  /*31be0*/  PRMT R22, R41, 0x3340, R0 ;  /* 0x0000334029167816 */ /* 0x000fe40000000000 */
[----:B------:R-:W-:-:S02]  /*31bf0*/  PRMT R21, R60, 0x3340, R39 ;  /* 0x000033403c157816 */ /* 0x000fc40000000027 */
[----:B------:R-:W-:Y:S02]  /*31c00*/  F2FP.SATFINITE.E5M2.F32.PACK_AB_MERGE_C R66, R67, R66, RZ ;  /* 0x000000424342723e */ /* 0x000fe400048060ff */
[----:B------:R-:W-:Y:S02]  /*31c10*/  F2FP.SATFINITE.E5M2.F32.PACK_AB_MERGE_C R68, R69, R68, RZ ;  /* 0x000000444544723e */ /* 0x000fe400048060ff */
[----:B------:R-:W-:Y:S02]  /*31c20*/  LOP3.LUT R28, R28, 0xffff, RZ, 0xc0, !PT ;  /* 0x0000ffff1c1c7812 */ /* 0x000fe400078ec0ff */
[----:B------:R-:W-:Y:S02]  /*31c30*/  LOP3.LUT R23, R30, 0xffff, RZ, 0xc0, !PT ;  /* 0x0000ffff1e177812 */ /* 0x000fe400078ec0ff */
[----:B------:R-:W-:Y:S02]  /*31c40*/  LOP3.LUT R25, R32, 0xffff, RZ, 0xc0, !PT ;  /* 0x0000ffff20197812 */ /* 0x000fe400078ec0ff */
[----:B------:R-:W-:-:S02]  /*31c50*/  LOP3.LUT R76, R76, 0xffff, RZ, 0xc0, !PT ;  /* 0x0000ffff4c4c7812 */ /* 0x000fc400078ec0ff */
[----:B------:R-:W-:Y:S02]  /*31c60*/  LOP3.LUT R51, R78, 0xffff, RZ, 0xc0, !PT ;  /* 0x0000ffff4e337812 */ /* 0x000fe400078ec0ff */
[----:B------:R-:W-:Y:S02]  /*31c70*/  LOP3.LUT R53, R80, 0xffff, RZ, 0xc0, !PT ;  /* 0x0000ffff50357812 */ /* 0x000fe400078ec0ff */
[----:B------:R-:W-:Y:S02]  /*31c80*/  LOP3.LUT R84, R84, 0xffff, RZ, 0xc0, !PT ;  /* 0x0000ffff54547812 */ /* 0x000fe400078ec0ff */
[----:B------:R-:W-:Y:S02]  /*31c90*/  LOP3.LUT R55, R86, 0xffff, RZ, 0xc0, !PT ;  /* 0x0000ffff56377812 */ /* 0x000fe400078ec0ff */
[----:B------:R-:W-:Y:S02]  /*31ca0*/  LOP3.LUT R57, R88, 0xffff, RZ, 0xc0, !PT ;  /* 0x0000ffff58397812 */ /* 0x000fe400078ec0ff */
[----:B------:R-:W-:-:S02]  /*31cb0*/  F2FP.SATFINITE.E5M2.F32.PACK_AB_MERGE_C R72, R73, R72, RZ ;  /* 0x000000484948723e */ /* 0x000fc400048060ff */
[----:B------:R-:W-:Y:S02]  /*31cc0*/  F2FP.SATFINITE.E5M2.F32.PACK_AB_MERGE_C R100, R101, R100, RZ ;  /* 0x000000646564723e */ /* 0x000fe400048060ff */
[----:B------:R-:W-:Y:S02]  /*31cd0*/  F2FP.SATFINITE.E5M2.F32.PACK_AB_MERGE_C R102, R103, R102, RZ ;  /* 0x000000666766723e */ /* 0x000fe400048060ff */
[----:B------:R-:W-:Y:S02]  /*31ce0*/  F2FP.SATFINITE.E5M2.F32.PACK_AB_MERGE_C R104, R105, R104, RZ ;  /* 0x000000686968723e */ /* 0x000fe400048060ff */
[----:B------:R-:W-:Y:S02]  /*31cf0*/  LOP3.LUT R108, R108, 0xffff, RZ, 0xc0, !PT ;  /* 0x0000ffff6c6c7812 */ /* 0x000fe400078ec0ff */
[----:B------:R-:W-:Y:S02]  /*31d00*/  LOP3.LUT R67, R110, 0xffff, RZ, 0xc0, !PT ;  /* 0x0000ffff6e437812 */ /* 0x000fe400078ec0ff */
[----:B------:R-:W-:-:S02]  /*31d10*/  LOP3.LUT R69, R112, 0xffff, RZ, 0xc0, !PT ;  /* 0x0000ffff70457812 */ /* 0x000fc400078ec0ff */
[----:B------:R-:W-:Y:S02]  /*31d20*/  PRMT R16, R13, 0x5410, R16 ;  /* 0x000054100d107816 */ /* 0x000fe40000000010 */
[----:B------:R-:W-:Y:S02]  /*31d30*/  PRMT R24, R45, 0x3340, R0 ;  /* 0x000033402d187816 */ /* 0x000fe40000000000 */
[----:B------:R-:W-:Y:S02]  /*31d40*/  PRMT R13, R52, 0x3340, R43 ;  /* 0x00003340340d7816 */ /* 0x000fe4000000002b */
[----:B------:R-:W-:Y:S02]  /*31d50*/  PRMT R22, R21, 0x5410, R22 ;  /* 0x0000541015167816 */ /* 0x000fe40000000016 */
[----:B------:R-:W-:Y:S02]  /*31d60*/  PRMT R17, R25, 0x3340, R0 ;  /* 0x0000334019117816 */ /* 0x000fe40000000000 */
[----:B------:R-:W-:-:S02]  /*31d70*/  PRMT R14, R28, 0x3340, R23 ;  /* 0x000033401c0e7816 */ /* 0x000fc40000000017 */
[--C-:B------:R-:W-:Y:S02]  /*31d80*/  PRMT R20, R53, 0x3340, R0.reuse ;  /* 0x0000334035147816 */ /* 0x100fe40000000000 */
[----:B------:R-:W-:Y:S02]  /*31d90*/  PRMT R37, R76, 0x3340, R51 ;  /* 0x000033404c257816 */ /* 0x000fe40000000033 */
[----:B------:R-:W-:Y:S02]  /*31da0*/  PRMT R32, R57, 0x3340, R0 ;  /* 0x0000334039207816 */ /* 0x000fe40000000000 */
[----:B------:R-:W-:Y:S02]  /*31db0*/  PRMT R21, R84, 0x3340, R55 ;  /* 0x0000334054157816 */ /* 0x000fe40000000037 */
[----:B------:R-:W-:Y:S02]  /*31dc0*/  LOP3.LUT R68, R68, 0xffff, RZ, 0xc0, !PT ;  /* 0x0000ffff44447812 */ /* 0x000fe400078ec0ff */
[----:B------:R-:W-:-:S02]  /*31dd0*/  LOP3.LUT R47, R70, 0xffff, RZ, 0xc0, !PT ;  /* 0x0000ffff462f7812 */ /* 0x000fc400078ec0ff */
[----:B------:R-:W-:Y:S02]  /*31de0*/  LOP3.LUT R49, R72, 0xffff, RZ, 0xc0, !PT ;  /* 0x0000ffff48317812 */ /* 0x000fe400078ec0ff */
[----:B------:R-:W-:Y:S02]  /*31df0*/  LOP3.LUT R100, R100, 0xffff, RZ, 0xc0, !PT ;  /* 0x0000ffff64647812 */ /* 0x000fe400078ec0ff */
[----:B------:R-:W-:Y:S02]  /*31e00*/  LOP3.LUT R63, R102, 0xffff, RZ, 0xc0, !PT ;  /* 0x0000ffff663f7812 */ /* 0x000fe400078ec0ff */
[----:B------:R-:W-:Y:S02]  /*31e10*/  LOP3.LUT R65, R104, 0xffff, RZ, 0xc0, !PT ;  /* 0x0000ffff68417812 */ /* 0x000fe400078ec0ff */
[----:B------:R-:W-:Y:S02]  /*31e20*/  PRMT R38, R69, 0x3340, R0 ;  /* 0x0000334045267816 */ /* 0x000fe40000000000 */
[----:B------:R-:W-:-:S02]  /*31e30*/  PRMT R79, R108, 0x3340, R67 ;  /* 0x000033406c4f7816 */ /* 0x000fc40000000043 */
[----:B------:R-:W-:Y:S02]  /*31e40*/  F2FP.SATFINITE.E5M2.F32.PACK_AB_MERGE_C R92, R93, R92, RZ ;  /* 0x0000005c5d5c723e */ /* 0x000fe400048060ff */
[----:B------:R-:W-:Y:S02]  /*31e50*/  F2FP.SATFINITE.E5M2.F32.PACK_AB_MERGE_C R94, R95, R94, RZ ;  /* 0x0000005e5f5e723e */ /* 0x000fe400048060ff */
[----:B------:R-:W-:Y:S02]  /*31e60*/  F2FP.SATFINITE.E5M2.F32.PACK_AB_MERGE_C R96, R97, R96, RZ ;  /* 0x000000606160723e */ /* 0x000fe400048060ff */
[----:B------:R-:W-:Y:S02]  /*31e70*/  F2FP.SATFINITE.E5M2.F32.PACK_AB_MERGE_C R116, R117, R116, RZ ;  /* 0x000000747574723e */ /* 0x000fe400048060ff */
[----:B------:R-:W-:Y:S02]  /*31e80*/  F2FP.SATFINITE.E5M2.F32.PACK_AB_MERGE_C R118, R119, R118, RZ ;  /* 0x000000767776723e */ /* 0x000fe400048060ff */
[----:B------:R-:W-:-:S02]  /*31e90*/  F2FP.SATFINITE.E5M2.F32.PACK_AB_MERGE_C R120, R121, R120, RZ ;  /* 0x000000787978723e */ /* 0x000fc400048060ff */
[----:B------:R-:W-:Y:S02]  /*31ea0*/  PRMT R24, R13, 0x5410, R24 ;  /* 0x000054100d187816 */ /* 0x000fe40000000018 */
[----:B------:R-:W-:Y:S02]  /*31eb0*/  F2FP.SATFINITE.E5M2.F32.PACK_AB_MERGE_C R34, R35, R34, RZ ;  /* 0x000000222322723e */ /* 0x000fe400048060ff */
[----:B------:R-:W-:Y:S02]  /*31ec0*/  PRMT R17, R14, 0x5410, R17 ;  /* 0x000054100e117816 */ /* 0x000fe40000000011 */
[----:B------:R-:W-:Y:S02]  /*31ed0*/  PRMT R13, R37, 0x5410, R20 ;  /* 0x00005410250d7816 */ /* 0x000fe40000000014 */
[----:B------:R-:W-:Y:S02]  /*31ee0*/  PRMT R32, R21, 0x5410, R32 ;  /* 0x0000541015207816 */ /* 0x000fe40000000020 */
[----:B------:R-:W-:-:S02]  /*31ef0*/  F2FP.SATFINITE.E5M2.F32.PACK_AB_MERGE_C R58, R59, R58, RZ ;  /* 0x0000003a3b3a723e */ /* 0x000fc400048060ff */
[--C-:B------:R-:W-:Y:S02]  /*31f00*/  PRMT R14, R49, 0x3340, R0.reuse ;  /* 0x00003340310e7816 */ /* 0x100fe40000000000 */
[----:B------:R-:W-:Y:S02]  /*31f10*/  PRMT R35, R68, 0x3340, R47 ;  /* 0x0000334044237816 */ /* 0x000fe4000000002f */
[----:B------:R-:W-:Y:S02]  /*31f20*/  PRMT R20, R65, 0x3340, R0 ;  /* 0x0000334041147816 */ /* 0x000fe40000000000 */
[----:B------:R-:W-:Y:S02]  /*31f30*/  PRMT R37, R100, 0x3340, R63 ;  /* 0x0000334064257816 */ /* 0x000fe4000000003f */
[----:B------:R-:W-:Y:S02]  /*31f40*/  PRMT R21, R79, 0x5410, R38 ;  /* 0x000054104f157816 */ /* 0x000fe40000000026 */
[----:B------:R-:W-:-:S02]  /*31f50*/  LOP3.LUT R92, R92, 0xffff, RZ, 0xc0, !PT ;  /* 0x0000ffff5c5c7812 */ /* 0x000fc400078ec0ff */
[----:B------:R-:W-:Y:S02]  /*31f60*/  LOP3.LUT R59, R94, 0xffff, RZ, 0xc0, !PT ;  /* 0x0000ffff5e3b7812 */ /* 0x000fe400078ec0ff */
[----:B------:R-:W-:Y:S02]  /*31f70*/  LOP3.LUT R61, R96, 0xffff, RZ, 0xc0, !PT ;  /* 0x0000ffff603d7812 */ /* 0x000fe400078ec0ff */
[----:B------:R-:W-:Y:S02]  /*31f80*/  LOP3.LUT R116, R116, 0xffff, RZ, 0xc0, !PT ;  /* 0x0000ffff74747812 */ /* 0x000fe400078ec0ff */
[----:B------:R-:W-:Y:S02]  /*31f90*/  LOP3.LUT R81, R118, 0xffff, RZ, 0xc0, !PT ;  /* 0x0000ffff76517812 */ /* 0x000fe400078ec0ff */
[----:B------:R-:W-:Y:S02]  /*31fa0*/  LOP3.LUT R79, R120, 0xffff, RZ, 0xc0, !PT ;  /* 0x0000ffff784f7812 */ /* 0x000fe400078ec0ff */
[----:B------:R-:W-:-:S02]  /*31fb0*/  SHF.R.U32.HI R28, RZ, 0x8, R28 ;  /* 0x00000008ff1c7819 */ /* 0x000fc4000001161c */
[----:B------:R-:W-:Y:S02]  /*31fc0*/  SHF.R.U32.HI R23, RZ, 0x8, R23 ;  /* 0x00000008ff177819 */ /* 0x000fe40000011617 */
[----:B------:R-:W-:Y:S02]  /*31fd0*/  F2FP.SATFINITE.E5M2.F32.PACK_AB_MERGE_C R124, R125, R124, RZ ;  /* 0x0000007c7d7c723e */ /* 0x000fe400048060ff */
[----:B------:R-:W-:Y:S02]  /*31fe0*/  F2FP.SATFINITE.E5M2.F32.PACK_AB_MERGE_C R73, R129, R128, RZ ;  /* 0x000000808149723e */ /* 0x000fe400048060ff */
[----:B------:R-:W-:Y:S02]  /*31ff0*/  SHF.R.U32.HI R4, RZ, 0x8, R4 ;  /* 0x00000008ff047819 */ /* 0x000fe40000011604 */
[----:B------:R-:W-:Y:S02]  /*32000*/  SHF.R.U32.HI R11, RZ, 0x8, R11 ;  /* 0x00000008ff0b7819 */ /* 0x000fe4000001160b */
[----:B------:R-:W-:-:S02]  /*32010*/  SHF.R.U32.HI R15, RZ, 0x8, R15 ;  /* 0x00000008ff0f7819 */ /* 0x000fc4000001160f */
[----:B------:R-:W-:Y:S02]  /*32020*/  SHF.R.U32.HI R25, RZ, 0x8, R25 ;  /* 0x00000008ff197819 */ /* 0x000fe40000011619 */
[----:B------:R-:W-:Y:S02]  /*32030*/  SHF.R.U32.HI R36, RZ, 0x8, R36 ;  /* 0x00000008ff247819 */ /* 0x000fe40000011624 */
[----:B------:R-:W-:Y:S02]  /*32040*/  SHF.R.U32.HI R31, RZ, 0x8, R31 ;  /* 0x00000008ff1f7819 */ /* 0x000fe4000001161f */
[----:B------:R-:W-:Y:S02]  /*32050*/  PRMT R14, R35, 0x5410, R14 ;  /* 0x00005410230e7816 */ /* 0x000fe4000000000e */
[----:B------:R-:W-:Y:S02]  /*32060*/  PRMT R20, R37, 0x5410, R20 ;  /* 0x0000541025147816 */ /* 0x000fe40000000014 */
[----:B------:R-:W-:-:S02]  /*32070*/  PRMT R30, R61, 0x3340, R0 ;  /* 0x000033403d1e7816 */ /* 0x000fc40000000000 */
[----:B------:R-:W-:Y:S02]  /*32080*/  PRMT R35, R92, 0x3340, R59 ;  /* 0x000033405c237816 */ /* 0x000fe4000000003b */
[----:B------:R-:W-:Y:S02]  /*32090*/  PRMT R37, R79, 0x3340, R0 ;  /* 0x000033404f257816 */ /* 0x000fe40000000000 */
[----:B------:R-:W-:Y:S02]  /*320a0*/  PRMT R38, R116, 0x3340, R81 ;  /* 0x0000334074267816 */ /* 0x000fe40000000051 */
        /* <DEDUP_REMOVED lines=10> */
[----:B------:R-:W-:Y:S02]  /*32150*/  LOP3.LUT R25, R25, 0xffff, RZ, 0xc0, !PT ;  /* 0x0000ffff19197812 */ /* 0x000fe400078ec0ff */
[----:B------:R-:W-:Y:S02]  /*32160*/  SHF.R.U32.HI R5, RZ, 0x8, R5 ;  /* 0x00000008ff057819 */ /* 0x000fe40000011605 */
[----:B------:R-:W-:Y:S02]  /*32170*/  SHF.R.U32.HI R75, RZ, 0x8, R75 ;  /* 0x00000008ff4b7819 */ /* 0x000fe4000001164b */
[----:B------:R-:W-:Y:S02]  /*32180*/  SHF.R.U32.HI R126, RZ, 0x8, R126 ;  /* 0x00000008ff7e7819 */ /* 0x000fe4000001167e */
[----:B------:R-:W-:-:S02]  /*32190*/  SHF.R.U32.HI R77, RZ, 0x8, R77 ;  /* 0x00000008ff4d7819 */ /* 0x000fc4000001164d */
[----:B------:R-:W-:Y:S02]  /*321a0*/  LOP3.LUT R36, R36, 0xffff, RZ, 0xc0, !PT ;  /* 0x0000ffff24247812 */ /* 0x000fe400078ec0ff */
[----:B------:R-:W-:Y:S02]  /*321b0*/  LOP3.LUT R31, R31, 0xffff, RZ, 0xc0, !PT ;  /* 0x0000ffff1f1f7812 */ /* 0x000fe400078ec0ff */
[----:B------:R-:W-:Y:S02]  /*321c0*/  PRMT R30, R35, 0x5410, R30 ;  /* 0x00005410231e7816 */ /* 0x000fe4000000001e */
[----:B------:R-:W-:Y:S02]  /*321d0*/  PRMT R37, R38, 0x5410, R37 ;  /* 0x0000541026257816 */ /* 0x000fe40000000025 */
[----:B------:R-:W-:Y:S02]  /*321e0*/  PRMT R23, R28, 0x3340, R23 ;  /* 0x000033401c177816 */ /* 0x000fe40000000017 */
[----:B------:R-:W-:-:S02]  /*321f0*/  PRMT R35, R73, 0x3340, R0 ;  /* 0x0000334049237816 */ /* 0x000fc40000000000 */
[----:B------:R-:W-:Y:S02]  /*32200*/  PRMT R40, R124, 0x3340, R71 ;  /* 0x000033407c287816 */ /* 0x000fe40000000047 */
[----:B------:R-:W-:Y:S02]  /*32210*/  PRMT R11, R4, 0x3340, R11 ;  /* 0x00003340040b7816 */ /* 0x000fe4000000000b */
[--C-:B------:R-:W-:Y:S02]  /*32220*/  PRMT R38, R15, 0x3340, R0.reuse ;  /* 0x000033400f267816 */ /* 0x100fe40000000000 */
[----:B------:R-:W-:Y:S02]  /*32230*/  LOP3.LUT R12, R12, 0xffff, RZ, 0xc0, !PT ;  /* 0x0000ffff0c0c7812 */ /* 0x000fe400078ec0ff */
[----:B------:R-:W-:Y:S02]  /*32240*/  LOP3.LUT R9, R9, 0xffff, RZ, 0xc0, !PT ;  /* 0x0000ffff09097812 */ /* 0x000fe400078ec0ff */
[----:B------:R-:W-:-:S02]  /*32250*/  PRMT R28, R25, 0x3340, R0 ;  /* 0x00003340191c7816 */ /* 0x000fc40000000000 */
[----:B------:R-:W-:Y:S02]  /*32260*/  LOP3.LUT R5, R5, 0xffff, RZ, 0xc0, !PT ;  /* 0x0000ffff05057812 */ /* 0x000fe400078ec0ff */
[----:B------:R-:W-:Y:S02]  /*32270*/  LOP3.LUT R4, R75, 0xffff, RZ, 0xc0, !PT ;  /* 0x0000ffff4b047812 */ /* 0x000fe400078ec0ff */
[----:B------:R-:W-:Y:S02]  /*32280*/  LOP3.LUT R15, R126, 0xffff, RZ, 0xc0, !PT ;  /* 0x0000ffff7e0f7812 */ /* 0x000fe400078ec0ff */
[----:B------:R-:W-:Y:S02]  /*32290*/  LOP3.LUT R77, R77, 0xffff, RZ, 0xc0, !PT ;  /* 0x0000ffff4d4d7812 */ /* 0x000fe400078ec0ff */
[----:B------:R-:W-:Y:S02]  /*322a0*/  PRMT R25, R36, 0x3340, R31 ;  /* 0x0000334024197816 */ /* 0x000fe4000000001f */
[----:B------:R-:W-:-:S02]  /*322b0*/  LOP3.LUT R10, R10, 0xffff, RZ, 0xc0, !PT ;  /* 0x0000ffff0a0a7812 */ /* 0x000fc400078ec0ff */
[----:B------:R-:W-:Y:S02]  /*322c0*/  LOP3.LUT R31, R18, 0xffff, RZ, 0xc0, !PT ;  /* 0x0000ffff121f7812 */ /* 0x000fe400078ec0ff */
[----:B------:R-:W-:Y:S02]  /*322d0*/  LOP3.LUT R26, R26, 0xffff, RZ, 0xc0, !PT ;  /* 0x0000ffff1a1a7812 */ /* 0x000fe400078ec0ff */
[----:B------:R-:W-:Y:S02]  /*322e0*/  LOP3.LUT R34, R34, 0xffff, RZ, 0xc0, !PT ;  /* 0x0000ffff22227812 */ /* 0x000fe400078ec0ff */
[----:B------:R-:W-:Y:S02]  /*322f0*/  PRMT R35, R40, 0x5410, R35 ;  /* 0x0000541028237816 */ /* 0x000fe40000000023 */
[----:B------:R-:W-:Y:S02]  /*32300*/  PRMT R9, R12, 0x3340, R9 ;  /* 0x000033400c097816 */ /* 0x000fe40000000009 */
[----:B------:R-:W-:-:S02]  /*32310*/  PRMT R12, R5, 0x3340, R0 ;  /* 0x00003340050c7816 */ /* 0x000fc40000000000 */
[----:B------:R-:W-:Y:S02]  /*32320*/  PRMT R15, R4, 0x3340, R15 ;  /* 0x00003340040f7816 */ /* 0x000fe4000000000f */
[----:B------:R-:W-:Y:S02]  /*32330*/  PRMT R40, R77, 0x3340, R0 ;  /* 0x000033404d287816 */ /* 0x000fe40000000000 */
[----:B------:R-:W-:Y:S02]  /*32340*/  PRMT R4, R7, 0x4210, R10 ;  /* 0x0000421007047816 */ /* 0x000fe4000000000a */
[----:B------:R-:W-:Y:S02]  /*32350*/  PRMT R5, R6, 0x4210, R31 ;  /* 0x0000421006057816 */ /* 0x000fe4000000001f */
[----:B------:R-:W-:Y:S02]  /*32360*/  PRMT R6, R19, 0x4210, R26 ;  /* 0x0000421013067816 */ /* 0x000fe4000000001a */
[----:B------:R-:W-:-:S02]  /*32370*/  PRMT R7, R17, 0x4210, R34 ;  /* 0x0000421011077816 */ /* 0x000fc40000000022 */
[----:B------:R-:W-:Y:S02]  /*32380*/  PRMT R11, R11, 0x5410, R38 ;  /* 0x000054100b0b7816 */ /* 0x000fe40000000026 */
[----:B------:R-:W-:Y:S01]  /*32390*/  PRMT R12, R9, 0x5410, R12 ;  /* 0x00005410090c7816 */ /* 0x000fe2000000000c */
[----:B-1----:R0:W-:Y:S01]  /*323a0*/  STS.128 [R3], R4 ;  /* 0x0000000403007388 */ /* 0x0021e20000000c00 */
[----:B------:R-:W-:Y:S02]  /*323b0*/  PRMT R15, R15, 0x5410, R40 ;  /* 0x000054100f0f7816 */ /* 0x000fe40000000028 */
[----:B------:R-:W-:Y:S02]  /*323c0*/  PRMT R23, R23, 0x5410, R28 ;  /* 0x0000541017177816 */ /* 0x000fe4000000001c */
[----:B------:R-:W-:Y:S01]  /*323d0*/  SHF.R.U32.HI R33, RZ, 0x8, R33 ;  /* 0x00000008ff217819 */ /* 0x000fe20000011621 */
[----:B------:R-:W1:Y:S01]  /*323e0*/  LDC R28, c[0x0][0x3b8] ;  /* 0x0000ee00ff1c7b82 */ /* 0x000e620000000800 */
[----:B------:R-:W-:-:S02]  /*323f0*/  SHF.R.U32.HI R44, RZ, 0x8, R44 ;  /* 0x00000008ff2c7819 */ /* 0x000fc4000001162c */
[----:B------:R-:W-:Y:S02]  /*32400*/  LOP3.LUT R33, R33, 0xffff, RZ, 0xc0, !PT ;  /* 0x0000ffff21217812 */ /* 0x000fe400078ec0ff */
[----:B------:R-:W-:Y:S02]  /*32410*/  SHF.R.U32.HI R27, RZ, 0x8, R27 ;  /* 0x00000008ff1b7819 */ /* 0x000fe4000001161b */
[----:B------:R-:W-:Y:S02]  /*32420*/  SHF.R.U32.HI R29, RZ, 0x8, R29 ;  /* 0x00000008ff1d7819 */ /* 0x000fe4000001161d */
[----:B------:R-:W-:Y:S02]  /*32430*/  SHF.R.U32.HI R60, RZ, 0x8, R60 ;  /* 0x00000008ff3c7819 */ /* 0x000fe4000001163c */
[----:B0-----:R-:W-:Y:S02]  /*32440*/  PRMT R4, R11, 0x5210, R10 ;  /* 0x000052100b047816 */ /* 0x001fe4000000000a */
[----:B------:R-:W-:-:S02]  /*32450*/  PRMT R5, R12, 0x5210, R31 ;  /* 0x000052100c057816 */ /* 0x000fc4000000001f */
[----:B------:R-:W-:Y:S02]  /*32460*/  PRMT R6, R15, 0x5210, R26 ;  /* 0x000052100f067816 */ /* 0x000fe4000000001a */
[----:B------:R-:W-:Y:S02]  /*32470*/  PRMT R7, R23, 0x5210, R34 ;  /* 0x0000521017077816 */ /* 0x000fe40000000022 */
[----:B------:R-:W-:Y:S02]  /*32480*/  SHF.R.U32.HI R39, RZ, 0x8, R39 ;  /* 0x00000008ff277819 */ /* 0x000fe40000011627 */
[----:B------:R-:W-:Y:S01]  /*32490*/  SHF.R.U32.HI R41, RZ, 0x8, R41 ;  /* 0x00000008ff297819 */ /* 0x000fe20000011629 */
[----:B------:R-:W-:Y:S01]  /*324a0*/  STS.128 [R3+0x400], R4 ;  /* 0x0004000403007388 */ /* 0x000fe20000000c00 */
[----:B------:R-:W-:Y:S02]  /*324b0*/  SHF.R.U32.HI R52, RZ, 0x8, R52 ;  /* 0x00000008ff347819 */ /* 0x000fe40000011634 */
[----:B------:R-:W-:Y:S01]  /*324c0*/  SHF.R.U32.HI R43, RZ, 0x8, R43 ;  /* 0x00000008ff2b7819 */ /* 0x000fe2000001162b */
[----:B------:R-:W-:Y:S01]  /*324d0*/  BAR.SYNC.DEFER_BLOCKING 0x0 ;  /* 0x0000000000007b1d */ /* 0x000fe20000010000 */
[----:B------:R-:W-:-:S02]  /*324e0*/  SHF.R.U32.HI R45, RZ, 0x8, R45 ;  /* 0x00000008ff2d7819 */ /* 0x000fc4000001162d */
[----:B------:R-:W-:Y:S02]  /*324f0*/  PRMT R36, R33, 0x3340, R0 ;  /* 0x0000334021247816 */ /* 0x000fe40000000000 */
[----:B------:R-:W-:Y:S02]  /*32500*/  LOP3.LUT R44, R44, 0xffff, RZ, 0xc0, !PT ;  /* 0x0000ffff2c2c7812 */ /* 0x000fe400078ec0ff */
        /* <DEDUP_REMOVED lines=8> */
[----:B------:R-:W-:Y:S01]  /*32590*/  PRMT R27, R44, 0x3340, R27 ;  /* 0x000033402c1b7816 */ /* 0x000fe2000000001b */
[----:B------:R-:W-:Y:S01]  /*325a0*/  LDS.128 R4, [R2+0x800] ;  /* 0x0008000002047984 */ /* 0x000fe20000000c00 */
[----:B------:R-:W-:-:S02]  /*325b0*/  PRMT R36, R25, 0x5410, R36 ;  /* 0x0000541019247816 */ /* 0x000fc40000000024 */
[----:B------:R-:W-:Y:S02]  /*325c0*/  LOP3.LUT R9, R42, 0xffff, RZ, 0xc0, !PT ;  /* 0x0000ffff2a097812 */ /* 0x000fe400078ec0ff */
[--C-:B------:R-:W-:Y:S02]  /*325d0*/  PRMT R44, R29, 0x3340, R0.reuse ;  /* 0x000033401d2c7816 */ /* 0x100fe40000000000 */
[----:B------:R-:W-:Y:S02]  /*325e0*/  PRMT R60, R60, 0x3340, R39 ;  /* 0x000033403c3c7816 */ /* 0x000fe40000000027 */
[--C-:B------:R-:W-:Y:S02]  /*325f0*/  PRMT R41, R41, 0x3340, R0.reuse ;  /* 0x0000334029297816 */ /* 0x100fe40000000000 */
[----:B------:R-:W-:Y:S02]  /*32600*/  PRMT R29, R52, 0x3340, R43 ;  /* 0x00003340341d7816 */ /* 0x000fe4000000002b */
[----:B------:R-:W-:-:S02]  /*32610*/  PRMT R46, R45, 0x3340, R0 ;  /* 0x000033402d2e7816 */ /* 0x000fc40000000000 */
[--C-:B------:R-:W-:Y:S02]  /*32620*/  PRMT R16, R16, 0x4210, R9.reuse ;  /* 0x0000421010107816 */ /* 0x100fe40000000009 */
[----:B------:R-:W-:Y:S02]  /*32630*/  PRMT R40, R36, 0x5210, R9 ;  /* 0x0000521024287816 */ /* 0x000fe40000000009 */
[----:B------:R-:W-:Y:S02]  /*32640*/  PRMT R60, R60, 0x5410, R41 ;  /* 0x000054103c3c7816 */ /* 0x000fe40000000029 */
[----:B------:R-:W-:Y:S02]  /*32650*/  LOP3.LUT R9, R58, 0xffff, RZ, 0xc0, !PT ;  /* 0x0000ffff3a097812 */ /* 0x000fe400078ec0ff */
[----:B------:R-:W-:Y:S02]  /*32660*/  PRMT R46, R29, 0x5410, R46 ;  /* 0x000054101d2e7816 */ /* 0x000fe4000000002e */
[----:B------:R-:W-:-:S02]  /*32670*/  LOP3.LUT R41, R50, 0xffff, RZ, 0xc0, !PT ;  /* 0x0000ffff32297812 */ /* 0x000fc400078ec0ff */
[----:B------:R-:W-:Y:S02]  /*32680*/  PRMT R18, R24, 0x4210, R9 ;  /* 0x0000421018127816 */ /* 0x000fe40000000009 */
[----:B------:R-:W-:Y:S02]  /*32690*/  PRMT R17, R8, 0x4210, R41 ;  /* 0x0000421008117816 */ /* 0x000fe40000000029 */
[----:B------:R-:W-:Y:S02]  /*326a0*/  PRMT R42, R46, 0x5210, R9 ;  /* 0x000052102e2a7816 */ /* 0x000fe40000000009 */
[----:B------:R-:W0:Y:S01]  /*326b0*/  LDS.128 R8, [R2] ;  /* 0x0000000002087984 */ /* 0x000e220000000c00 */
[----:B------:R-:W-:Y:S02]  /*326c0*/  LOP3.LUT R43, R66, 0xffff, RZ, 0xc0, !PT ;  /* 0x0000ffff422b7812 */ /* 0x000fe400078ec0ff */
[----:B------:R-:W-:Y:S02]  /*326d0*/  PRMT R44, R27, 0x5410, R44 ;  /* 0x000054101b2c7816 */ /* 0x000fe4000000002c */
[----:B------:R-:W-:Y:S01]  /*326e0*/  PRMT R19, R22, 0x4210, R43 ;  /* 0x0000421016137816 */ /* 0x000fe2000000002b */
[----:B------:R-:W-:Y:S01]  /*326f0*/  BAR.SYNC.DEFER_BLOCKING 0x0 ;  /* 0x0000000000007b1d */ /* 0x000fe20000010000 */
[----:B------:R-:W-:-:S02]  /*32700*/  PRMT R41, R44, 0x5210, R41 ;  /* 0x000052102c297816 */ /* 0x000fc40000000029 */
[----:B------:R-:W-:Y:S02]  /*32710*/  PRMT R43, R60, 0x5210, R43 ;  /* 0x000052103c2b7816 */ /* 0x000fe4000000002b */
[----:B------:R-:W-:Y:S02]  /*32720*/  SHF.R.U32.HI R68, RZ, 0x8, R68 ;  /* 0x00000008ff447819 */ /* 0x000fe40000011644 */
[----:B------:R-:W-:Y:S02]  /*32730*/  SHF.R.U32.HI R47, RZ, 0x8, R47 ;  /* 0x00000008ff2f7819 */ /* 0x000fe4000001162f */
[----:B------:R-:W-:Y:S02]  /*32740*/  SHF.R.U32.HI R49, RZ, 0x8, R49 ;  /* 0x00000008ff317819 */ /* 0x000fe40000011631 */
[----:B------:R-:W-:Y:S02]  /*32750*/  LOP3.LUT R68, R68, 0xffff, RZ, 0xc0, !PT ;  /* 0x0000ffff44447812 */ /* 0x000fe400078ec0ff */
[----:B------:R-:W-:-:S02]  /*32760*/  LOP3.LUT R47, R47, 0xffff, RZ, 0xc0, !PT ;  /* 0x0000ffff2f2f7812 */ /* 0x000fc400078ec0ff */
[----:B------:R-:W-:Y:S02]  /*32770*/  LOP3.LUT R49, R49, 0xffff, RZ, 0xc0, !PT ;  /* 0x0000ffff31317812 */ /* 0x000fe400078ec0ff */
[----:B------:R-:W-:Y:S02]  /*32780*/  SHF.R.U32.HI R84, RZ, 0x8, R84 ;  /* 0x00000008ff547819 */ /* 0x000fe40000011654 */
[----:B------:R-:W-:Y:S02]  /*32790*/  SHF.R.U32.HI R55, RZ, 0x8, R55 ;  /* 0x00000008ff377819 */ /* 0x000fe40000011637 */
[----:B------:R-:W-:Y:S02]  /*327a0*/  SHF.R.U32.HI R57, RZ, 0x8, R57 ;  /* 0x00000008ff397819 */ /* 0x000fe40000011639 */
[----:B------:R-:W-:Y:S01]  /*327b0*/  SHF.R.U32.HI R92, RZ, 0x8, R92 ;  /* 0x00000008ff5c7819 */ /* 0x000fe2000001165c */
[----:B------:R-:W-:Y:S01]  /*327c0*/  STS.128 [R3], R16 ;  /* 0x0000001003007388 */ /* 0x000fe20000000c00 */
[----:B------:R-:W-:-:S02]  /*327d0*/  SHF.R.U32.HI R59, RZ, 0x8, R59 ;  /* 0x00000008ff3b7819 */ /* 0x000fc4000001163b */
[----:B------:R-:W-:Y:S01]  /*327e0*/  SHF.R.U32.HI R61, RZ, 0x8, R61 ;  /* 0x00000008ff3d7819 */ /* 0x000fe2000001163d */
[----:B------:R0:W-:Y:S01]  /*327f0*/  STS.128 [R3+0x400], R40 ;  /* 0x0004002803007388 */ /* 0x0001e20000000c00 */
[----:B------:R-:W-:Y:S02]  /*32800*/  F2FP.SATFINITE.E5M2.F32.PACK_AB_MERGE_C R82, R83, R82, RZ ;  /* 0x000000525352723e */ /* 0x000fe400048060ff */
[----:B------:R-:W-:Y:S01]  /*32810*/  PRMT R68, R68, 0x3340, R47 ;  /* 0x0000334044447816 */ /* 0x000fe2000000002f */
[----:B------:R-:W-:Y:S01]  /*32820*/  BAR.SYNC.DEFER_BLOCKING 0x0 ;  /* 0x0000000000007b1d */ /* 0x000fe20000010000 */
        /* <DEDUP_REMOVED lines=8> */
[----:B------:R-:W-:-:S02]  /*328b0*/  LOP3.LUT R15, R74, 0xffff, RZ, 0xc0, !PT ;  /* 0x0000ffff4a0f7812 */ /* 0x000fc400078ec0ff */
[----:B------:R-:W-:Y:S02]  /*328c0*/  LOP3.LUT R82, R82, 0xffff, RZ, 0xc0, !PT ;  /* 0x0000ffff52527812 */ /* 0x000fe400078ec0ff */
[----:B------:R-:W-:Y:S02]  /*328d0*/  F2FP.SATFINITE.E5M2.F32.PACK_AB_MERGE_C R90, R91, R90, RZ ;  /* 0x0000005a5b5a723e */ /* 0x000fe400048060ff */
[----:B------:R-:W-:Y:S01]  /*328e0*/  F2FP.SATFINITE.E5M2.F32.PACK_AB_MERGE_C R98, R99, R98, RZ ;  /* 0x000000626362723e */ /* 0x000fe200048060ff */
[----:B------:R-:W-:Y:S01]  /*328f0*/  LDS.128 R16, [R2] ;  /* 0x0000000002107984 */ /* 0x000fe20000000c00 */
[----:B------:R-:W-:Y:S02]  /*32900*/  SHF.R.U32.HI R124, RZ, 0x8, R124 ;  /* 0x00000008ff7c7819 */ /* 0x000fe4000001167c */
[----:B------:R-:W-:Y:S02]  /*32910*/  SHF.R.U32.HI R71, RZ, 0x8, R71 ;  /* 0x00000008ff477819 */ /* 0x000fe40000011647 */
[----:B------:R-:W-:-:S02]  /*32920*/  PRMT R84, R84, 0x3340, R55 ;  /* 0x0000334054547816 */ /* 0x000fc40000000037 */
[--C-:B------:R-:W-:Y:S02]  /*32930*/  PRMT R57, R57, 0x3340, R0.reuse ;  /* 0x0000334039397816 */ /* 0x100fe40000000000 */
[----:B------:R-:W-:Y:S02]  /*32940*/  PRMT R92, R92, 0x3340, R59 ;  /* 0x000033405c5c7816 */ /* 0x000fe4000000003b */
[----:B------:R-:W-:Y:S02]  /*32950*/  PRMT R61, R61, 0x3340, R0 ;  /* 0x000033403d3d7816 */ /* 0x000fe40000000000 */
[--C-:B------:R-:W-:Y:S02]  /*32960*/  PRMT R24, R14, 0x4210, R15.reuse ;  /* 0x000042100e187816 */ /* 0x100fe4000000000f */
[----:B------:R-:W-:Y:S02]  /*32970*/  PRMT R68, R68, 0x5210, R15 ;  /* 0x0000521044447816 */ /* 0x000fe4000000000f */
[----:B------:R-:W-:-:S02]  /*32980*/  PRMT R25, R13, 0x4210, R82 ;  /* 0x000042100d197816 */ /* 0x000fc40000000052 */
[----:B------:R-:W-:Y:S02]  /*32990*/  LOP3.LUT R124, R124, 0xffff, RZ, 0xc0, !PT ;  /* 0x0000ffff7c7c7812 */ /* 0x000fe400078ec0ff */
[----:B------:R-:W-:Y:S02]  /*329a0*/  LOP3.LUT R71, R71, 0xffff, RZ, 0xc0, !PT ;  /* 0x0000ffff47477812 */ /* 0x000fe400078ec0ff */
[----:B------:R-:W-:Y:S02]  /*329b0*/  LOP3.LUT R15, R90, 0xffff, RZ, 0xc0, !PT ;  /* 0x0000ffff5a0f7812 */ /* 0x000fe400078ec0ff */
[----:B------:R-:W-:Y:S02]  /*329c0*/  LOP3.LUT R13, R98, 0xffff, RZ, 0xc0, !PT ;  /* 0x0000ffff620d7812 */ /* 0x000fe400078ec0ff */
[----:B------:R-:W-:Y:S02]  /*329d0*/  PRMT R70, R84, 0x5410, R57 ;  /* 0x0000541054467816 */ /* 0x000fe40000000039 */
[----:B------:R-:W-:-:S02]  /*329e0*/  PRMT R92, R92, 0x5410, R61 ;  /* 0x000054105c5c7816 */ /* 0x000fc4000000003d */
[----:B------:R-:W-:Y:S02]  /*329f0*/  PRMT R124, R124, 0x3340, R71 ;  /* 0x000033407c7c7816 */ /* 0x000fe40000000047 */
[--C-:B------:R-:W-:Y:S02]  /*32a00*/  PRMT R26, R32, 0x4210, R15.reuse ;  /* 0x00004210201a7816 */ /* 0x100fe4000000000f */
[----:B------:R-:W-:Y:S02]  /*32a10*/  PRMT R70, R70, 0x5210, R15 ;  /* 0x0000521046467816 */ /* 0x000fe4000000000f */
[--C-:B------:R-:W-:Y:S01]  /*32a20*/  PRMT R27, R30, 0x4210, R13.reuse ;  /* 0x000042101e1b7816 */ /* 0x100fe2000000000d */
[----:B--2---:R-:W-:Y:S01]  /*32a30*/  IMAD R30, R135, UR4, RZ ;  /* 0x00000004871e7c24 */ /* 0x004fe2000f8e02ff */
[----:B------:R-:W-:Y:S01]  /*32a40*/  PRMT R71, R92, 0x5210, R13 ;  /* 0x000052105c477816 */ /* 0x000fe2000000000d */
[----:B------:R-:W2:Y:S01]  /*32a50*/  LDCU UR4, c[0x0][0x39c] ;  /* 0x00007380ff0477ac */ /* 0x000ea20008000800 */
[----:B------:R-:W-:Y:S01]  /*32a60*/  LDS.128 R12, [R2+0x800] ;  /* 0x00080000020c7984 */ /* 0x000fe20000000c00 */
[----:B------:R-:W-:-:S02]  /*32a70*/  SHF.R.U32.HI R76, RZ, 0x8, R76 ;  /* 0x00000008ff4c7819 */ /* 0x000fc4000001164c */
[----:B------:R-:W-:Y:S01]  /*32a80*/  SHF.R.U32.HI R51, RZ, 0x8, R51 ;  /* 0x00000008ff337819 */ /* 0x000fe20000011633 */
[----:B------:R-:W-:Y:S01]  /*32a90*/  BAR.SYNC.DEFER_BLOCKING 0x0 ;  /* 0x0000000000007b1d */ /* 0x000fe20000010000 */
[----:B------:R-:W-:Y:S02]  /*32aa0*/  SHF.R.U32.HI R53, RZ, 0x8, R53 ;  /* 0x00000008ff357819 */ /* 0x000fe40000011635 */
[----:B------:R-:W-:Y:S02]  /*32ab0*/  SHF.R.U32.HI R108, RZ, 0x8, R108 ;  /* 0x00000008ff6c7819 */ /* 0x000fe4000001166c */
[----:B------:R-:W-:Y:S02]  /*32ac0*/  SHF.R.U32.HI R67, RZ, 0x8, R67 ;  /* 0x00000008ff437819 */ /* 0x000fe40000011643 */
[----:B------:R-:W-:Y:S02]  /*32ad0*/  SHF.R.U32.HI R69, RZ, 0x8, R69 ;  /* 0x00000008ff457819 */ /* 0x000fe40000011645 */
[----:B------:R-:W-:-:S02]  /*32ae0*/  LOP3.LUT R76, R76, 0xffff, RZ, 0xc0, !PT ;  /* 0x0000ffff4c4c7812 */ /* 0x000fc400078ec0ff */
[----:B------:R-:W-:Y:S02]  /*32af0*/  LOP3.LUT R51, R51, 0xffff, RZ, 0xc0, !PT ;  /* 0x0000ffff33337812 */ /* 0x000fe400078ec0ff */
[----:B------:R-:W-:Y:S02]  /*32b00*/  LOP3.LUT R53, R53, 0xffff, RZ, 0xc0, !PT ;  /* 0x0000ffff35357812 */ /* 0x000fe400078ec0ff */
[----:B------:R-:W-:Y:S02]  /*32b10*/  LOP3.LUT R108, R108, 0xffff, RZ, 0xc0, !PT ;  /* 0x0000ffff6c6c7812 */ /* 0x000fe400078ec0ff */
[----:B------:R-:W-:Y:S02]  /*32b20*/  LOP3.LUT R67, R67, 0xffff, RZ, 0xc0, !PT ;  /* 0x0000ffff43437812 */ /* 0x000fe400078ec0ff */
[----:B------:R-:W-:Y:S02]  /*32b30*/  LOP3.LUT R69, R69, 0xffff, RZ, 0xc0, !PT ;  /* 0x0000ffff45457812 */ /* 0x000fe400078ec0ff */
[----:B------:R-:W-:-:S02]  /*32b40*/  PRMT R76, R76, 0x3340, R51 ;  /* 0x000033404c4c7816 */ /* 0x000fc40000000033 */
[--C-:B------:R-:W-:Y:S01]  /*32b50*/  PRMT R53, R53, 0x3340, R0.reuse ;  /* 0x0000334035357816 */ /* 0x100fe20000000000 */
[----:B------:R-:W-:Y:S01]  /*32b60*/  STS.128 [R3], R24 ;  /* 0x0000001803007388 */ /* 0x000fe20000000c00 */
[----:B------:R-:W-:Y:S02]  /*32b70*/  PRMT R108, R108, 0x3340, R67 ;  /* 0x000033406c6c7816 */ /* 0x000fe40000000043 */
[----:B------:R-:W-:Y:S02]  /*32b80*/  PRMT R69, R69, 0x3340, R0 ;  /* 0x0000334045457816 */ /* 0x000fe40000000000 */
[----:B------:R-:W-:Y:S02]  /*32b90*/  PRMT R53, R76, 0x5410, R53 ;  /* 0x000054104c357816 */ /* 0x000fe40000000035 */
[----:B------:R-:W-:Y:S02]  /*32ba0*/  PRMT R101, R108, 0x5410, R69 ;  /* 0x000054106c657816 */ /* 0x000fe40000000045 */
[----:B------:R-:W-:-:S02]  /*32bb0*/  PRMT R69, R53, 0x5210, R82 ;  /* 0x0000521035457816 */ /* 0x000fc40000000052 */
[----:B------:R-:W-:Y:S02]  /*32bc0*/  SHF.R.U32.HI R100, RZ, 0x8, R100 ;  /* 0x00000008ff647819 */ /* 0x000fe40000011664 */
[----:B------:R-:W-:Y:S01]  /*32bd0*/  SHF.R.U32.HI R63, RZ, 0x8, R63 ;  /* 0x00000008ff3f7819 */ /* 0x000fe2000001163f */
[----:B------:R-:W-:Y:S01]  /*32be0*/  STS.128 [R3+0x400], R68 ;  /* 0x0004004403007388 */ /* 0x000fe20000000c00 */
[----:B------:R-:W-:Y:S02]  /*32bf0*/  SHF.R.U32.HI R65, RZ, 0x8, R65 ;  /* 0x00000008ff417819 */ /* 0x000fe40000011641 */
[----:B------:R-:W-:Y:S01]  /*32c00*/  LOP3.LUT R100, R100, 0xffff, RZ, 0xc0, !PT ;  /* 0x0000ffff64647812 */ /* 0x000fe200078ec0ff */
[----:B------:R-:W-:Y:S01]  /*32c10*/  BAR.SYNC.DEFER_BLOCKING 0x0 ;  /* 0x0000000000007b1d */ /* 0x000fe20000010000 */
[----:B------:R-:W-:Y:S02]  /*32c20*/  LOP3.LUT R63, R63, 0xffff, RZ, 0xc0, !PT ;  /* 0x0000ffff3f3f7812 */ /* 0x000fe400078ec0ff */
[----:B------:R-:W-:-:S02]  /*32c30*/  LOP3.LUT R65, R65, 0xffff, RZ, 0xc0, !PT ;  /* 0x0000ffff41417812 */ /* 0x000fc400078ec0ff */
[----:B------:R-:W-:Y:S02]  /*32c40*/  F2FP.SATFINITE.E5M2.F32.PACK_AB_MERGE_C R106, R107, R106, RZ ;  /* 0x0000006a6b6a723e */ /* 0x000fe400048060ff */
[----:B------:R-:W-:Y:S02]  /*32c50*/  F2FP.SATFINITE.E5M2.F32.PACK_AB_MERGE_C R114, R115, R114, RZ ;  /* 0x000000727372723e */ /* 0x000fe400048060ff */
[----:B------:R-:W-:Y:S02]  /*32c60*/  PRMT R100, R100, 0x3340, R63 ;  /* 0x0000334064647816 */ /* 0x000fe4000000003f */
[----:B------:R-:W-:Y:S02]  /*32c70*/  PRMT R65, R65, 0x3340, R0 ;  /* 0x0000334041417816 */ /* 0x000fe40000000000 */
[----:B------:R-:W-:Y:S02]  /*32c80*/  LOP3.LUT R23, R106, 0xffff, RZ, 0xc0, !PT ;  /* 0x0000ffff6a177812 */ /* 0x000fe400078ec0ff */
[----:B------:R-:W-:-:S02]  /*32c90*/  PRMT R100, R100, 0x5410, R65 ;  /* 0x0000541064647816 */ /* 0x000fc40000000041 */
[----:B------:R-:W-:Y:S02]  /*32ca0*/  LOP3.LUT R114, R114, 0xffff, RZ, 0xc0, !PT ;  /* 0x0000ffff72727812 */ /* 0x000fe400078ec0ff */
[--C-:B------:R-:W-:Y:S02]  /*32cb0*/  PRMT R44, R20, 0x4210, R23.reuse ;  /* 0x00004210142c7816 */ /* 0x100fe40000000017 */
[----:B------:R-:W-:Y:S02]  /*32cc0*/  PRMT R100, R100, 0x5210, R23 ;  /* 0x0000521064647816 */ /* 0x000fe40000000017 */
[----:B------:R-:W-:Y:S01]  /*32cd0*/  PRMT R45, R21, 0x4210, R114 ;  /* 0x00004210152d7816 */ /* 0x000fe20000000072 */
[----:B------:R-:W0:Y:S01]  /*32ce0*/  LDS.128 R24, [R2] ;  /* 0x0000000002187984 */ /* 0x000e220000000c00 */
[----:B------:R-:W-:Y:S02]  /*32cf0*/  SHF.R.U32.HI R116, RZ, 0x8, R116 ;  /* 0x00000008ff747819 */ /* 0x000fe40000011674 */
[----:B------:R-:W-:Y:S01]  /*32d00*/  SHF.R.U32.HI R81, RZ, 0x8, R81 ;  /* 0x00000008ff517819 */ /* 0x000fe20000011651 */
[----:B------:R-:W-:Y:S01]  /*32d10*/  LDS.128 R20, [R2+0x800] ;  /* 0x0008000002147984 */ /* 0x000fe20000000c00 */
[----:B------:R-:W-:-:S02]  /*32d20*/  SHF.R.U32.HI R79, RZ, 0x8, R79 ;  /* 0x00000008ff4f7819 */ /* 0x000fc4000001164f */
[----:B------:R-:W-:Y:S02]  /*32d30*/  SHF.R.U32.HI R73, RZ, 0x8, R73 ;  /* 0x00000008ff497819 */ /* 0x000fe40000011649 */
[----:B------:R-:W-:Y:S02]  /*32d40*/  LOP3.LUT R116, R116, 0xffff, RZ, 0xc0, !PT ;  /* 0x0000ffff74747812 */ /* 0x000fe400078ec0ff */
[----:B------:R-:W-:Y:S02]  /*32d50*/  LOP3.LUT R81, R81, 0xffff, RZ, 0xc0, !PT ;  /* 0x0000ffff51517812 */ /* 0x000fe400078ec0ff */
[----:B------:R-:W-:Y:S02]  /*32d60*/  LOP3.LUT R79, R79, 0xffff, RZ, 0xc0, !PT ;  /* 0x0000ffff4f4f7812 */ /* 0x000fe400078ec0ff */
[----:B------:R-:W-:Y:S02]  /*32d70*/  LOP3.LUT R73, R73, 0xffff, RZ, 0xc0, !PT ;  /* 0x0000ffff49497812 */ /* 0x000fe400078ec0ff */
[----:B------:R-:W-:-:S02]  /*32d80*/  F2FP.SATFINITE.E5M2.F32.PACK_AB_MERGE_C R122, R123, R122, RZ ;  /* 0x0000007a7b7a723e */ /* 0x000fc400048060ff */
[----:B------:R-:W-:Y:S02]  /*32d90*/  F2FP.SATFINITE.E5M2.F32.PACK_AB_MERGE_C R130, R131, R130, RZ ;  /* 0x000000828382723e */ /* 0x000fe400048060ff */
[----:B------:R-:W-:Y:S02]  /*32da0*/  PRMT R116, R116, 0x3340, R81 ;  /* 0x0000334074747816 */ /* 0x000fe40000000051 */
[--C-:B------:R-:W-:Y:S02]  /*32db0*/  PRMT R79, R79, 0x3340, R0.reuse ;  /* 0x000033404f4f7816 */ /* 0x100fe40000000000 */
[----:B------:R-:W-:Y:S02]  /*32dc0*/  PRMT R73, R73, 0x3340, R0 ;  /* 0x0000334049497816 */ /* 0x000fe40000000000 */
[----:B------:R-:W-:Y:S02]  /*32dd0*/  SHF.R.U32.HI R33, RZ, 0x6, R134 ;  /* 0x00000006ff217819 */ /* 0x000fe40000011686 */
[----:B------:R-:W-:-:S02]  /*32de0*/  PRMT R79, R116, 0x5410, R79 ;  /* 0x00005410744f7816 */ /* 0x000fc4000000004f */
[----:B------:R-:W-:Y:S02]  /*32df0*/  PRMT R73, R124, 0x5410, R73 ;  /* 0x000054107c497816 */ /* 0x000fe40000000049 */
[----:B------:R-:W-:Y:S02]  /*32e00*/  LOP3.LUT R122, R122, 0xffff, RZ, 0xc0, !PT ;  /* 0x0000ffff7a7a7812 */ /* 0x000fe400078ec0ff */
[----:B------:R-:W-:Y:S02]  /*32e10*/  LOP3.LUT R130, R130, 0xffff, RZ, 0xc0, !PT ;  /* 0x0000ffff82827812 */ /* 0x000fe400078ec0ff */
[----:B------:R-:W-:Y:S02]  /*32e20*/  SGXT.U32 R33, R33, 0x1 ;  /* 0x000000012121781a */ /* 0x000fe40000000000 */
[----:B------:R-:W-:Y:S02]  /*32e30*/  PRMT R101, R101, 0x5210, R114 ;  /* 0x0000521065657816 */ /* 0x000fe40000000072 */
[----:B------:R-:W-:-:S02]  /*32e40*/  PRMT R46, R37, 0x4210, R122 ;  /* 0x00004210252e7816 */ /* 0x000fc4000000007a */
[----:B------:R-:W-:Y:S02]  /*32e50*/  PRMT R102, R79, 0x5210, R122 ;  /* 0x000052104f667816 */ /* 0x000fe4000000007a */
[--C-:B------:R-:W-:Y:S01]  /*32e60*/  PRMT R47, R35, 0x4210, R130.reuse ;  /* 0x00004210232f7816 */ /* 0x100fe20000000082 */
[----:B------:R-:W-:Y:S01]  /*32e70*/  BAR.SYNC.DEFER_BLOCKING 0x0 ;  /* 0x0000000000007b1d */ /* 0x000fe20000010000 */
[----:B------:R-:W-:Y:S02]  /*32e80*/  PRMT R103, R73, 0x5210, R130 ;  /* 0x0000521049677816 */ /* 0x000fe40000000082 */
[----:B------:R-:W-:Y:S02]  /*32e90*/  LOP3.LUT R31, R0, R33, RZ, 0xfc, !PT ;  /* 0x00000021001f7212 */ /* 0x000fe400078efcff */
[C---:B------:R-:W-:Y:S02]  /*32ea0*/  IADD3 R29, P2, PT, R30.reuse, UR12, RZ ;  /* 0x0000000c1e1d7c10 */ /* 0x040fe4000ff5e0ff */
[----:B------:R-:W-:Y:S01]  /*32eb0*/  ISETP.GE.AND P0, PT, R135, UR14, PT ;  /* 0x0000000e87007c0c */ /* 0x000fe2000bf06270 */
[----:B-1----:R-:W-:Y:S01]  /*32ec0*/  IMAD R32, R31, R28, RZ ;  /* 0x0000001c1f207224 */ /* 0x002fe200078e02ff */
[----:B------:R-:W-:-:S02]  /*32ed0*/  LEA.HI.X.SX32 R30, R30, UR13, 0x1, P2 ;  /* 0x0000000d1e1e7c11 */ /* 0x000fc400090f0eff */
[--C-:B------:R-:W-:Y:S02]  /*32ee0*/  LOP3.LUT R39, R0, 0x2, R33.reuse, 0xfe, !PT ;  /* 0x0000000200277812 */ /* 0x100fe400078efe21 */
[C---:B------:R-:W-:Y:S02]  /*32ef0*/  IADD3 R34, P2, PT, R32.reuse, R29, RZ ;  /* 0x0000001d20227210 */ /* 0x040fe40007f5e0ff */
[----:B------:R-:W-:Y:S02]  /*32f00*/  ISETP.LT.AND P1, PT, R31, UR15, !P0 ;  /* 0x0000000f1f007c0c */ /* 0x000fe4000c721270 */
[----:B------:R-:W-:Y:S01]  /*32f10*/  LEA.HI.X.SX32 R35, R32, R30, 0x1, P2 ;  /* 0x0000001e20237211 */ /* 0x000fe200010f0eff */
[C---:B------:R-:W-:Y:S01]  /*32f20*/  IMAD R32, R39.reuse, R28, RZ ;  /* 0x0000001c27207224 */ /* 0x040fe200078e02ff */
[----:B------:R-:W-:Y:S02]  /*32f30*/  LOP3.LUT R37, R0, 0x4, R33, 0xfe, !PT ;  /* 0x0000000400257812 */ /* 0x000fe400078efe21 */
[----:B------:R-:W-:-:S02]  /*32f40*/  ISETP.LT.AND P4, PT, R39, UR15, !P0 ;  /* 0x0000000f27007c0c */ /* 0x000fc4000c781270 */
[----:B------:R-:W-:Y:S01]  /*32f50*/  IADD3 R36, P3, PT, R32, R29, RZ ;  /* 0x0000001d20247210 */ /* 0x000fe20007f7e0ff */
[----:B------:R1:W-:Y:S01]  /*32f60*/  STS.128 [R3], R44 ;  /* 0x0000002c03007388 */ /* 0x0003e20000000c00 */
[----:B------:R-:W-:Y:S02]  /*32f70*/  ISETP.LT.AND P2, PT, R37, UR15, !P0 ;  /* 0x0000000f25007c0c */ /* 0x000fe4000c741270 */
[----:B0-----:R-:W-:Y:S01]  /*32f80*/  PRMT R41, R8, 0x7770, RZ ;  /* 0x0000777008297816 */ /* 0x001fe200000000ff */
[----:B------:R0:W-:Y:S01]  /*32f90*/  STS.128 [R3+0x400], R100 ;  /* 0x0004006403007388 */ /* 0x0001e20000000c00 */
[--C-:B------:R-:W-:Y:S02]  /*32fa0*/  LOP3.LUT R39, R0, 0x6, R33.reuse, 0xfe, !PT ;  /* 0x0000000600277812 */ /* 0x100fe400078efe21 */
[----:B------:R-:W-:Y:S01]  /*32fb0*/  PRMT R43, R8, 0x7771, RZ ;  /* 0x00007771082b7816 */ /* 0x000fe200000000ff */
[----:B------:R-:W-:Y:S01]  /*32fc0*/  BAR.SYNC.DEFER_BLOCKING 0x0 ;  /* 0x0000000000007b1d */ /* 0x000fe20000010000 */
[----:B------:R-:W-:-:S02]  /*32fd0*/  LOP3.LUT R49, R0, 0xa, R33, 0xfe, !PT ;  /* 0x0000000a00317812 */ /* 0x000fc400078efe21 */
[C---:B------:R-:W-:Y:S02]  /*32fe0*/  PRMT R59, R24.reuse, 0x7772, RZ ;  /* 0x00007772183b7816 */ /* 0x040fe400000000ff */
[----:B------:R-:W-:Y:S02]  /*32ff0*/  PRMT R57, R24, 0x7773, RZ ;  /* 0x0000777318397816 */ /* 0x000fe400000000ff */
[----:B------:R-:W-:Y:S02]  /*33000*/  PRMT R51, R25, 0x7773, RZ ;  /* 0x0000777319337816 */ /* 0x000fe400000000ff */
[----:B-1----:R-:W-:Y:S02]  /*33010*/  LOP3.LUT R45, R0, 0x8, R33, 0xfe, !PT ;  /* 0x00000008002d7812 */ /* 0x002fe400078efe21 */
[----:B------:R-:W-:Y:S01]  /*33020*/  PRMT R47, R8, 0x7772, RZ ;  /* 0x00007772082f7816 */ /* 0x000fe200000000ff */
[----:B0-----:R-:W-:Y:S01]  /*33030*/  IMAD R3, R37, R28, RZ ;  /* 0x0000001c25037224 */ /* 0x001fe200078e02ff */
[----:B------:R-:W-:Y:S01]  /*33040*/  LEA.HI.X.SX32 R37, R32, R30, 0x1, P3 ;  /* 0x0000001e20257211 */ /* 0x000fe200018f0eff */
[----:B------:R-:W-:Y:S01]  /*33050*/  IMAD R32, R39, R28, RZ ;  /* 0x0000001c27207224 */ /* 0x000fe200078e02ff */
[----:B------:R-:W-:-:S02]  /*33060*/  ISETP.LT.AND P5, PT, R45, UR15, !P0 ;  /* 0x0000000f2d007c0c */ /* 0x000fc4000c7a1270 */
[----:B------:R-:W-:Y:S02]  /*33070*/  IADD3 R38, P3, PT, R3, R29, RZ ;  /* 0x0000001d03267210 */ /* 0x000fe40007f7e0ff */
[C---:B------:R-:W-:Y:S02]  /*33080*/  PRMT R53, R25.reuse, 0x7772, RZ ;  /* 0x0000777219357816 */ /* 0x040fe400000000ff */
[C---:B------:R-:W-:Y:S02]  /*33090*/  PRMT R55, R25.reuse, 0x7771, RZ ;  /* 0x0000777119377816 */ /* 0x040fe400000000ff */
[----:B------:R-:W-:Y:S01]  /*330a0*/  PRMT R25, R25, 0x7770, RZ ;  /* 0x0000777019197816 */ /* 0x000fe200000000ff */
[----:B------:R0:W-:Y:S01]  /*330b0*/  @P1 STG.E.U8 desc[UR24][R34.64], R41 ;  /* 0x0000002922001986 */ /* 0x0001e2000c101118 */
[----:B------:R-:W-:Y:S02]  /*330c0*/  ISETP.LT.AND P1, PT, R39, UR15, !P0 ;  /* 0x0000000f27007c0c */ /* 0x000fe4000c721270 */
[----:B------:R-:W-:Y:S01]  /*330d0*/  LEA.HI.X.SX32 R39, R3, R30, 0x1, P3 ;  /* 0x0000001e03277211 */ /* 0x000fe200018f0eff */
[----:B------:R-:W-:Y:S01]  /*330e0*/  IMAD R3, R45, R28, RZ ;  /* 0x0000001c2d037224 */ /* 0x000fe200078e02ff */
[----:B------:R1:W-:Y:S01]  /*330f0*/  @P4 STG.E.U8 desc[UR24][R36.64], R43 ;  /* 0x0000002b24004986 */ /* 0x0003e2000c101118 */
[----:B------:R-:W-:-:S02]  /*33100*/  ISETP.LT.AND P3, PT, R49, UR15, !P0 ;  /* 0x0000000f31007c0c */ /* 0x000fc4000c761270 */
[----:B------:R-:W-:Y:S01]  /*33110*/  PRMT R45, R8, 0x7773, RZ ;  /* 0x00007773082d7816 */ /* 0x000fe200000000ff */
[----:B------:R2:W-:Y:S01]  /*33120*/  @P2 STG.E.U8 desc[UR24][R38.64], R47 ;  /* 0x0000002f26002986 */ /* 0x0005e2000c101118 */
[CC--:B------:R-:W-:Y:S02]  /*33130*/  IADD3 R40, P2, PT, R3.reuse, R29.reuse, RZ ;  /* 0x0000001d03287210 */ /* 0x0c0fe40007f5e0ff */
[C---:B0-----:R-:W-:Y:S02]  /*33140*/  IADD3 R34, P4, PT, R32.reuse, R29, RZ ;  /* 0x0000001d20227210 */ /* 0x041fe40007f9e0ff */
[----:B------:R-:W-:Y:S01]  /*33150*/  LEA.HI.X.SX32 R41, R3, R30, 0x1, P2 ;  /* 0x0000001e03297211 */ /* 0x000fe200010f0eff */
[----:B------:R-:W-:Y:S01]  /*33160*/  IMAD R3, R49, R28, RZ ;  /* 0x0000001c31037224 */ /* 0x000fe200078e02ff */
[----:B------:R-:W-:Y:S02]  /*33170*/  LEA.HI.X.SX32 R35, R32, R30, 0x1, P4 ;  /* 0x0000001e20237211 */ /* 0x000fe400020f0eff */
[----:B-1----:R-:W-:-:S02]  /*33180*/  LOP3.LUT R37, R0, 0xc, R33, 0xfe, !PT ;  /* 0x0000000c00257812 */ /* 0x002fc400078efe21 */
[C---:B------:R-:W-:Y:S01]  /*33190*/  LOP3.LUT R49, R0.reuse, UR26, RZ, 0xfc, !PT ;  /* 0x0000001a00317c12 */ /* 0x040fe2000f8efcff */
[----:B------:R0:W-:Y:S01]  /*331a0*/  @P1 STG.E.U8 desc[UR24][R34.64], R45 ;  /* 0x0000002d22001986 */ /* 0x0001e2000c101118 */
[----:B------:R-:W-:Y:S01]  /*331b0*/  IADD3 R36, P4, PT, R3, R29, RZ ;  /* 0x0000001d03247210 */ /* 0x000fe20007f9e0ff */
[C---:B------:R-:W-:Y:S01]  /*331c0*/  IMAD R8, R37.reuse, R28, RZ ;  /* 0x0000001c25087224 */ /* 0x040fe200078e02ff */
[----:B------:R-:W-:Y:S02]  /*331d0*/  ISETP.LT.AND P2, PT, R37, UR15, !P0 ;  /* 0x0000000f25007c0c */ /* 0x000fe4000c741270 */
[----:B------:R-:W-:Y:S02]  /*331e0*/  PRMT R43, R9, 0x7770, RZ ;  /* 0x00007770092b7816 */ /* 0x000fe400000000ff */
[----:B------:R-:W-:Y:S01]  /*331f0*/  LEA.HI.X.SX32 R37, R3, R30, 0x1, P4 ;  /* 0x0000001e03257211 */ /* 0x000fe200020f0eff */
[C---:B------:R-:W-:Y:S01]  /*33200*/  IMAD R3, R49.reuse, R28, RZ ;  /* 0x0000001c31037224 */ /* 0x040fe200078e02ff */
[----:B------:R-:W-:Y:S01]  /*33210*/  ISETP.LT.AND P1, PT, R49, UR15, !P0 ;  /* 0x0000000f31007c0c */ /* 0x000fe2000c721270 */
[----:B------:R1:W-:Y:S01]  /*33220*/  @P5 STG.E.U8 desc[UR24][R40.64], R43 ;  /* 0x0000002b28005986 */ /* 0x0003e2000c101118 */
[----:B--2---:R-:W-:-:S02]  /*33230*/  LOP3.LUT R39, R0, 0x10, R33, 0xfe, !PT ;  /* 0x0000001000277812 */ /* 0x004fc400078efe21 */
[----:B0-----:R-:W-:Y:S02]  /*33240*/  PRMT R45, R9, 0x7771, RZ ;  /* 0x00007771092d7816 */ /* 0x001fe400000000ff */
[CC--:B------:R-:W-:Y:S01]  /*33250*/  IADD3 R34, P4, PT, R8.reuse, R29.reuse, RZ ;  /* 0x0000001d08227210 */ /* 0x0c0fe20007f9e0ff */
[----:B------:R-:W-:Y:S01]  /*33260*/  IMAD R32, R39, R28, RZ ;  /* 0x0000001c27207224 */ /* 0x000fe200078e02ff */
[----:B------:R-:W-:Y:S01]  /*33270*/  IADD3 R38, P5, PT, R3, R29, RZ ;  /* 0x0000001d03267210 */ /* 0x000fe20007fbe0ff */
[----:B------:R0:W-:Y:S01]  /*33280*/  @P3 STG.E.U8 desc[UR24][R36.64], R45 ;  /* 0x0000002d24003986 */ /* 0x0001e2000c101118 */
[----:B------:R-:W-:Y:S02]  /*33290*/  ISETP.LT.AND P3, PT, R39, UR15, !P0 ;  /* 0x0000000f27007c0c */ /* 0x000fe4000c761270 */
[----:B------:R-:W-:Y:S02]  /*332a0*/  LEA.HI.X.SX32 R35, R8, R30, 0x1, P4 ;  /* 0x0000001e08237211 */ /* 0x000fe400020f0eff */
[----:B-1----:R-:W-:-:S02]  /*332b0*/  PRMT R43, R9, 0x7772, RZ ;  /* 0x00007772092b7816 */ /* 0x002fc400000000ff */
[----:B------:R-:W-:Y:S02]  /*332c0*/  LEA.HI.X.SX32 R39, R3, R30, 0x1, P5 ;  /* 0x0000001e03277211 */ /* 0x000fe400028f0eff */
[----:B------:R-:W-:Y:S01]  /*332d0*/  PRMT R41, R9, 0x7773, RZ ;  /* 0x0000777309297816 */ /* 0x000fe200000000ff */
[----:B------:R1:W-:Y:S01]  /*332e0*/  @P2 STG.E.U8 desc[UR24][R34.64], R43 ;  /* 0x0000002b22002986 */ /* 0x0003e2000c101118 */
[--C-:B------:R-:W-:Y:S02]  /*332f0*/  LOP3.LUT R3, R0, 0x12, R33.reuse, 0xfe, !PT ;  /* 0x0000001200037812 */ /* 0x100fe400078efe21 */
[----:B------:R-:W-:Y:S01]  /*33300*/  IADD3 R8, P2, PT, R32, R29, RZ ;  /* 0x0000001d20087210 */ /* 0x000fe20007f5e0ff */
[----:B------:R2:W-:Y:S01]  /*33310*/  @P1 STG.E.U8 desc[UR24][R38.64], R41 ;  /* 0x0000002926001986 */ /* 0x0005e2000c101118 */
[C---:B------:R-:W-:Y:S01]  /*33320*/  ISETP.LT.AND P1, PT, R3.reuse, UR15, !P0 ;  /* 0x0000000f03007c0c */ /* 0x040fe2000c721270 */
[----:B------:R-:W-:Y:S01]  /*33330*/  IMAD R3, R3, R28, RZ ;  /* 0x0000001c03037224 */ /* 0x000fe200078e02ff */
[----:B------:R-:W-:-:S02]  /*33340*/  LOP3.LUT R47, R0, 0x14, R33, 0xfe, !PT ;  /* 0x00000014002f7812 */ /* 0x000fc400078efe21 */
[--C-:B0-----:R-:W-:Y:S02]  /*33350*/  LOP3.LUT R45, R0, 0x16, R33.reuse, 0xfe, !PT ;  /* 0x00000016002d7812 */ /* 0x101fe400078efe21 */
[----:B------:R-:W-:Y:S01]  /*33360*/  LEA.HI.X.SX32 R9, R32, R30, 0x1, P2 ;  /* 0x0000001e20097211 */ /* 0x000fe200010f0eff */
[----:B------:R-:W-:Y:S01]  /*33370*/  IMAD R32, R47, R28, RZ ;  /* 0x0000001c2f207224 */ /* 0x000fe200078e02ff */
[----:B-1----:R-:W-:Y:S02]  /*33380*/  IADD3 R34, P5, PT, R3, R29, RZ ;  /* 0x0000001d03227210 */ /* 0x002fe40007fbe0ff */
[C---:B------:R-:W-:Y:S02]  /*33390*/  PRMT R37, R10.reuse, 0x7770, RZ ;  /* 0x000077700a257816 */ /* 0x040fe400000000ff */
[----:B------:R-:W-:Y:S02]  /*333a0*/  ISETP.LT.AND P4, PT, R47, UR15, !P0 ;  /* 0x0000000f2f007c0c */ /* 0x000fe4000c781270 */
[----:B------:R-:W-:Y:S01]  /*333b0*/  LEA.HI.X.SX32 R35, R3, R30, 0x1, P5 ;  /* 0x0000001e03237211 */ /* 0x000fe200028f0eff */
[----:B------:R-:W-:Y:S01]  /*333c0*/  IMAD R3, R45, R28, RZ ;  /* 0x0000001c2d037224 */ /* 0x000fe200078e02ff */
[----:B------:R-:W-:Y:S01]  /*333d0*/  PRMT R47, R10, 0x7771, RZ ;  /* 0x000077710a2f7816 */ /* 0x000fe200000000ff */
[----:B------:R0:W-:Y:S01]  /*333e0*/  @P3 STG.E.U8 desc[UR24][R8.64], R37 ;  /* 0x0000002508003986 */ /* 0x0001e2000c101118 */
[----:B------:R-:W-:-:S02]  /*333f0*/  LOP3.LUT R43, R0, 0x18, R33, 0xfe, !PT ;  /* 0x00000018002b7812 */ /* 0x000fc400078efe21 */
[----:B------:R-:W-:Y:S01]  /*33400*/  ISETP.LT.AND P3, PT, R45, UR15, !P0 ;  /* 0x0000000f2d007c0c */ /* 0x000fe2000c761270 */
[----:B------:R1:W-:Y:S01]  /*33410*/  @P1 STG.E.U8 desc[UR24][R34.64], R47 ;  /* 0x0000002f22001986 */ /* 0x0003e2000c101118 */
[----:B------:R-:W-:Y:S01]  /*33420*/  IADD3 R36, P1, PT, R3, R29, RZ ;  /* 0x0000001d03247210 */ /* 0x000fe20007f3e0ff */
[C---:B--2---:R-:W-:Y:S01]  /*33430*/  IMAD R39, R43.reuse, R28, RZ ;  /* 0x0000001c2b277224 */ /* 0x044fe200078e02ff */
[C---:B------:R-:W-:Y:S02]  /*33440*/  PRMT R45, R10.reuse, 0x7772, RZ ;  /* 0x000077720a2d7816 */ /* 0x040fe400000000ff */
[----:B------:R-:W-:Y:S02]  /*33450*/  ISETP.LT.AND P2, PT, R43, UR15, !P0 ;  /* 0x0000000f2b007c0c */ /* 0x000fe4000c741270 */
[----:B------:R-:W-:Y:S02]  /*33460*/  PRMT R43, R10, 0x7773, RZ ;  /* 0x000077730a2b7816 */ /* 0x000fe400000000ff */
[----:B0-----:R-:W-:-:S02]  /*33470*/  LEA.HI.X.SX32 R37, R3, R30, 0x1, P1 ;  /* 0x0000001e03257211 */ /* 0x001fc400008f0eff */
[-C--:B------:R-:W-:Y:S02]  /*33480*/  IADD3 R8, P5, PT, R32, R29.reuse, RZ ;  /* 0x0000001d20087210 */ /* 0x080fe40007fbe0ff */
[----:B------:R-:W-:Y:S02]  /*33490*/  LOP3.LUT R3, R0, 0x1a, R33, 0xfe, !PT ;  /* 0x0000001a00037812 */ /* 0x000fe400078efe21 */
[----:B------:R-:W-:Y:S02]  /*334a0*/  LEA.HI.X.SX32 R9, R32, R30, 0x1, P5 ;  /* 0x0000001e20097211 */ /* 0x000fe400028f0eff */
[C---:B------:R-:W-:Y:S01]  /*334b0*/  ISETP.LT.AND P1, PT, R3.reuse, UR15, !P0 ;  /* 0x0000000f03007c0c */ /* 0x040fe2000c721270 */
[----:B------:R-:W-:Y:S01]  /*334c0*/  IMAD R3, R3, R28, RZ ;  /* 0x0000001c03037224 */ /* 0x000fe200078e02ff */
[----:B------:R-:W-:Y:S01]  /*334d0*/  IADD3 R38, P5, PT, R39, R29, RZ ;  /* 0x0000001d27267210 */ /* 0x000fe20007fbe0ff */
[----:B------:R0:W-:Y:S01]  /*334e0*/  @P4 STG.E.U8 desc[UR24][R8.64], R45 ;  /* 0x0000002d08004986 */ /* 0x0001e2000c101118 */
[----:B------:R-:W-:-:S02]  /*334f0*/  PRMT R41, R11, 0x7770, RZ ;  /* 0x000077700b297816 */ /* 0x000fc400000000ff */
[----:B------:R-:W-:Y:S01]  /*33500*/  LEA.HI.X.SX32 R39, R39, R30, 0x1, P5 ;  /* 0x0000001e27277211 */ /* 0x000fe200028f0eff */
[----:B------:R2:W-:Y:S01]  /*33510*/  @P3 STG.E.U8 desc[UR24][R36.64], R43 ;  /* 0x0000002b24003986 */ /* 0x0005e2000c101118 */
[C---:B-1----:R-:W-:Y:S02]  /*33520*/  LOP3.LUT R47, R0.reuse, UR27, RZ, 0xfc, !PT ;  /* 0x0000001b002f7c12 */ /* 0x042fe4000f8efcff */
[----:B------:R-:W-:Y:S01]  /*33530*/  LOP3.LUT R10, R31, 0x82, RZ, 0xfc, !PT ;  /* 0x000000821f0a7812 */ /* 0x000fe200078efcff */
[----:B------:R1:W-:Y:S01]  /*33540*/  @P2 STG.E.U8 desc[UR24][R38.64], R41 ;  /* 0x0000002926002986 */ /* 0x0003e2000c101118 */
[C-C-:B------:R-:W-:Y:S01]  /*33550*/  LOP3.LUT R35, R0.reuse, 0x20, R33.reuse, 0xfe, !PT ;  /* 0x0000002000237812 */ /* 0x140fe200078efe21 */
[C---:B------:R-:W-:Y:S01]  /*33560*/  IMAD R32, R47.reuse, R28, RZ ;  /* 0x0000001c2f207224 */ /* 0x040fe200078e02ff */
[----:B------:R-:W-:Y:S02]  /*33570*/  ISETP.LT.AND P2, PT, R47, UR15, !P0 ;  /* 0x0000000f2f007c0c */ /* 0x000fe4000c741270 */
[----:B0-----:R-:W-:-:S02]  /*33580*/  LOP3.LUT R45, R0, 0x1c, R33, 0xfe, !PT ;  /* 0x0000001c002d7812 */ /* 0x001fc400078efe21 */
[-C--:B------:R-:W-:Y:S02]  /*33590*/  IADD3 R8, P4, PT, R3, R29.reuse, RZ ;  /* 0x0000001d03087210 */ /* 0x080fe40007f9e0ff */
[----:B--2---:R-:W-:Y:S02]  /*335a0*/  PRMT R43, R11, 0x7771, RZ ;  /* 0x000077710b2b7816 */ /* 0x004fe400000000ff */
[----:B------:R-:W-:Y:S01]  /*335b0*/  LEA.HI.X.SX32 R9, R3, R30, 0x1, P4 ;  /* 0x0000001e03097211 */ /* 0x000fe200020f0eff */
[C---:B------:R-:W-:Y:S01]  /*335c0*/  IMAD R3, R45.reuse, R28, RZ ;  /* 0x0000001c2d037224 */ /* 0x040fe200078e02ff */
[----:B------:R-:W-:Y:S01]  /*335d0*/  ISETP.LT.AND P4, PT, R10, UR4, !P0 ;  /* 0x000000040a007c0c */ /* 0x000fe2000c781270 */
[----:B------:R-:W0:Y:S01]  /*335e0*/  LDCU UR4, c[0x0][0x39c] ;  /* 0x00007380ff0477ac */ /* 0x000e220008000800 */
[----:B------:R-:W-:Y:S01]  /*335f0*/  ISETP.LT.AND P3, PT, R45, UR15, !P0 ;  /* 0x0000000f2d007c0c */ /* 0x000fe2000c761270 */
[----:B------:R2:W-:Y:S01]  /*33600*/  @P1 STG.E.U8 desc[UR24][R8.64], R43 ;  /* 0x0000002b08001986 */ /* 0x0005e2000c101118 */
[----:B------:R-:W-:-:S02]  /*33610*/  IADD3 R10, P1, PT, R3, R29, RZ ;  /* 0x0000001d030a7210 */ /* 0x000fc40007f3e0ff */
[C---:B-1----:R-:W-:Y:S02]  /*33620*/  PRMT R39, R11.reuse, 0x7773, RZ ;  /* 0x000077730b277816 */ /* 0x042fe400000000ff */
[----:B------:R-:W-:Y:S02]  /*33630*/  PRMT R41, R11, 0x7772, RZ ;  /* 0x000077720b297816 */ /* 0x000fe400000000ff */
[----:B------:R-:W-:Y:S02]  /*33640*/  LOP3.LUT R37, R0, 0x22, R33, 0xfe, !PT ;  /* 0x0000002200257812 */ /* 0x000fe400078efe21 */
[----:B------:R-:W-:Y:S01]  /*33650*/  LEA.HI.X.SX32 R11, R3, R30, 0x1, P1 ;  /* 0x0000001e030b7211 */ /* 0x000fe200008f0eff */
[CC--:B------:R-:W-:Y:S01]  /*33660*/  IMAD R3, R35.reuse, R28.reuse, RZ ;  /* 0x0000001c23037224 */ /* 0x0c0fe200078e02ff */
[C---:B------:R-:W-:Y:S02]  /*33670*/  IADD3 R34, P1, PT, R32.reuse, R29, RZ ;  /* 0x0000001d20227210 */ /* 0x040fe40007f3e0ff */
[----:B------:R-:W-:Y:S01]  /*33680*/  ISETP.LT.AND P5, PT, R35, UR15, !P0 ;  /* 0x0000000f23007c0c */ /* 0x000fe2000c7a1270 */
[----:B------:R1:W-:Y:S01]  /*33690*/  @P3 STG.E.U8 desc[UR24][R10.64], R41 ;  /* 0x000000290a003986 */ /* 0x0003e2000c101118 */
[C---:B------:R-:W-:Y:S01]  /*336a0*/  ISETP.LT.AND P6, PT, R37.reuse, UR15, !P0 ;  /* 0x0000000f25007c0c */ /* 0x040fe2000c7c1270 */
[----:B------:R-:W-:Y:S01]  /*336b0*/  IMAD R37, R37, R28, RZ ;  /* 0x0000001c25257224 */ /* 0x000fe200078e02ff */
[----:B------:R-:W-:-:S02]  /*336c0*/  LEA.HI.X.SX32 R35, R32, R30, 0x1, P1 ;  /* 0x0000001e20237211 */ /* 0x000fc400008f0eff */
[-C--:B--2---:R-:W-:Y:S02]  /*336d0*/  IADD3 R8, P1, PT, R3, R29.reuse, RZ ;  /* 0x0000001d03087210 */ /* 0x084fe40007f3e0ff */
[----:B------:R-:W-:Y:S01]  /*336e0*/  IADD3 R36, P3, PT, R37, R29, RZ ;  /* 0x0000001d25247210 */ /* 0x000fe20007f7e0ff */
[----:B------:R-:W-:Y:S01]  /*336f0*/  @P2 STG.E.U8 desc[UR24][R34.64], R39 ;  /* 0x0000002722002986 */ /* 0x000fe2000c101118 */
[-C--:B------:R-:W-:Y:S02]  /*33700*/  LEA.HI.X.SX32 R9, R3, R30.reuse, 0x1, P1 ;  /* 0x0000001e03097211 */ /* 0x080fe400008f0eff */
[C-C-:B------:R-:W-:Y:S02]  /*33710*/  LOP3.LUT R3, R0.reuse, 0x24, R33.reuse, 0xfe, !PT ;  /* 0x0000002400037812 */ /* 0x140fe400078efe21 */
[----:B------:R-:W-:Y:S02]  /*33720*/  LEA.HI.X.SX32 R37, R37, R30, 0x1, P3 ;  /* 0x0000001e25257211 */ /* 0x000fe400018f0eff */
[----:B-1----:R-:W-:-:S02]  /*33730*/  LOP3.LUT R11, R0, 0x26, R33, 0xfe, !PT ;  /* 0x00000026000b7812 */ /* 0x002fc400078efe21 */
[C---:B------:R-:W-:Y:S02]  /*33740*/  PRMT R45, R16.reuse, 0x7770, RZ ;  /* 0x00007770102d7816 */ /* 0x040fe400000000ff */
[C---:B0-----:R-:W-:Y:S01]  /*33750*/  ISETP.LT.AND P3, PT, R3.reuse, UR4, !P0 ;  /* 0x0000000403007c0c */ /* 0x041fe2000c761270 */
[----:B------:R-:W0:Y:S01]  /*33760*/  LDCU UR4, c[0x0][0x39c] ;  /* 0x00007380ff0477ac */ /* 0x000e220008000800 */
[----:B------:R-:W-:Y:S01]  /*33770*/  PRMT R43, R16, 0x7771, RZ ;  /* 0x00007771102b7816 */ /* 0x000fe200000000ff */
[-C--:B------:R-:W-:Y:S01]  /*33780*/  IMAD R3, R3, R28.reuse, RZ ;  /* 0x0000001c03037224 */ /* 0x080fe200078e02ff */
[----:B------:R-:W-:Y:S01]  /*33790*/  LOP3.LUT R41, R0, 0x28, R33, 0xfe, !PT ;  /* 0x0000002800297812 */ /* 0x000fe200078efe21 */
[----:B------:R1:W-:Y:S01]  /*337a0*/  @P5 STG.E.U8 desc[UR24][R8.64], R45 ;  /* 0x0000002d08005986 */ /* 0x0003e2000c101118 */
[C---:B------:R-:W-:Y:S01]  /*337b0*/  ISETP.LT.AND P2, PT, R11.reuse, UR5, !P0 ;  /* 0x000000050b007c0c */ /* 0x040fe2000c741270 */
[-C--:B------:R-:W-:Y:S01]  /*337c0*/  IMAD R11, R11, R28.reuse, RZ ;  /* 0x0000001c0b0b7224 */ /* 0x080fe200078e02ff */
[----:B------:R-:W2:Y:S01]  /*337d0*/  LDCU UR5, c[0x0][0x39c] ;  /* 0x00007380ff0577ac */ /* 0x000ea20008000800 */
[----:B------:R0:W-:Y:S01]  /*337e0*/  @P6 STG.E.U8 desc[UR24][R36.64], R43 ;  /* 0x0000002b24006986 */ /* 0x0001e2000c101118 */
[C---:B------:R-:W-:Y:S01]  /*337f0*/  IMAD R32, R41.reuse, R28, RZ ;  /* 0x0000001c29207224 */ /* 0x040fe200078e02ff */
[----:B---3--:R-:W-:Y:S01]  /*33800*/  ISETP.LT.AND P1, PT, R41, UR6, !P0 ;  /* 0x0000000629007c0c */ /* 0x008fe2000c721270 */
[----:B------:R-:W3:Y:S01]  /*33810*/  LDCU UR6, c[0x0][0x39c] ;  /* 0x00007380ff0677ac */ /* 0x000ee20008000800 */
[----:B------:R-:W-:-:S02]  /*33820*/  IADD3 R10, P5, PT, R11, R29, RZ ;  /* 0x0000001d0b0a7210 */ /* 0x000fc40007fbe0ff */
[----:B------:R-:W-:Y:S02]  /*33830*/  PRMT R41, R16, 0x7772, RZ ;  /* 0x0000777210297816 */ /* 0x000fe400000000ff */
[-C--:B-1----:R-:W-:Y:S02]  /*33840*/  IADD3 R8, P6, PT, R3, R29.reuse, RZ ;  /* 0x0000001d03087210 */ /* 0x082fe40007fde0ff */
[-C--:B------:R-:W-:Y:S02]  /*33850*/  LEA.HI.X.SX32 R11, R11, R30.reuse, 0x1, P5 ;  /* 0x0000001e0b0b7211 */ /* 0x080fe400028f0eff */
[----:B------:R-:W-:Y:S02]  /*33860*/  LEA.HI.X.SX32 R9, R3, R30, 0x1, P6 ;  /* 0x0000001e03097211 */ /* 0x000fe400030f0eff */
[----:B------:R-:W-:Y:S02]  /*33870*/  IADD3 R34, P6, PT, R32, R29, RZ ;  /* 0x0000001d20227210 */ /* 0x000fe40007fde0ff */
[----:B------:R-:W-:Y:S01]  /*33880*/  PRMT R39, R16, 0x7773, RZ ;  /* 0x0000777310277816 */ /* 0x000fe200000000ff */
[----:B------:R-:W-:Y:S01]  /*33890*/  @P3 STG.E.U8 desc[UR24][R8.64], R41 ;  /* 0x0000002908003986 */ /* 0x000fe2000c101118 */
[----:B------:R-:W-:-:S02]  /*338a0*/  LOP3.LUT R45, R0, 0x2c, R33, 0xfe, !PT ;  /* 0x0000002c002d7812 */ /* 0x000fc400078efe21 */
[----:B------:R-:W-:Y:S01]  /*338b0*/  LEA.HI.X.SX32 R35, R32, R30, 0x1, P6 ;  /* 0x0000001e20237211 */ /* 0x000fe200030f0eff */
[----:B------:R1:W-:Y:S01]  /*338c0*/  @P2 STG.E.U8 desc[UR24][R10.64], R39 ;  /* 0x000000270a002986 */ /* 0x0003e2000c101118 */
[----:B0-----:R-:W-:Y:S01]  /*338d0*/  PRMT R37, R17, 0x7770, RZ ;  /* 0x0000777011257816 */ /* 0x001fe200000000ff */
[CC--:B------:R-:W-:Y:S01]  /*338e0*/  IMAD R16, R45.reuse, R28.reuse, RZ ;  /* 0x0000001c2d107224 */ /* 0x0c0fe200078e02ff */
[C---:B------:R-:W-:Y:S02]  /*338f0*/  LOP3.LUT R3, R0.reuse, 0x2a, R33, 0xfe, !PT ;  /* 0x0000002a00037812 */ /* 0x040fe400078efe21 */
[----:B------:R-:W-:Y:S01]  /*33900*/  LOP3.LUT R43, R0, UR28, RZ, 0xfc, !PT ;  /* 0x0000001c002b7c12 */ /* 0x000fe2000f8efcff */
[----:B------:R0:W-:Y:S01]  /*33910*/  @P1 STG.E.U8 desc[UR24][R34.64], R37 ;  /* 0x0000002522001986 */ /* 0x0001e2000c101118 */
[----:B------:R-:W-:Y:S01]  /*33920*/  ISETP.LT.AND P2, PT, R45, UR4, !P0 ;  /* 0x000000042d007c0c */ /* 0x000fe2000c741270 */
[----:B------:R-:W3:Y:S01]  /*33930*/  LDCU UR4, c[0x0][0x39c] ;  /* 0x00007380ff0477ac */ /* 0x000ee20008000800 */
[C---:B----4-:R-:W-:Y:S01]  /*33940*/  ISETP.LT.AND P3, PT, R3.reuse, UR8, !P0 ;  /* 0x0000000803007c0c */ /* 0x050fe2000c761270 */
[-C--:B------:R-:W-:Y:S01]  /*33950*/  IMAD R3, R3, R28.reuse, RZ ;  /* 0x0000001c03037224 */ /* 0x080fe200078e02ff */
[C---:B--2---:R-:W-:Y:S01]  /*33960*/  ISETP.LT.AND P1, PT, R43.reuse, UR5, !P0 ;  /* 0x000000052b007c0c */ /* 0x044fe2000c721270 */
[----:B------:R-:W2:Y:S01]  /*33970*/  LDCU UR5, c[0x0][0x39c] ;  /* 0x00007380ff0577ac */ /* 0x000ea20008000800 */
[----:B------:R-:W-:Y:S01]  /*33980*/  IMAD R32, R43, R28, RZ ;  /* 0x0000001c2b207224 */ /* 0x000fe200078e02ff */
[----:B-1----:R-:W-:-:S02]  /*33990*/  IADD3 R10, P5, PT, R16, R29, RZ ;  /* 0x0000001d100a7210 */ /* 0x002fc40007fbe0ff */
[-C--:B------:R-:W-:Y:S01]  /*339a0*/  IADD3 R8, P6, PT, R3, R29.reuse, RZ ;  /* 0x0000001d03087210 */ /* 0x080fe20007fde0ff */
[----:B------:R-:W1:Y:S01]  /*339b0*/  LDCU UR8, c[0x0][0x39c] ;  /* 0x00007380ff0877ac */ /* 0x000e620008000800 */
[----:B------:R-:W-:Y:S02]  /*339c0*/  PRMT R41, R17, 0x7771, RZ ;  /* 0x0000777111297816 */ /* 0x000fe400000000ff */
[-C--:B------:R-:W-:Y:S02]  /*339d0*/  LEA.HI.X.SX32 R9, R3, R30.reuse, 0x1, P6 ;  /* 0x0000001e03097211 */ /* 0x080fe400030f0eff */
[----:B0-----:R-:W-:Y:S02]  /*339e0*/  IADD3 R34, P6, PT, R32, R29, RZ ;  /* 0x0000001d20227210 */ /* 0x001fe40007fde0ff */
[----:B------:R-:W-:Y:S01]  /*339f0*/  LEA.HI.X.SX32 R11, R16, R30, 0x1, P5 ;  /* 0x0000001e100b7211 */ /* 0x000fe200028f0eff */
[----:B------:R0:W-:Y:S01]  /*33a00*/  @P3 STG.E.U8 desc[UR24][R8.64], R41 ;  /* 0x0000002908003986 */ /* 0x0001e2000c101118 */
[----:B------:R-:W-:-:S02]  /*33a10*/  PRMT R39, R17, 0x7772, RZ ;  /* 0x0000777211277816 */ /* 0x000fc400000000ff */
[C-C-:B------:R-:W-:Y:S02]  /*33a20*/  LOP3.LUT R3, R0.reuse, 0x30, R33.reuse, 0xfe, !PT ;  /* 0x0000003000037812 */ /* 0x140fe400078efe21 */
[----:B------:R-:W-:Y:S01]  /*33a30*/  PRMT R37, R17, 0x7773, RZ ;  /* 0x0000777311257816 */ /* 0x000fe200000000ff */
[----:B------:R4:W-:Y:S01]  /*33a40*/  @P2 STG.E.U8 desc[UR24][R10.64], R39 ;  /* 0x000000270a002986 */ /* 0x0009e2000c101118 */
[--C-:B------:R-:W-:Y:S02]  /*33a50*/  LOP3.LUT R17, R0, 0x32, R33.reuse, 0xfe, !PT ;  /* 0x0000003200117812 */ /* 0x100fe400078efe21 */
[----:B------:R-:W-:Y:S02]  /*33a60*/  LEA.HI.X.SX32 R35, R32, R30, 0x1, P6 ;  /* 0x0000001e20237211 */ /* 0x000fe400030f0eff */
[C---:B---3--:R-:W-:Y:S01]  /*33a70*/  ISETP.LT.AND P3, PT, R3.reuse, UR6, !P0 ;  /* 0x0000000603007c0c */ /* 0x048fe2000c761270 */
[-C--:B------:R-:W-:Y:S01]  /*33a80*/  IMAD R3, R3, R28.reuse, RZ ;  /* 0x0000001c03037224 */ /* 0x080fe200078e02ff */
[----:B------:R-:W-:Y:S01]  /*33a90*/  LOP3.LUT R43, R0, 0x34, R33, 0xfe, !PT ;  /* 0x00000034002b7812 */ /* 0x000fe200078efe21 */
[----:B------:R3:W-:Y:S01]  /*33aa0*/  @P1 STG.E.U8 desc[UR24][R34.64], R37 ;  /* 0x0000002522001986 */ /* 0x0007e2000c101118 */
[----:B------:R-:W-:Y:S01]  /*33ab0*/  ISETP.LT.AND P2, PT, R17, UR4, !P0 ;  /* 0x0000000411007c0c */ /* 0x000fe2000c741270 */
[----:B------:R-:W1:Y:S01]  /*33ac0*/  LDCU UR4, c[0x0][0x39c] ;  /* 0x00007380ff0477ac */ /* 0x000e620008000800 */
[----:B--2---:R-:W-:Y:S01]  /*33ad0*/  ISETP.LT.AND P1, PT, R43, UR5, !P0 ;  /* 0x000000052b007c0c */ /* 0x004fe2000c721270 */
[-C--:B------:R-:W-:Y:S01]  /*33ae0*/  IMAD R17, R17, R28.reuse, RZ ;  /* 0x0000001c11117224 */ /* 0x080fe200078e02ff */
[----:B0-----:R-:W-:Y:S01]  /*33af0*/  IADD3 R8, P6, PT, R3, R29, RZ ;  /* 0x0000001d03087210 */ /* 0x001fe20007fde0ff */
[----:B------:R-:W0:Y:S01]  /*33b00*/  LDCU UR5, c[0x0][0x39c] ;  /* 0x00007380ff0577ac */ /* 0x000e220008000800 */
[----:B------:R-:W-:Y:S01]  /*33b10*/  IMAD R32, R43, R28, RZ ;  /* 0x0000001c2b207224 */ /* 0x000fe200078e02ff */
[----:B----4-:R-:W-:-:S02]  /*33b20*/  PRMT R39, R18, 0x7770, RZ ;  /* 0x0000777012277816 */ /* 0x010fc400000000ff */
[-C--:B------:R-:W-:Y:S01]  /*33b30*/  LEA.HI.X.SX32 R9, R3, R30.reuse, 0x1, P6 ;  /* 0x0000001e03097211 */ /* 0x080fe200030f0eff */
[----:B------:R-:W2:Y:S01]  /*33b40*/  LDCU UR6, c[0x0][0x39c] ;  /* 0x00007380ff0677ac */ /* 0x000ea20008000800 */
[CC--:B------:R-:W-:Y:S02]  /*33b50*/  IADD3 R10, P5, PT, R17.reuse, R29.reuse, RZ ;  /* 0x0000001d110a7210 */ /* 0x0c0fe40007fbe0ff */
[----:B------:R-:W-:Y:S01]  /*33b60*/  LOP3.LUT R3, R0, 0x36, R33, 0xfe, !PT ;  /* 0x0000003600037812 */ /* 0x000fe200078efe21 */
[----:B------:R4:W-:Y:S01]  /*33b70*/  @P3 STG.E.U8 desc[UR24][R8.64], R39 ;  /* 0x0000002708003986 */ /* 0x0009e2000c101118 */
[----:B------:R-:W-:Y:S02]  /*33b80*/  IADD3 R16, P6, PT, R32, R29, RZ ;  /* 0x0000001d20107210 */ /* 0x000fe40007fde0ff */
[----:B------:R-:W-:Y:S02]  /*33b90*/  LEA.HI.X.SX32 R11, R17, R30, 0x1, P5 ;  /* 0x0000001e110b7211 */ /* 0x000fe400028f0eff */
[----:B---3--:R-:W-:-:S02]  /*33ba0*/  PRMT R37, R18, 0x7771, RZ ;  /* 0x0000777112257816 */ /* 0x008fc400000000ff */
[C---:B-1----:R-:W-:Y:S01]  /*33bb0*/  ISETP.LT.AND P3, PT, R3.reuse, UR8, !P0 ;  /* 0x0000000803007c0c */ /* 0x042fe2000c761270 */
[----:B------:R-:W-:Y:S01]  /*33bc0*/  IMAD R3, R3, R28, RZ ;  /* 0x0000001c03037224 */ /* 0x000fe200078e02ff */
[--C-:B------:R-:W-:Y:S01]  /*33bd0*/  LOP3.LUT R43, R0, 0x38, R33.reuse, 0xfe, !PT ;  /* 0x00000038002b7812 */ /* 0x100fe200078efe21 */
[----:B------:R1:W-:Y:S01]  /*33be0*/  @P2 STG.E.U8 desc[UR24][R10.64], R37 ;  /* 0x000000250a002986 */ /* 0x0003e2000c101118 */
[----:B------:R-:W-:Y:S01]  /*33bf0*/  LEA.HI.X.SX32 R17, R32, R30, 0x1, P6 ;  /* 0x0000001e20117211 */ /* 0x000fe200030f0eff */
[----:B------:R-:W3:Y:S01]  /*33c00*/  LDCU UR8, c[0x0][0x39c] ;  /* 0x00007380ff0877ac */ /* 0x000ee20008000800 */
[----:B------:R-:W-:Y:S01]  /*33c10*/  PRMT R35, R18, 0x7772, RZ ;  /* 0x0000777212237816 */ /* 0x000fe200000000ff */
[CC--:B------:R-:W-:Y:S01]  /*33c20*/  IMAD R32, R43.reuse, R28.reuse, RZ ;  /* 0x0000001c2b207224 */ /* 0x0c0fe200078e02ff */
[----:B------:R-:W-:Y:S02]  /*33c30*/  LOP3.LUT R41, R0, 0x3a, R33, 0xfe, !PT ;  /* 0x0000003a00297812 */ /* 0x000fe400078efe21 */
[----:B------:R-:W-:Y:S01]  /*33c40*/  ISETP.LT.AND P2, PT, R43, UR4, !P0 ;  /* 0x000000042b007c0c */ /* 0x000fe2000c741270 */
[----:B------:R-:W2:Y:S01]  /*33c50*/  LDCU UR4, c[0x0][0x39c] ;  /* 0x00007380ff0477ac */ /* 0x000ea20008000800 */
[----:B----4-:R-:W-:Y:S01]  /*33c60*/  IADD3 R8, P6, PT, R3, R29, RZ ;  /* 0x0000001d03087210 */ /* 0x010fe20007fde0ff */
[----:B------:R4:W-:Y:S01]  /*33c70*/  @P1 STG.E.U8 desc[UR24][R16.64], R35 ;  /* 0x0000002310001986 */ /* 0x0009e2000c101118 */
[C---:B------:R-:W-:Y:S01]  /*33c80*/  IMAD R34, R41.reuse, R28, RZ ;  /* 0x0000001c29227224 */ /* 0x040fe200078e02ff */
[----:B0-----:R-:W-:Y:S01]  /*33c90*/  ISETP.LT.AND P1, PT, R41, UR5, !P0 ;  /* 0x0000000529007c0c */ /* 0x001fe2000c721270 */
[----:B------:R-:W0:Y:S01]  /*33ca0*/  LDCU UR5, c[0x0][0x39c] ;  /* 0x00007380ff0577ac */ /* 0x000e220008000800 */
[----:B------:R-:W-:-:S02]  /*33cb0*/  LEA.HI.X.SX32 R9, R3, R30, 0x1, P6 ;  /* 0x0000001e03097211 */ /* 0x000fc400030f0eff */
[-C--:B-1----:R-:W-:Y:S02]  /*33cc0*/  IADD3 R10, P5, PT, R32, R29.reuse, RZ ;  /* 0x0000001d200a7210 */ /* 0x082fe40007fbe0ff */
[----:B------:R-:W-:Y:S02]  /*33cd0*/  PRMT R3, R18, 0x7773, RZ ;  /* 0x0000777312037816 */ /* 0x000fe400000000ff */
[----:B------:R-:W-:Y:S02]  /*33ce0*/  LOP3.LUT R41, R0, 0x3c, R33, 0xfe, !PT ;  /* 0x0000003c00297812 */ /* 0x000fe400078efe21 */
[----:B----4-:R-:W-:Y:S01]  /*33cf0*/  IADD3 R16, P6, PT, R34, R29, RZ ;  /* 0x0000001d22107210 */ /* 0x010fe20007fde0ff */
[----:B------:R1:W-:Y:S01]  /*33d00*/  @P3 STG.E.U8 desc[UR24][R8.64], R3 ;  /* 0x0000000308003986 */ /* 0x0003e2000c101118 */
[----:B------:R-:W-:Y:S02]  /*33d10*/  LEA.HI.X.SX32 R11, R32, R30, 0x1, P5 ;  /* 0x0000001e200b7211 */ /* 0x000fe400028f0eff */
[----:B------:R-:W-:-:S02]  /*33d20*/  PRMT R37, R19, 0x7770, RZ ;  /* 0x0000777013257816 */ /* 0x000fc400000000ff */
[----:B------:R-:W-:Y:S02]  /*33d30*/  LEA.HI.X.SX32 R17, R34, R30, 0x1, P6 ;  /* 0x0000001e22117211 */ /* 0x000fe400030f0eff */
[----:B------:R-:W-:Y:S01]  /*33d40*/  PRMT R35, R19, 0x7771, RZ ;  /* 0x0000777113237816 */ /* 0x000fe200000000ff */
[----:B------:R4:W-:Y:S01]  /*33d50*/  @P2 STG.E.U8 desc[UR24][R10.64], R37 ;  /* 0x000000250a002986 */ /* 0x0009e2000c101118 */
[C---:B------:R-:W-:Y:S02]  /*33d60*/  LOP3.LUT R39, R0.reuse, UR29, RZ, 0xfc, !PT ;  /* 0x0000001d00277c12 */ /* 0x040fe4000f8efcff */
[C---:B--2---:R-:W-:Y:S01]  /*33d70*/  ISETP.LT.AND P3, PT, R41.reuse, UR4, !P0 ;  /* 0x0000000429007c0c */ /* 0x044fe2000c761270 */
[-C--:B-1----:R-:W-:Y:S01]  /*33d80*/  IMAD R3, R41, R28.reuse, RZ ;  /* 0x0000001c29037224 */ /* 0x082fe200078e02ff */
[----:B------:R-:W-:Y:S01]  /*33d90*/  LOP3.LUT R9, R0, 0x40, R33, 0xfe, !PT ;  /* 0x0000004000097812 */ /* 0x000fe200078efe21 */
[----:B------:R1:W-:Y:S01]  /*33da0*/  @P1 STG.E.U8 desc[UR24][R16.64], R35 ;  /* 0x0000002310001986 */ /* 0x0003e2000c101118 */
[C---:B0-----:R-:W-:Y:S01]  /*33db0*/  ISETP.LT.AND P2, PT, R39.reuse, UR5, !P0 ;  /* 0x0000000527007c0c */ /* 0x041fe2000c741270 */
[----:B------:R-:W-:Y:S01]  /*33dc0*/  IMAD R18, R39, R28, RZ ;  /* 0x0000001c27127224 */ /* 0x000fe200078e02ff */
[----:B------:R-:W-:Y:S01]  /*33dd0*/  IADD3 R8, P6, PT, R3, R29, RZ ;  /* 0x0000001d03087210 */ /* 0x000fe20007fde0ff */
[----:B------:R-:W0:Y:S01]  /*33de0*/  LDCU UR4, c[0x0][0x39c] ;  /* 0x00007380ff0477ac */ /* 0x000e220008000800 */
[----:B------:R-:W-:-:S02]  /*33df0*/  ISETP.LT.AND P1, PT, R9, UR6, !P0 ;  /* 0x0000000609007c0c */ /* 0x000fc4000c721270 */
[-C--:B----4-:R-:W-:Y:S01]  /*33e00*/  IADD3 R10, P5, PT, R18, R29.reuse, RZ ;  /* 0x0000001d120a7210 */ /* 0x090fe20007fbe0ff */
[----:B------:R-:W2:Y:S01]  /*33e10*/  LDCU UR5, c[0x0][0x39c] ;  /* 0x00007380ff0577ac */ /* 0x000ea20008000800 */
[--C-:B------:R-:W-:Y:S02]  /*33e20*/  LOP3.LUT R41, R0, 0x44, R33.reuse, 0xfe, !PT ;  /* 0x0000004400297812 */ /* 0x100fe400078efe21 */
[----:B------:R-:W-:Y:S01]  /*33e30*/  LEA.HI.X.SX32 R11, R18, R30, 0x1, P5 ;  /* 0x0000001e120b7211 */ /* 0x000fe200028f0eff */
[----:B-1----:R-:W-:Y:S01]  /*33e40*/  IMAD R17, R9, R28, RZ ;  /* 0x0000001c09117224 */ /* 0x002fe200078e02ff */
[----:B------:R-:W-:Y:S01]  /*33e50*/  LEA.HI.X.SX32 R9, R3, R30, 0x1, P6 ;  /* 0x0000001e03097211 */ /* 0x000fe200030f0eff */
[----:B------:R-:W1:Y:S01]  /*33e60*/  LDCU UR6, c[0x0][0x39c] ;  /* 0x00007380ff0677ac */ /* 0x000e620008000800 */
[----:B------:R-:W-:Y:S02]  /*33e70*/  LOP3.LUT R3, R0, 0x42, R33, 0xfe, !PT ;  /* 0x0000004200037812 */ /* 0x000fe400078efe21 */
[----:B------:R-:W-:-:S02]  /*33e80*/  IADD3 R16, P6, PT, R17, R29, RZ ;  /* 0x0000001d11107210 */ /* 0x000fc40007fde0ff */
[----:B------:R-:W-:Y:S02]  /*33e90*/  PRMT R35, R19, 0x7773, RZ ;  /* 0x0000777313237816 */ /* 0x000fe400000000ff */
[----:B------:R-:W-:Y:S02]  /*33ea0*/  LEA.HI.X.SX32 R17, R17, R30, 0x1, P6 ;  /* 0x0000001e11117211 */ /* 0x000fe400030f0eff */
[----:B------:R-:W-:Y:S02]  /*33eb0*/  PRMT R19, R19, 0x7772, RZ ;  /* 0x0000777213137816 */ /* 0x000fe400000000ff */
[C---:B---3--:R-:W-:Y:S01]  /*33ec0*/  ISETP.LT.AND P6, PT, R3.reuse, UR8, !P0 ;  /* 0x0000000803007c0c */ /* 0x048fe2000c7c1270 */
[----:B------:R-:W-:Y:S01]  /*33ed0*/  IMAD R3, R3, R28, RZ ;  /* 0x0000001c03037224 */ /* 0x000fe200078e02ff */
[----:B------:R-:W-:Y:S01]  /*33ee0*/  LOP3.LUT R39, R0, 0x46, R33, 0xfe, !PT ;  /* 0x0000004600277812 */ /* 0x000fe200078efe21 */
[----:B------:R3:W-:Y:S01]  /*33ef0*/  @P3 STG.E.U8 desc[UR24][R8.64], R19 ;  /* 0x0000001308003986 */ /* 0x0007e2000c101118 */
[----:B------:R-:W-:Y:S01]  /*33f00*/  PRMT R37, R24, 0x7770, RZ ;  /* 0x0000777018257816 */ /* 0x000fe200000000ff */
[----:B------:R-:W4:Y:S01]  /*33f10*/  LDCU UR8, c[0x0][0x39c] ;  /* 0x00007380ff0877ac */ /* 0x000f220008000800 */
[----:B------:R-:W-:Y:S01]  /*33f20*/  ISETP.LT.AND P3, PT, R41, UR9, !P0 ;  /* 0x0000000929007c0c */ /* 0x000fe2000c761270 */
[----:B------:R1:W-:Y:S01]  /*33f30*/  @P2 STG.E.U8 desc[UR24][R10.64], R35 ;  /* 0x000000230a002986 */ /* 0x0003e2000c101118 */
[----:B0-----:R-:W-:Y:S01]  /*33f40*/  ISETP.LT.AND P2, PT, R39, UR4, !P0 ;  /* 0x0000000427007c0c */ /* 0x001fe2000c741270 */
[----:B------:R-:W0:Y:S01]  /*33f50*/  LDCU UR4, c[0x0][0x39c] ;  /* 0x00007380ff0477ac */ /* 0x000e220008000800 */
[C---:B------:R-:W-:Y:S01]  /*33f60*/  PRMT R49, R26.reuse, 0x7770, RZ ;  /* 0x000077701a317816 */ /* 0x040fe200000000ff */
[----:B------:R0:W-:Y:S01]  /*33f70*/  @P1 STG.E.U8 desc[UR24][R16.64], R37 ;  /* 0x0000002510001986 */ /* 0x0001e2000c101118 */
[C---:B------:R-:W-:Y:S01]  /*33f80*/  PRMT R47, R26.reuse, 0x7771, RZ ;  /* 0x000077711a2f7816 */ /* 0x040fe200000000ff */
[----:B------:R-:W4:Y:S01]  /*33f90*/  LDCU UR9, c[0x0][0x39c] ;  /* 0x00007380ff0977ac */ /* 0x000f220008000800 */
[----:B------:R-:W-:-:S02]  /*33fa0*/  PRMT R45, R26, 0x7772, RZ ;  /* 0x000077721a2d7816 */ /* 0x000fc400000000ff */
[-C--:B---3--:R-:W-:Y:S02]  /*33fb0*/  IADD3 R8, P5, PT, R3, R29.reuse, RZ ;  /* 0x0000001d03087210 */ /* 0x088fe40007fbe0ff */
[----:B------:R-:W-:Y:S01]  /*33fc0*/  LOP3.LUT R19, R0, 0x48, R33, 0xfe, !PT ;  /* 0x0000004800137812 */ /* 0x000fe200078efe21 */
[----:B-1----:R-:W-:Y:S01]  /*33fd0*/  IMAD R11, R41, R28, RZ ;  /* 0x0000001c290b7224 */ /* 0x002fe200078e02ff */
[----:B------:R-:W-:Y:S01]  /*33fe0*/  LEA.HI.X.SX32 R9, R3, R30, 0x1, P5 ;  /* 0x0000001e03097211 */ /* 0x000fe200028f0eff */
[-C--:B------:R-:W-:Y:S01]  /*33ff0*/  IMAD R3, R39, R28.reuse, RZ ;  /* 0x0000001c27037224 */ /* 0x080fe200078e02ff */
[----:B------:R-:W-:Y:S02]  /*34000*/  PRMT R35, R24, 0x7771, RZ ;  /* 0x0000777118237816 */ /* 0x000fe400000000ff */
[C---:B--2---:R-:W-:Y:S01]  /*34010*/  ISETP.LT.AND P1, PT, R19.reuse, UR5, !P0 ;  /* 0x0000000513007c0c */ /* 0x044fe2000c721270 */
[----:B------:R-:W-:Y:S01]  /*34020*/  IMAD R19, R19, R28, RZ ;  /* 0x0000001c13137224 */ /* 0x000fe200078e02ff */
[-C--:B------:R-:W-:Y:S01]  /*34030*/  IADD3 R10, P5, PT, R11, R29.reuse, RZ ;  /* 0x0000001d0b0a7210 */ /* 0x080fe20007fbe0ff */
[----:B------:R1:W-:Y:S01]  /*34040*/  @P6 STG.E.U8 desc[UR24][R8.64], R35 ;  /* 0x0000002308006986 */ /* 0x0003e2000c101118 */
[----:B------:R-:W2:Y:S01]  /*34050*/  LDCU UR5, c[0x0][0x39c] ;  /* 0x00007380ff0577ac */ /* 0x000ea20008000800 */
[----:B0-----:R-:W-:-:S02]  /*34060*/  IADD3 R16, P6, PT, R3, R29, RZ ;  /* 0x0000001d03107210 */ /* 0x001fc40007fde0ff */
[-C--:B------:R-:W-:Y:S02]  /*34070*/  LEA.HI.X.SX32 R11, R11, R30.reuse, 0x1, P5 ;  /* 0x0000001e0b0b7211 */ /* 0x080fe400028f0eff */
[----:B------:R-:W-:Y:S02]  /*34080*/  IADD3 R18, P5, PT, R19, R29, RZ ;  /* 0x0000001d13127210 */ /* 0x000fe40007fbe0ff */
[-C--:B------:R-:W-:Y:S01]  /*34090*/  LEA.HI.X.SX32 R17, R3, R30.reuse, 0x1, P6 ;  /* 0x0000001e03117211 */ /* 0x080fe200030f0eff */
[----:B------:R-:W-:Y:S01]  /*340a0*/  @P3 STG.E.U8 desc[UR24][R10.64], R59 ;  /* 0x0000003b0a003986 */ /* 0x000fe2000c101118 */
[----:B------:R-:W-:Y:S02]  /*340b0*/  LOP3.LUT R3, R0, 0x4a, R33, 0xfe, !PT ;  /* 0x0000004a00037812 */ /* 0x000fe400078efe21 */
[----:B------:R-:W-:Y:S01]  /*340c0*/  LEA.HI.X.SX32 R19, R19, R30, 0x1, P5 ;  /* 0x0000001e13137211 */ /* 0x000fe200028f0eff */
[----:B------:R0:W-:Y:S01]  /*340d0*/  @P2 STG.E.U8 desc[UR24][R16.64], R57 ;  /* 0x0000003910002986 */ /* 0x0001e2000c101118 */
[----:B-1----:R-:W-:-:S02]  /*340e0*/  PRMT R35, R27, 0x7773, RZ ;  /* 0x000077731b237816 */ /* 0x002fc400000000ff */
[C---:B------:R-:W-:Y:S01]  /*340f0*/  PRMT R37, R27.reuse, 0x7772, RZ ;  /* 0x000077721b257816 */ /* 0x040fe200000000ff */
[----:B------:R1:W-:Y:S01]  /*34100*/  @P1 STG.E.U8 desc[UR24][R18.64], R25 ;  /* 0x0000001912001986 */ /* 0x0003e2000c101118 */
[C---:B------:R-:W-:Y:S02]  /*34110*/  PRMT R39, R27.reuse, 0x7771, RZ ;  /* 0x000077711b277816 */ /* 0x040fe400000000ff */
[----:B------:R-:W-:Y:S02]  /*34120*/  PRMT R41, R27, 0x7770, RZ ;  /* 0x000077701b297816 */ /* 0x000fe400000000ff */
[C---:B------:R-:W-:Y:S01]  /*34130*/  ISETP.LT.AND P5, PT, R3.reuse, UR6, !P0 ;  /* 0x0000000603007c0c */ /* 0x040fe2000c7a1270 */
[----:B------:R-:W-:Y:S01]  /*34140*/  IMAD R3, R3, R28, RZ ;  /* 0x0000001c03037224 */ /* 0x000fe200078e02ff */
[C---:B------:R-:W-:Y:S01]  /*34150*/  LOP3.LUT R27, R0.reuse, 0x4c, R33, 0xfe, !PT ;  /* 0x0000004c001b7812 */ /* 0x040fe200078efe21 */
[----:B------:R-:W3:Y:S01]  /*34160*/  LDCU UR6, c[0x0][0x39c] ;  /* 0x00007380ff0677ac */ /* 0x000ee20008000800 */
[----:B------:R-:W-:-:S02]  /*34170*/  LOP3.LUT R9, R0, UR30, RZ, 0xfc, !PT ;  /* 0x0000001e00097c12 */ /* 0x000fc4000f8efcff */
[-C--:B------:R-:W-:Y:S01]  /*34180*/  IADD3 R8, P3, PT, R3, R29.reuse, RZ ;  /* 0x0000001d03087210 */ /* 0x080fe20007f7e0ff */
[CC--:B------:R-:W-:Y:S01]  /*34190*/  IMAD R24, R27.reuse, R28.reuse, RZ ;  /* 0x0000001c1b187224 */ /* 0x0c0fe200078e02ff */
[----:B------:R-:W-:Y:S01]  /*341a0*/  ISETP.LT.AND P2, PT, R27, UR4, !P0 ;  /* 0x000000041b007c0c */ /* 0x000fe2000c741270 */
[C---:B0-----:R-:W-:Y:S01]  /*341b0*/  IMAD R17, R9.reuse, R28, RZ ;  /* 0x0000001c09117224 */ /* 0x041fe200078e02ff */
[----:B--2---:R-:W-:Y:S01]  /*341c0*/  ISETP.LT.AND P1, PT, R9, UR5, !P0 ;  /* 0x0000000509007c0c */ /* 0x004fe2000c721270 */
[----:B------:R-:W0:Y:S01]  /*341d0*/  LDCU UR4, c[0x0][0x39c] ;  /* 0x00007380ff0477ac */ /* 0x000e220008000800 */
[----:B------:R-:W-:Y:S02]  /*341e0*/  LEA.HI.X.SX32 R9, R3, R30, 0x1, P3 ;  /* 0x0000001e03097211 */ /* 0x000fe400018f0eff */
[-C--:B------:R-:W-:Y:S01]  /*341f0*/  IADD3 R10, P6, PT, R24, R29.reuse, RZ ;  /* 0x0000001d180a7210 */ /* 0x080fe20007fde0ff */
[----:B------:R-:W2:Y:S01]  /*34200*/  LDCU UR5, c[0x0][0x39c] ;  /* 0x00007380ff0577ac */ /* 0x000ea20008000800 */
[----:B------:R-:W-:Y:S01]  /*34210*/  LOP3.LUT R3, R0, 0x50, R33, 0xfe, !PT ;  /* 0x0000005000037812 */ /* 0x000fe200078efe21 */
[----:B------:R0:W-:Y:S01]  /*34220*/  @P5 STG.E.U8 desc[UR24][R8.64], R55 ;  /* 0x0000003708005986 */ /* 0x0001e2000c101118 */
[----:B------:R-:W-:-:S02]  /*34230*/  IADD3 R16, P3, PT, R17, R29, RZ ;  /* 0x0000001d11107210 */ /* 0x000fc40007f7e0ff */
[----:B------:R-:W-:Y:S02]  /*34240*/  LEA.HI.X.SX32 R11, R24, R30, 0x1, P6 ;  /* 0x0000001e180b7211 */ /* 0x000fe400030f0eff */
[C---:B----4-:R-:W-:Y:S01]  /*34250*/  ISETP.LT.AND P5, PT, R3.reuse, UR8, !P0 ;  /* 0x0000000803007c0c */ /* 0x050fe2000c7a1270 */
[----:B------:R-:W-:Y:S01]  /*34260*/  IMAD R3, R3, R28, RZ ;  /* 0x0000001c03037224 */ /* 0x000fe200078e02ff */
[----:B------:R-:W-:Y:S01]  /*34270*/  LEA.HI.X.SX32 R17, R17, R30, 0x1, P3 ;  /* 0x0000001e11117211 */ /* 0x000fe200018f0eff */
[----:B------:R-:W-:Y:S01]  /*34280*/  @P2 STG.E.U8 desc[UR24][R10.64], R53 ;  /* 0x000000350a002986 */ /* 0x000fe2000c101118 */
[C-C-:B------:R-:W-:Y:S01]  /*34290*/  LOP3.LUT R27, R0.reuse, 0x52, R33.reuse, 0xfe, !PT ;  /* 0x00000052001b7812 */ /* 0x140fe200078efe21 */
[----:B------:R-:W4:Y:S01]  /*342a0*/  LDCU UR8, c[0x0][0x39c] ;  /* 0x00007380ff0877ac */ /* 0x000f220008000800 */
[----:B-1----:R-:W-:Y:S01]  /*342b0*/  LOP3.LUT R25, R0, 0x54, R33, 0xfe, !PT ;  /* 0x0000005400197812 */ /* 0x002fe200078efe21 */
[----:B------:R1:W-:Y:S01]  /*342c0*/  @P1 STG.E.U8 desc[UR24][R16.64], R51 ;  /* 0x0000003310001986 */ /* 0x0003e2000c101118 */
[----:B------:R-:W-:-:S02]  /*342d0*/  IADD3 R18, P1, PT, R3, R29, RZ ;  /* 0x0000001d03127210 */ /* 0x000fc40007f3e0ff */
[----:B0-----:R-:W-:Y:S01]  /*342e0*/  ISETP.LT.AND P2, PT, R27, UR4, !P0 ;  /* 0x000000041b007c0c */ /* 0x001fe2000c741270 */
[----:B------:R-:W-:Y:S01]  /*342f0*/  IMAD R8, R25, R28, RZ ;  /* 0x0000001c19087224 */ /* 0x000fe200078e02ff */
[----:B------:R-:W-:Y:S01]  /*34300*/  LEA.HI.X.SX32 R19, R3, R30, 0x1, P1 ;  /* 0x0000001e03137211 */ /* 0x000fe200008f0eff */
[----:B------:R-:W-:Y:S01]  /*34310*/  IMAD R3, R27, R28, RZ ;  /* 0x0000001c1b037224 */ /* 0x000fe200078e02ff */
[----:B--2---:R-:W-:Y:S01]  /*34320*/  ISETP.LT.AND P1, PT, R25, UR5, !P0 ;  /* 0x0000000519007c0c */ /* 0x004fe2000c721270 */
[----:B------:R-:W0:Y:S01]  /*34330*/  LDCU UR4, c[0x0][0x39c] ;  /* 0x00007380ff0477ac */ /* 0x000e220008000800 */
[----:B------:R-:W-:Y:S01]  /*34340*/  LOP3.LUT R9, R0, 0x56, R33, 0xfe, !PT ;  /* 0x0000005600097812 */ /* 0x000fe200078efe21 */
[----:B------:R2:W-:Y:S01]  /*34350*/  @P5 STG.E.U8 desc[UR24][R18.64], R49 ;  /* 0x0000003112005986 */ /* 0x0005e2000c101118 */
[-C--:B------:R-:W-:Y:S01]  /*34360*/  IADD3 R24, P5, PT, R8, R29.reuse, RZ ;  /* 0x0000001d08187210 */ /* 0x080fe20007fbe0ff */
[----:B------:R-:W4:Y:S01]  /*34370*/  LDCU UR5, c[0x0][0x39c] ;  /* 0x00007380ff0577ac */ /* 0x000f220008000800 */
[----:B-1----:R-:W-:-:S02]  /*34380*/  IADD3 R16, P3, PT, R3, R29, RZ ;  /* 0x0000001d03107210 */ /* 0x002fc40007f7e0ff */
[-C--:B------:R-:W-:Y:S02]  /*34390*/  LEA.HI.X.SX32 R25, R8, R30.reuse, 0x1, P5 ;  /* 0x0000001e08197211 */ /* 0x080fe400028f0eff */
[----:B------:R-:W-:Y:S01]  /*343a0*/  LEA.HI.X.SX32 R17, R3, R30, 0x1, P3 ;  /* 0x0000001e03117211 */ /* 0x000fe200018f0eff */
[C---:B------:R-:W-:Y:S01]  /*343b0*/  IMAD R3, R9.reuse, R28, RZ ;  /* 0x0000001c09037224 */ /* 0x040fe200078e02ff */
[----:B---3--:R-:W-:Y:S01]  /*343c0*/  ISETP.LT.AND P3, PT, R9, UR6, !P0 ;  /* 0x0000000609007c0c */ /* 0x008fe2000c761270 */
[----:B------:R-:W1:Y:S01]  /*343d0*/  LDCU UR6, c[0x0][0x39c] ;  /* 0x00007380ff0677ac */ /* 0x000e620008000800 */
[----:B------:R-:W3:Y:S01]  /*343e0*/  LDS.128 R8, [R2] ;  /* 0x0000000002087984 */ /* 0x000ee20000000c00 */
[C-C-:B--2---:R-:W-:Y:S02]  /*343f0*/  LOP3.LUT R49, R0.reuse, 0x58, R33.reuse, 0xfe, !PT ;  /* 0x0000005800317812 */ /* 0x144fe400078efe21 */
[----:B------:R-:W-:Y:S01]  /*34400*/  LOP3.LUT R27, R0, 0x5a, R33, 0xfe, !PT ;  /* 0x0000005a001b7812 */ /* 0x000fe200078efe21 */
[----:B------:R2:W-:Y:S01]  /*34410*/  @P2 STG.E.U8 desc[UR24][R16.64], R47 ;  /* 0x0000002f10002986 */ /* 0x0005e2000c101118 */
[----:B------:R-:W-:-:S02]  /*34420*/  PRMT R43, R26, 0x7773, RZ ;  /* 0x000077731a2b7816 */ /* 0x000fc400000000ff */
[----:B0-----:R-:W-:Y:S01]  /*34430*/  ISETP.LT.AND P2, PT, R27, UR4, !P0 ;  /* 0x000000041b007c0c */ /* 0x001fe2000c741270 */
[----:B------:R0:W-:Y:S01]  /*34440*/  @P1 STG.E.U8 desc[UR24][R24.64], R45 ;  /* 0x0000002d18001986 */ /* 0x0001e2000c101118 */
[-C--:B------:R-:W-:Y:S01]  /*34450*/  IADD3 R18, P1, PT, R3, R29.reuse, RZ ;  /* 0x0000001d03127210 */ /* 0x080fe20007f3e0ff */
[----:B------:R-:W-:Y:S01]  /*34460*/  IMAD R26, R27, R28, RZ ;  /* 0x0000001c1b1a7224 */ /* 0x000fe200078e02ff */
[----:B------:R-:W-:Y:S01]  /*34470*/  LOP3.LUT R27, R0, UR31, RZ, 0xfc, !PT ;  /* 0x0000001f001b7c12 */ /* 0x000fe2000f8efcff */
[----:B------:R-:W1:Y:S01]  /*34480*/  LDCU UR4, c[0x0][0x39c] ;  /* 0x00007380ff0477ac */ /* 0x000e620008000800 */
[----:B------:R-:W-:Y:S01]  /*34490*/  LEA.HI.X.SX32 R19, R3, R30, 0x1, P1 ;  /* 0x0000001e03137211 */ /* 0x000fe200008f0eff */
[C---:B------:R-:W-:Y:S01]  /*344a0*/  IMAD R3, R49.reuse, R28, RZ ;  /* 0x0000001c31037224 */ /* 0x040fe200078e02ff */
[----:B----4-:R-:W-:Y:S01]  /*344b0*/  ISETP.LT.AND P1, PT, R49, UR8, !P0 ;  /* 0x0000000831007c0c */ /* 0x010fe2000c721270 */
[----:B------:R-:W4:Y:S01]  /*344c0*/  LDCU UR8, c[0x0][0x39c] ;  /* 0x00007380ff0877ac */ /* 0x000f220008000800 */
[----:B------:R-:W-:Y:S01]  /*344d0*/  SHF.R.U32.HI R49, RZ, 0x6, R134 ;  /* 0x00000006ff317819 */ /* 0x000fe20000011686 */
[----:B------:R1:W-:Y:S01]  /*344e0*/  @P3 STG.E.U8 desc[UR24][R18.64], R43 ;  /* 0x0000002b12003986 */ /* 0x0003e2000c101118 */
[----:B--2---:R-:W-:-:S02]  /*344f0*/  IADD3 R16, P3, PT, R3, R29, RZ ;  /* 0x0000001d03107210 */ /* 0x004fc40007f7e0ff */
[-C--:B0-----:R-:W-:Y:S02]  /*34500*/  IADD3 R24, P5, PT, R26, R29.reuse, RZ ;  /* 0x0000001d1a187210 */ /* 0x081fe40007fbe0ff */
[--C-:B------:R-:W-:Y:S02]  /*34510*/  LOP3.LUT R45, R0, 0x5c, R33.reuse, 0xfe, !PT ;  /* 0x0000005c002d7812 */ /* 0x100fe400078efe21 */
[-C--:B------:R-:W-:Y:S02]  /*34520*/  LEA.HI.X.SX32 R17, R3, R30.reuse, 0x1, P3 ;  /* 0x0000001e03117211 */ /* 0x080fe400018f0eff */
[----:B------:R-:W-:Y:S01]  /*34530*/  LEA.HI.X.SX32 R25, R26, R30, 0x1, P5 ;  /* 0x0000001e1a197211 */ /* 0x000fe200028f0eff */
[CC--:B------:R-:W-:Y:S01]  /*34540*/  IMAD R3, R45.reuse, R28.reuse, RZ ;  /* 0x0000001c2d037224 */ /* 0x0c0fe200078e02ff */
[----:B------:R-:W-:Y:S01]  /*34550*/  ISETP.LT.AND P3, PT, R45, UR5, !P0 ;  /* 0x000000052d007c0c */ /* 0x000fe2000c761270 */
[----:B------:R0:W-:Y:S01]  /*34560*/  @P1 STG.E.U8 desc[UR24][R16.64], R41 ;  /* 0x0000002910001986 */ /* 0x0001e2000c101118 */
[C---:B-1----:R-:W-:Y:S01]  /*34570*/  ISETP.LT.AND P1, PT, R27.reuse, UR6, !P0 ;  /* 0x000000061b007c0c */ /* 0x042fe2000c721270 */
[----:B------:R-:W-:Y:S01]  /*34580*/  IMAD R27, R27, R28, RZ ;  /* 0x0000001c1b1b7224 */ /* 0x000fe200078e02ff */
[----:B------:R-:W-:Y:S01]  /*34590*/  LOP3.LUT R45, R0, 0x60, R33, 0xfe, !PT ;  /* 0x00000060002d7812 */ /* 0x000fe200078efe21 */
[----:B------:R1:W-:Y:S01]  /*345a0*/  @P2 STG.E.U8 desc[UR24][R24.64], R39 ;  /* 0x0000002718002986 */ /* 0x0003e2000c101118 */
[-C--:B------:R-:W-:Y:S01]  /*345b0*/  IADD3 R18, P2, PT, R3, R29.reuse, RZ ;  /* 0x0000001d03127210 */ /* 0x080fe20007f5e0ff */
[----:B------:R-:W2:Y:S01]  /*345c0*/  LDCU UR5, c[0x0][0x39c] ;  /* 0x00007380ff0577ac */ /* 0x000ea20008000800 */
[----:B------:R-:W-:-:S02]  /*345d0*/  IADD3 R26, P5, PT, R27, R29, RZ ;  /* 0x0000001d1b1a7210 */ /* 0x000fc40007fbe0ff */
[----:B------:R-:W-:Y:S01]  /*345e0*/  LEA.HI.X.SX32 R19, R3, R30, 0x1, P2 ;  /* 0x0000001e03137211 */ /* 0x000fe200010f0eff */
[----:B------:R-:W-:Y:S01]  /*345f0*/  IMAD R3, R45, R28, RZ ;  /* 0x0000001c2d037224 */ /* 0x000fe200078e02ff */
[-C--:B------:R-:W-:Y:S01]  /*34600*/  LEA.HI.X.SX32 R27, R27, R30.reuse, 0x1, P5 ;  /* 0x0000001e1b1b7211 */ /* 0x080fe200028f0eff */
[----:B------:R-:W4:Y:S01]  /*34610*/  LDCU UR6, c[0x0][0x39c] ;  /* 0x00007380ff0677ac */ /* 0x000f220008000800 */
[----:B------:R-:W-:Y:S01]  /*34620*/  ISETP.LT.AND P2, PT, R45, UR9, !P0 ;  /* 0x000000092d007c0c */ /* 0x000fe2000c741270 */
[----:B------:R4:W-:Y:S01]  /*34630*/  @P3 STG.E.U8 desc[UR24][R18.64], R37 ;  /* 0x0000002512003986 */ /* 0x0009e2000c101118 */
[C---:B0-----:R-:W-:Y:S01]  /*34640*/  IADD3 R16, P5, PT, R3.reuse, R29, RZ ;  /* 0x0000001d03107210 */ /* 0x041fe20007fbe0ff */
[----:B------:R-:W0:Y:S01]  /*34650*/  LDCU UR9, c[0x0][0x39c] ;  /* 0x00007380ff0977ac */ /* 0x000e220008000800 */
[----:B------:R-:W-:Y:S01]  /*34660*/  LOP3.LUT R43, R0, 0x62, R33, 0xfe, !PT ;  /* 0x00000062002b7812 */ /* 0x000fe200078efe21 */
[----:B------:R0:W-:Y:S01]  /*34670*/  @P1 STG.E.U8 desc[UR24][R26.64], R35 ;  /* 0x000000231a001986 */ /* 0x0001e2000c101118 */
[----:B------:R-:W-:-:S02]  /*34680*/  LEA.HI.X.SX32 R17, R3, R30, 0x1, P5 ;  /* 0x0000001e03117211 */ /* 0x000fc400028f0eff */
[--C-:B------:R-:W-:Y:S01]  /*34690*/  LOP3.LUT R3, R0, 0x64, R33.reuse, 0xfe, !PT ;  /* 0x0000006400037812 */ /* 0x100fe200078efe21 */
[-C--:B-1----:R-:W-:Y:S01]  /*346a0*/  IMAD R25, R43, R28.reuse, RZ ;  /* 0x0000001c2b197224 */ /* 0x082fe200078e02ff */
[----:B---3--:R-:W-:Y:S02]  /*346b0*/  PRMT R39, R8, 0x7770, RZ ;  /* 0x0000777008277816 */ /* 0x008fe400000000ff */
[C---:B--2---:R-:W-:Y:S01]  /*346c0*/  ISETP.LT.AND P5, PT, R3.reuse, UR5, !P0 ;  /* 0x0000000503007c0c */ /* 0x044fe2000c7a1270 */
[----:B------:R-:W-:Y:S01]  /*346d0*/  IMAD R3, R3, R28, RZ ;  /* 0x0000001c03037224 */ /* 0x000fe200078e02ff */
[----:B------:R-:W-:Y:S01]  /*346e0*/  ISETP.LT.AND P3, PT, R43, UR4, !P0 ;  /* 0x000000042b007c0c */ /* 0x000fe2000c761270 */
[----:B------:R-:W1:Y:S01]  /*346f0*/  LDCU UR4, c[0x0][0x39c] ;  /* 0x00007380ff0477ac */ /* 0x000e620008000800 */
[----:B------:R2:W-:Y:S01]  /*34700*/  @P2 STG.E.U8 desc[UR24][R16.64], R39 ;  /* 0x0000002710002986 */ /* 0x0005e2000c101118 */
[-C--:B------:R-:W-:Y:S02]  /*34710*/  IADD3 R24, P1, PT, R25, R29.reuse, RZ ;  /* 0x0000001d19187210 */ /* 0x080fe40007f3e0ff */
[----:B------:R-:W-:Y:S01]  /*34720*/  LOP3.LUT R41, R0, 0x66, R33, 0xfe, !PT ;  /* 0x0000006600297812 */ /* 0x000fe200078efe21 */
[----:B------:R-:W3:Y:S01]  /*34730*/  LDCU UR5, c[0x0][0x39c] ;  /* 0x00007380ff0577ac */ /* 0x000ee20008000800 */
[----:B----4-:R-:W-:-:S02]  /*34740*/  IADD3 R18, P2, PT, R3, R29, RZ ;  /* 0x0000001d03127210 */ /* 0x010fc40007f5e0ff */
[-C--:B------:R-:W-:Y:S02]  /*34750*/  LEA.HI.X.SX32 R25, R25, R30.reuse, 0x1, P1 ;  /* 0x0000001e19197211 */ /* 0x080fe400008f0eff */
[----:B------:R-:W-:Y:S02]  /*34760*/  PRMT R37, R8, 0x7771, RZ ;  /* 0x0000777108257816 */ /* 0x000fe400000000ff */
[----:B------:R-:W-:Y:S01]  /*34770*/  LEA.HI.X.SX32 R19, R3, R30, 0x1, P2 ;  /* 0x0000001e03137211 */ /* 0x000fe200010f0eff */
[C---:B------:R-:W-:Y:S01]  /*34780*/  IMAD R3, R41.reuse, R28, RZ ;  /* 0x0000001c29037224 */ /* 0x040fe200078e02ff */
[----:B------:R-:W-:Y:S01]  /*34790*/  ISETP.LT.AND P1, PT, R41, UR6, !P0 ;  /* 0x0000000629007c0c */ /* 0x000fe2000c721270 */
[----:B------:R4:W-:Y:S01]  /*347a0*/  @P3 STG.E.U8 desc[UR24][R24.64], R37 ;  /* 0x0000002518003986 */ /* 0x0009e2000c101118 */
[----:B0-----:R-:W-:Y:S01]  /*347b0*/  LOP3.LUT R35, R0, 0x68, R33, 0xfe, !PT ;  /* 0x0000006800237812 */ /* 0x001fe200078efe21 */
[----:B------:R-:W0:Y:S01]  /*347c0*/  LDCU UR6, c[0x0][0x39c] ;  /* 0x00007380ff0677ac */ /* 0x000e220008000800 */
[----:B--2---:R-:W-:-:S02]  /*347d0*/  IADD3 R16, P2, PT, R3, R29, RZ ;  /* 0x0000001d03107210 */ /* 0x004fc40007f5e0ff */
[----:B------:R-:W-:Y:S01]  /*347e0*/  PRMT R27, R8, 0x7772, RZ ;  /* 0x00007772081b7816 */ /* 0x000fe200000000ff */
[----:B------:R-:W-:Y:S01]  /*347f0*/  IMAD R26, R35, R28, RZ ;  /* 0x0000001c231a7224 */ /* 0x000fe200078e02ff */
[----:B------:R-:W-:Y:S02]  /*34800*/  LEA.HI.X.SX32 R17, R3, R30, 0x1, P2 ;  /* 0x0000001e03117211 */ /* 0x000fe400010f0eff */
[----:B-1----:R-:W-:Y:S01]  /*34810*/  ISETP.LT.AND P3, PT, R35, UR4, !P0 ;  /* 0x0000000423007c0c */ /* 0x002fe2000c761270 */
[----:B------:R1:W-:Y:S01]  /*34820*/  @P5 STG.E.U8 desc[UR24][R18.64], R27 ;  /* 0x0000001b12005986 */ /* 0x0003e2000c101118 */
[----:B------:R-:W2:Y:S01]  /*34830*/  LDCU UR4, c[0x0][0x39c] ;  /* 0x00007380ff0477ac */ /* 0x000ea20008000800 */
[--C-:B----4-:R-:W-:Y:S02]  /*34840*/  LOP3.LUT R25, R0, 0x6a, R33.reuse, 0xfe, !PT ;  /* 0x0000006a00197812 */ /* 0x110fe400078efe21 */
[----:B------:R-:W-:Y:S02]  /*34850*/  PRMT R37, R8, 0x7773, RZ ;  /* 0x0000777308257816 */ /* 0x000fe400000000ff */
[C---:B---3--:R-:W-:Y:S01]  /*34860*/  ISETP.LT.AND P2, PT, R25.reuse, UR5, !P0 ;  /* 0x0000000519007c0c */ /* 0x048fe2000c741270 */
[----:B------:R-:W-:Y:S01]  /*34870*/  IMAD R3, R25, R28, RZ ;  /* 0x0000001c19037224 */ /* 0x000fe200078e02ff */
[----:B------:R-:W-:Y:S01]  /*34880*/  IADD3 R24, P5, PT, R26, R29, RZ ;  /* 0x0000001d1a187210 */ /* 0x000fe20007fbe0ff */
[----:B------:R3:W-:Y:S01]  /*34890*/  @P1 STG.E.U8 desc[UR24][R16.64], R37 ;  /* 0x0000002510001986 */ /* 0x0007e2000c101118 */
[----:B------:R-:W4:Y:S01]  /*348a0*/  LDCU UR5, c[0x0][0x39c] ;  /* 0x00007380ff0577ac */ /* 0x000f220008000800 */
[----:B------:R-:W-:-:S02]  /*348b0*/  LOP3.LUT R41, R0, 0x6c, R33, 0xfe, !PT ;  /* 0x0000006c00297812 */ /* 0x000fc400078efe21 */
[-C--:B-1----:R-:W-:Y:S02]  /*348c0*/  IADD3 R18, P1, PT, R3, R29.reuse, RZ ;  /* 0x0000001d03127210 */ /* 0x082fe40007f3e0ff */
[-C--:B------:R-:W-:Y:S02]  /*348d0*/  LEA.HI.X.SX32 R25, R26, R30.reuse, 0x1, P5 ;  /* 0x0000001e1a197211 */ /* 0x080fe400028f0eff */
[----:B------:R-:W-:Y:S02]  /*348e0*/  PRMT R35, R9, 0x7770, RZ ;  /* 0x0000777009237816 */ /* 0x000fe400000000ff */
[----:B------:R-:W-:Y:S01]  /*348f0*/  LEA.HI.X.SX32 R19, R3, R30, 0x1, P1 ;  /* 0x0000001e03137211 */ /* 0x000fe200008f0eff */
[CC--:B------:R-:W-:Y:S01]  /*34900*/  IMAD R3, R41.reuse, R28.reuse, RZ ;  /* 0x0000001c29037224 */ /* 0x0c0fe200078e02ff */
[----:B------:R-:W-:Y:S01]  /*34910*/  LOP3.LUT R39, R0, UR32, RZ, 0xfc, !PT ;  /* 0x0000002000277c12 */ /* 0x000fe2000f8efcff */
[----:B------:R1:W-:Y:S01]  /*34920*/  @P3 STG.E.U8 desc[UR24][R24.64], R35 ;  /* 0x0000002318003986 */ /* 0x0003e2000c101118 */
[----:B------:R-:W-:Y:S01]  /*34930*/  ISETP.LT.AND P1, PT, R41, UR8, !P0 ;  /* 0x0000000829007c0c */ /* 0x000fe2000c721270 */
[----:B------:R-:W0:Y:S01]  /*34940*/  LDCU UR8, c[0x0][0x39c] ;  /* 0x00007380ff0877ac */ /* 0x000e220008000800 */
[----:B------:R-:W-:Y:S01]  /*34950*/  PRMT R27, R9, 0x7771, RZ ;  /* 0x00007771091b7816 */ /* 0x000fe200000000ff */
[----:B------:R-:W-:Y:S01]  /*34960*/  IMAD R8, R39, R28, RZ ;  /* 0x0000001c27087224 */ /* 0x000fe200078e02ff */
[----:B---3--:R-:W-:-:S02]  /*34970*/  IADD3 R16, P3, PT, R3, R29, RZ ;  /* 0x0000001d03107210 */ /* 0x008fc40007f7e0ff */
[C-C-:B------:R-:W-:Y:S01]  /*34980*/  LOP3.LUT R37, R0.reuse, 0x72, R33.reuse, 0xfe, !PT ;  /* 0x0000007200257812 */ /* 0x140fe200078efe21 */
[----:B------:R3:W-:Y:S01]  /*34990*/  @P2 STG.E.U8 desc[UR24][R18.64], R27 ;  /* 0x0000001b12002986 */ /* 0x0007e2000c101118 */
[----:B------:R-:W-:Y:S02]  /*349a0*/  LEA.HI.X.SX32 R17, R3, R30, 0x1, P3 ;  /* 0x0000001e03117211 */ /* 0x000fe400018f0eff */
[----:B--2---:R-:W-:Y:S01]  /*349b0*/  ISETP.LT.AND P2, PT, R39, UR4, !P0 ;  /* 0x0000000427007c0c */ /* 0x004fe2000c741270 */
[----:B------:R-:W2:Y:S01]  /*349c0*/  LDCU UR4, c[0x0][0x39c] ;  /* 0x00007380ff0477ac */ /* 0x000ea20008000800 */
[----:B-1----:R-:W-:Y:S02]  /*349d0*/  LOP3.LUT R25, R0, 0x70, R33, 0xfe, !PT ;  /* 0x0000007000197812 */ /* 0x002fe400078efe21 */
[----:B------:R-:W-:Y:S02]  /*349e0*/  PRMT R35, R9, 0x7772, RZ ;  /* 0x0000777209237816 */ /* 0x000fe400000000ff */
[CC--:B------:R-:W-:Y:S01]  /*349f0*/  IADD3 R24, P5, PT, R8.reuse, R29.reuse, RZ ;  /* 0x0000001d08187210 */ /* 0x0c0fe20007fbe0ff */
[C---:B------:R-:W-:Y:S01]  /*34a00*/  IMAD R3, R25.reuse, R28, RZ ;  /* 0x0000001c19037224 */ /* 0x040fe200078e02ff */
[----:B----4-:R-:W-:Y:S01]  /*34a10*/  ISETP.LT.AND P3, PT, R25, UR5, !P0 ;  /* 0x0000000519007c0c */ /* 0x010fe2000c761270 */
[----:B------:R1:W-:Y:S01]  /*34a20*/  @P1 STG.E.U8 desc[UR24][R16.64], R35 ;  /* 0x0000002310001986 */ /* 0x0003e2000c101118 */
[----:B------:R-:W-:Y:S01]  /*34a30*/  LEA.HI.X.SX32 R25, R8, R30, 0x1, P5 ;  /* 0x0000001e08197211 */ /* 0x000fe200028f0eff */
[----:B------:R-:W4:Y:S01]  /*34a40*/  LDCU UR5, c[0x0][0x39c] ;  /* 0x00007380ff0577ac */ /* 0x000f220008000800 */
[----:B------:R-:W-:-:S02]  /*34a50*/  IADD3 R8, P1, PT, R3, R29, RZ ;  /* 0x0000001d03087210 */ /* 0x000fc40007f3e0ff */
[----:B---3--:R-:W-:Y:S02]  /*34a60*/  PRMT R27, R9, 0x7773, RZ ;  /* 0x00007773091b7816 */ /* 0x008fe400000000ff */
[----:B------:R-:W-:Y:S01]  /*34a70*/  LEA.HI.X.SX32 R9, R3, R30, 0x1, P1 ;  /* 0x0000001e03097211 */ /* 0x000fe200008f0eff */
[C---:B------:R-:W-:Y:S01]  /*34a80*/  IMAD R3, R37.reuse, R28, RZ ;  /* 0x0000001c25037224 */ /* 0x040fe200078e02ff */
[----:B0-----:R-:W-:Y:S01]  /*34a90*/  ISETP.LT.AND P5, PT, R37, UR6, !P0 ;  /* 0x0000000625007c0c */ /* 0x001fe2000c7a1270 */
[----:B------:R0:W-:Y:S01]  /*34aa0*/  @P2 STG.E.U8 desc[UR24][R24.64], R27 ;  /* 0x0000001b18002986 */ /* 0x0001e2000c101118 */
[C-C-:B------:R-:W-:Y:S01]  /*34ab0*/  LOP3.LUT R39, R0.reuse, 0x74, R33.reuse, 0xfe, !PT ;  /* 0x0000007400277812 */ /* 0x140fe200078efe21 */
[----:B------:R-:W3:Y:S01]  /*34ac0*/  LDCU UR6, c[0x0][0x39c] ;  /* 0x00007380ff0677ac */ /* 0x000ee20008000800 */
[----:B-1----:R-:W-:Y:S02]  /*34ad0*/  IADD3 R16, P2, PT, R3, R29, RZ ;  /* 0x0000001d03107210 */ /* 0x002fe40007f5e0ff */
[----:B------:R-:W-:-:S02]  /*34ae0*/  LOP3.LUT R35, R0, 0x76, R33, 0xfe, !PT ;  /* 0x0000007600237812 */ /* 0x000fc400078efe21 */
[C---:B------:R-:W-:Y:S02]  /*34af0*/  PRMT R19, R10.reuse, 0x7770, RZ ;  /* 0x000077700a137816 */ /* 0x040fe400000000ff */
[----:B------:R-:W-:Y:S01]  /*34b00*/  LEA.HI.X.SX32 R17, R3, R30, 0x1, P2 ;  /* 0x0000001e03117211 */ /* 0x000fe200010f0eff */
[-C--:B------:R-:W-:Y:S01]  /*34b10*/  IMAD R3, R39, R28.reuse, RZ ;  /* 0x0000001c27037224 */ /* 0x080fe200078e02ff */
[----:B------:R-:W-:Y:S01]  /*34b20*/  PRMT R37, R10, 0x7771, RZ ;  /* 0x000077710a257816 */ /* 0x000fe200000000ff */
[----:B0-----:R-:W-:Y:S01]  /*34b30*/  IMAD R24, R35, R28, RZ ;  /* 0x0000001c23187224 */ /* 0x001fe200078e02ff */
[----:B--2---:R-:W-:Y:S01]  /*34b40*/  ISETP.LT.AND P1, PT, R39, UR4, !P0 ;  /* 0x0000000427007c0c */ /* 0x004fe2000c721270 */
[----:B------:R0:W-:Y:S01]  /*34b50*/  @P3 STG.E.U8 desc[UR24][R8.64], R19 ;  /* 0x0000001308003986 */ /* 0x0001e2000c101118 */
[----:B----4-:R-:W-:Y:S01]  /*34b60*/  ISETP.LT.AND P2, PT, R35, UR5, !P0 ;  /* 0x0000000523007c0c */ /* 0x010fe2000c741270 */
[----:B------:R-:W1:Y:S01]  /*34b70*/  LDCU UR4, c[0x0][0x39c] ;  /* 0x00007380ff0477ac */ /* 0x000e620008000800 */
[-C--:B------:R-:W-:Y:S01]  /*34b80*/  IADD3 R18, P3, PT, R3, R29.reuse, RZ ;  /* 0x0000001d03127210 */ /* 0x080fe20007f7e0ff */
[----:B------:R2:W-:Y:S01]  /*34b90*/  @P5 STG.E.U8 desc[UR24][R16.64], R37 ;  /* 0x0000002510005986 */ /* 0x0005e2000c101118 */
[----:B------:R-:W-:Y:S01]  /*34ba0*/  IADD3 R26, P6, PT, R24, R29, RZ ;  /* 0x0000001d181a7210 */ /* 0x000fe20007fde0ff */
[----:B------:R-:W4:Y:S01]  /*34bb0*/  LDCU UR5, c[0x0][0x39c] ;  /* 0x00007380ff0577ac */ /* 0x000f220008000800 */
[----:B------:R-:W-:-:S02]  /*34bc0*/  PRMT R25, R10, 0x7772, RZ ;  /* 0x000077720a197816 */ /* 0x000fc400000000ff */
[-C--:B------:R-:W-:Y:S02]  /*34bd0*/  LEA.HI.X.SX32 R27, R24, R30.reuse, 0x1, P6 ;  /* 0x0000001e181b7211 */ /* 0x080fe400030f0eff */
[----:B------:R-:W-:Y:S02]  /*34be0*/  PRMT R35, R10, 0x7773, RZ ;  /* 0x000077730a237816 */ /* 0x000fe400000000ff */
[----:B0-----:R-:W-:Y:S02]  /*34bf0*/  LOP3.LUT R8, R31, 0x84, RZ, 0xfc, !PT ;  /* 0x000000841f087812 */ /* 0x001fe400078efcff */
[----:B------:R-:W-:Y:S02]  /*34c00*/  LEA.HI.X.SX32 R19, R3, R30, 0x1, P3 ;  /* 0x0000001e03137211 */ /* 0x000fe400018f0eff */
[----:B--2---:R-:W-:Y:S02]  /*34c10*/  LOP3.LUT R37, R0, 0x78, R33, 0xfe, !PT ;  /* 0x0000007800257812 */ /* 0x004fe400078efe21 */
[----:B------:R-:W-:Y:S01]  /*34c20*/  ISETP.LT.AND P5, PT, R8, UR8, !P0 ;  /* 0x0000000808007c0c */ /* 0x000fe2000c7a1270 */
[----:B------:R0:W-:Y:S01]  /*34c30*/  @P1 STG.E.U8 desc[UR24][R18.64], R25 ;  /* 0x0000001912001986 */ /* 0x0001e2000c101118 */
[C---:B---3--:R-:W-:Y:S01]  /*34c40*/  ISETP.LT.AND P3, PT, R37.reuse, UR6, !P0 ;  /* 0x0000000625007c0c */ /* 0x048fe2000c761270 */
[----:B------:R-:W-:Y:S01]  /*34c50*/  IMAD R8, R37, R28, RZ ;  /* 0x0000001c25087224 */ /* 0x000fe200078e02ff */
[----:B------:R-:W2:Y:S01]  /*34c60*/  LDCU UR8, c[0x0][0x39c] ;  /* 0x00007380ff0877ac */ /* 0x000ea20008000800 */
[----:B------:R3:W-:Y:S01]  /*34c70*/  @P2 STG.E.U8 desc[UR24][R26.64], R35 ;  /* 0x000000231a002986 */ /* 0x0007e2000c101118 */
[----:B------:R-:W-:-:S02]  /*34c80*/  PRMT R39, R11, 0x7770, RZ ;  /* 0x000077700b277816 */ /* 0x000fc400000000ff */
[C-C-:B------:R-:W-:Y:S01]  /*34c90*/  LOP3.LUT R3, R0.reuse, 0xfe, R49.reuse, 0xfe, !PT ;  /* 0x000000fe00037812 */ /* 0x140fe200078efe31 */
[----:B------:R-:W2:Y:S01]  /*34ca0*/  LDCU UR6, c[0x0][0x39c] ;  /* 0x00007380ff0677ac */ /* 0x000ea20008000800 */
[C-C-:B------:R-:W-:Y:S02]  /*34cb0*/  LOP3.LUT R9, R0.reuse, 0xee, R49.reuse, 0xfe, !PT ;  /* 0x000000ee00097812 */ /* 0x140fe400078efe31 */
[C-C-:B------:R-:W-:Y:S02]  /*34cc0*/  LOP3.LUT R17, R0.reuse, 0xde, R49.reuse, 0xfe, !PT ;  /* 0x000000de00117812 */ /* 0x140fe400078efe31 */
[C-C-:B0-----:R-:W-:Y:S02]  /*34cd0*/  LOP3.LUT R19, R0.reuse, 0xce, R49.reuse, 0xfe, !PT ;  /* 0x000000ce00137812 */ /* 0x141fe400078efe31 */
[----:B------:R-:W-:Y:S02]  /*34ce0*/  LOP3.LUT R25, R0, 0xbe, R49, 0xfe, !PT ;  /* 0x000000be00197812 */ /* 0x000fe400078efe31 */
[----:B---3--:R-:W-:-:S02]  /*34cf0*/  IADD3 R26, P1, PT, R8, R29, RZ ;  /* 0x0000001d081a7210 */ /* 0x008fc40007f3e0ff */
[--C-:B------:R-:W-:Y:S02]  /*34d00*/  LOP3.LUT R35, R0, 0x7a, R33.reuse, 0xfe, !PT ;  /* 0x0000007a00237812 */ /* 0x100fe400078efe21 */
[----:B------:R-:W-:Y:S02]  /*34d10*/  LEA.HI.X.SX32 R27, R8, R30, 0x1, P1 ;  /* 0x0000001e081b7211 */ /* 0x000fe400008f0eff */
[C---:B------:R-:W-:Y:S01]  /*34d20*/  LOP3.LUT R33, R0.reuse, 0x7c, R33, 0xfe, !PT ;  /* 0x0000007c00217812 */ /* 0x040fe200078efe21 */
[C---:B------:R-:W-:Y:S01]  /*34d30*/  IMAD R8, R35.reuse, R28, RZ ;  /* 0x0000001c23087224 */ /* 0x040fe200078e02ff */
[----:B-1----:R-:W-:Y:S01]  /*34d40*/  ISETP.LT.AND P2, PT, R35, UR4, !P0 ;  /* 0x0000000423007c0c */ /* 0x002fe2000c741270 */
[----:B------:R-:W0:Y:S01]  /*34d50*/  LDCU UR4, c[0x0][0x39c] ;  /* 0x00007380ff0477ac */ /* 0x000e220008000800 */
[C-C-:B------:R-:W-:Y:S01]  /*34d60*/  LOP3.LUT R45, R0.reuse, 0xae, R49.reuse, 0xfe, !PT ;  /* 0x000000ae002d7812 */ /* 0x140fe200078efe31 */
[----:B------:R1:W-:Y:S01]  /*34d70*/  @P3 STG.E.U8 desc[UR24][R26.64], R39 ;  /* 0x000000271a003986 */ /* 0x0003e2000c101118 */
[----:B------:R-:W-:-:S02]  /*34d80*/  LOP3.LUT R47, R0, 0x9e, R49, 0xfe, !PT ;  /* 0x0000009e002f7812 */ /* 0x000fc400078efe31 */
[C---:B------:R-:W-:Y:S02]  /*34d90*/  LOP3.LUT R49, R0.reuse, 0x8e, R49, 0xfe, !PT ;  /* 0x0000008e00317812 */ /* 0x040fe400078efe31 */
[----:B------:R-:W-:Y:S01]  /*34da0*/  LOP3.LUT R35, R0, UR11, RZ, 0xfc, !PT ;  /* 0x0000000b00237c12 */ /* 0x000fe2000f8efcff */
[C---:B------:R-:W-:Y:S01]  /*34db0*/  IMAD R0, R33.reuse, R28, RZ ;  /* 0x0000001c21007224 */ /* 0x040fe200078e02ff */
[CC--:B------:R-:W-:Y:S02]  /*34dc0*/  IADD3 R32, P6, PT, R8.reuse, R29.reuse, RZ ;  /* 0x0000001d08207210 */ /* 0x0c0fe40007fde0ff */
[----:B----4-:R-:W-:Y:S01]  /*34dd0*/  ISETP.LT.AND P3, PT, R33, UR5, !P0 ;  /* 0x0000000521007c0c */ /* 0x010fe2000c761270 */
[----:B------:R-:W3:Y:S01]  /*34de0*/  LDCU UR5, c[0x0][0x39c] ;  /* 0x00007380ff0577ac */ /* 0x000ee20008000800 */
[----:B------:R-:W-:Y:S01]  /*34df0*/  LEA.HI.X.SX32 R33, R8, R30, 0x1, P6 ;  /* 0x0000001e08217211 */ /* 0x000fe200030f0eff */
[----:B------:R-:W-:Y:S01]  /*34e00*/  IMAD R8, R35, R28, RZ ;  /* 0x0000001c23087224 */ /* 0x000fe200078e02ff */
[----:B------:R-:W-:-:S02]  /*34e10*/  IADD3 R34, P6, PT, R0, R29, RZ ;  /* 0x0000001d00227210 */ /* 0x000fc40007fde0ff */
[----:B--2---:R-:W-:Y:S01]  /*34e20*/  ISETP.LT.AND P1, PT, R35, UR8, !P0 ;  /* 0x0000000823007c0c */ /* 0x004fe2000c721270 */
[----:B------:R-:W2:Y:S01]  /*34e30*/  LDCU UR8, c[0x0][0x39c] ;  /* 0x00007380ff0877ac */ /* 0x000ea20008000800 */
[C---:B------:R-:W-:Y:S02]  /*34e40*/  PRMT R37, R11.reuse, 0x7771, RZ ;  /* 0x000077710b257816 */ /* 0x040fe400000000ff */
[----:B------:R-:W-:Y:S02]  /*34e50*/  LEA.HI.X.SX32 R35, R0, R30, 0x1, P6 ;  /* 0x0000001e00237211 */ /* 0x000fe400030f0eff */
[----:B------:R-:W-:Y:S01]  /*34e60*/  PRMT R41, R11, 0x7772, RZ ;  /* 0x000077720b297816 */ /* 0x000fe200000000ff */
[----:B------:R4:W-:Y:S01]  /*34e70*/  @P2 STG.E.U8 desc[UR24][R32.64], R37 ;  /* 0x0000002520002986 */ /* 0x0009e2000c101118 */
[C---:B------:R-:W-:Y:S02]  /*34e80*/  LOP3.LUT R10, R31.reuse, 0x86, RZ, 0xfc, !PT ;  /* 0x000000861f0a7812 */ /* 0x040fe400078efcff */
[----:B-1----:R-:W-:Y:S01]  /*34e90*/  LOP3.LUT R27, R31, 0x80, RZ, 0xfc, !PT ;  /* 0x000000801f1b7812 */ /* 0x002fe200078efcff */
[----:B------:R1:W-:Y:S01]  /*34ea0*/  @P3 STG.E.U8 desc[UR24][R34.64], R41 ;  /* 0x0000002922003986 */ /* 0x0003e2000c101118 */
[----:B------:R-:W-:-:S02]  /*34eb0*/  ISETP.LT.AND P2, PT, R10, UR9, !P0 ;  /* 0x000000090a007c0c */ /* 0x000fc4000c741270 */
[C---:B0-----:R-:W-:Y:S01]  /*34ec0*/  ISETP.LT.AND P3, PT, R27.reuse, UR4, !P0 ;  /* 0x000000041b007c0c */ /* 0x041fe2000c761270 */
[----:B------:R-:W-:Y:S01]  /*34ed0*/  IMAD R27, R27, R28, RZ ;  /* 0x0000001c1b1b7224 */ /* 0x000fe200078e02ff */
[-C--:B------:R-:W-:Y:S01]  /*34ee0*/  IADD3 R10, P6, PT, R8, R29.reuse, RZ ;  /* 0x0000001d080a7210 */ /* 0x080fe20007fde0ff */
[----:B------:R-:W0:Y:S01]  /*34ef0*/  LDCU UR4, c[0x0][0x39c] ;  /* 0x00007380ff0477ac */ /* 0x000e220008000800 */
[----:B------:R-:W-:Y:S01]  /*34f00*/  PRMT R39, R11, 0x7773, RZ ;  /* 0x000077730b277816 */ /* 0x000fe200000000ff */
[----:B----4-:R-:W-:Y:S01]  /*34f10*/  IMAD R37, R28, 0x2, R27 ;  /* 0x000000021c257824 */ /* 0x010fe200078e021b */
[-C--:B------:R-:W-:Y:S02]  /*34f20*/  LEA.HI.X.SX32 R11, R8, R30.reuse, 0x1, P6 ;  /* 0x0000001e080b7211 */ /* 0x080fe400030f0eff */
[----:B------:R-:W-:Y:S02]  /*34f30*/  IADD3 R26, P6, PT, R27, R29, RZ ;  /* 0x0000001d1b1a7210 */ /* 0x000fe40007fde0ff */
[----:B------:R-:W-:Y:S01]  /*34f40*/  LOP3.LUT R0, R31, 0x88, RZ, 0xfc, !PT ;  /* 0x000000881f007812 */ /* 0x000fe200078efcff */
[----:B------:R4:W-:Y:S01]  /*34f50*/  @P1 STG.E.U8 desc[UR24][R10.64], R39 ;  /* 0x000000270a001986 */ /* 0x0009e2000c101118 */
[----:B------:R-:W-:-:S02]  /*34f60*/  LEA.HI.X.SX32 R27, R27, R30, 0x1, P6 ;  /* 0x0000001e1b1b7211 */ /* 0x000fc400030f0eff */
[CC--:B------:R-:W-:Y:S02]  /*34f70*/  IADD3 R32, P6, PT, R37.reuse, R29.reuse, RZ ;  /* 0x0000001d25207210 */ /* 0x0c0fe40007fde0ff */
[----:B---3--:R-:W-:Y:S01]  /*34f80*/  ISETP.LT.AND P1, PT, R0, UR5, !P0 ;  /* 0x0000000500007c0c */ /* 0x008fe2000c721270 */
[----:B------:R-:W3:Y:S01]  /*34f90*/  LDCU UR5, c[0x0][0x39c] ;  /* 0x00007380ff0577ac */ /* 0x000ee20008000800 */
[----:B------:R-:W-:Y:S02]  /*34fa0*/  PRMT R43, R4, 0x7770, RZ ;  /* 0x00007770042b7816 */ /* 0x000fe400000000ff */
[----:B------:R-:W-:Y:S01]  /*34fb0*/  LEA.HI.X.SX32 R33, R37, R30, 0x1, P6 ;  /* 0x0000001e25217211 */ /* 0x000fe200030f0eff */
[----:B------:R-:W-:Y:S01]  /*34fc0*/  IMAD R37, R28, 0x2, R37 ;  /* 0x000000021c257824 */ /* 0x000fe200078e0225 */
[----:B-1----:R-:W-:Y:S01]  /*34fd0*/  PRMT R41, R4, 0x7771, RZ ;  /* 0x0000777104297816 */ /* 0x002fe200000000ff */
[----:B------:R1:W-:Y:S01]  /*34fe0*/  @P3 STG.E.U8 desc[UR24][R26.64], R43 ;  /* 0x0000002b1a003986 */ /* 0x0003e2000c101118 */
[----:B------:R-:W-:Y:S01]  /*34ff0*/  LOP3.LUT R0, R31, 0x8a, RZ, 0xfc, !PT ;  /* 0x0000008a1f007812 */ /* 0x000fe200078efcff */
[----:B------:R-:W-:Y:S01]  /*35000*/  IMAD R35, R28, 0x2, R37 ;  /* 0x000000021c237824 */ /* 0x000fe200078e0225 */
[----:B----4-:R-:W-:Y:S01]  /*35010*/  PRMT R39, R4, 0x7772, RZ ;  /* 0x0000777204277816 */ /* 0x010fe200000000ff */
[----:B------:R4:W-:Y:S01]  /*35020*/  @P4 STG.E.U8 desc[UR24][R32.64], R41 ;  /* 0x0000002920004986 */ /* 0x0009e2000c101118 */
[----:B0-----:R-:W-:Y:S01]  /*35030*/  ISETP.LT.AND P3, PT, R0, UR4, !P0 ;  /* 0x0000000400007c0c */ /* 0x001fe2000c761270 */
[----:B------:R-:W0:Y:S01]  /*35040*/  LDCU UR4, c[0x0][0x39c] ;  /* 0x00007380ff0477ac */ /* 0x000e220008000800 */
[----:B------:R-:W-:-:S02]  /*35050*/  IADD3 R10, P4, PT, R37, R29, RZ ;  /* 0x0000001d250a7210 */ /* 0x000fc40007f9e0ff */
[----:B------:R-:W-:Y:S02]  /*35060*/  LOP3.LUT R0, R31, 0x8c, RZ, 0xfc, !PT ;  /* 0x0000008c1f007812 */ /* 0x000fe400078efcff */
[-C--:B------:R-:W-:Y:S02]  /*35070*/  LEA.HI.X.SX32 R11, R37, R30.reuse, 0x1, P4 ;  /* 0x0000001e250b7211 */ /* 0x080fe400020f0eff */
[----:B------:R-:W-:Y:S01]  /*35080*/  ISETP.LT.AND P4, PT, R0, UR6, !P0 ;  /* 0x0000000600007c0c */ /* 0x000fe2000c781270 */
[----:B------:R-:W0:Y:S01]  /*35090*/  LDCU UR6, c[0x0][0x39c] ;  /* 0x00007380ff0677ac */ /* 0x000e220008000800 */
[----:B------:R-:W-:Y:S01]  /*350a0*/  LOP3.LUT R0, R31, 0x90, RZ, 0xfc, !PT ;  /* 0x000000901f007812 */ /* 0x000fe200078efcff */
[----:B------:R2:W-:Y:S01]  /*350b0*/  @P5 STG.E.U8 desc[UR24][R10.64], R39 ;  /* 0x000000270a005986 */ /* 0x0005e2000c101118 */
[C---:B-1----:R-:W-:Y:S02]  /*350c0*/  IADD3 R26, P6, PT, R35.reuse, R29, RZ ;  /* 0x0000001d231a7210 */ /* 0x042fe40007fde0ff */
[----:B---3--:R-:W-:Y:S01]  /*350d0*/  ISETP.LT.AND P5, PT, R0, UR5, !P0 ;  /* 0x0000000500007c0c */ /* 0x008fe2000c7a1270 */
[----:B------:R-:W1:Y:S01]  /*350e0*/  LDCU UR5, c[0x0][0x39c] ;  /* 0x00007380ff0577ac */ /* 0x000e620008000800 */
[----:B------:R-:W-:Y:S01]  /*350f0*/  LEA.HI.X.SX32 R27, R35, R30, 0x1, P6 ;  /* 0x0000001e231b7211 */ /* 0x000fe200030f0eff */
[----:B------:R-:W-:Y:S01]  /*35100*/  IMAD R35, R28, 0x2, R35 ;  /* 0x000000021c237824 */ /* 0x000fe200078e0223 */
[----:B------:R-:W-:-:S02]  /*35110*/  PRMT R37, R4, 0x7773, RZ ;  /* 0x0000777304257816 */ /* 0x000fc400000000ff */
[----:B------:R-:W-:Y:S02]  /*35120*/  LOP3.LUT R0, R31, 0x92, RZ, 0xfc, !PT ;  /* 0x000000921f007812 */ /* 0x000fe400078efcff */
[-C--:B----4-:R-:W-:Y:S01]  /*35130*/  IADD3 R32, P6, PT, R35, R29.reuse, RZ ;  /* 0x0000001d23207210 */ /* 0x090fe20007fde0ff */
[C---:B--2---:R-:W-:Y:S01]  /*35140*/  IMAD R11, R28.reuse, 0x2, R35 ;  /* 0x000000021c0b7824 */ /* 0x044fe200078e0223 */
[----:B------:R2:W-:Y:S01]  /*35150*/  @P2 STG.E.U8 desc[UR24][R26.64], R37 ;  /* 0x000000251a002986 */ /* 0x0005e2000c101118 */
[----:B------:R-:W-:Y:S02]  /*35160*/  PRMT R41, R5, 0x7770, RZ ;  /* 0x0000777005297816 */ /* 0x000fe400000000ff */
[-C--:B------:R-:W-:Y:S01]  /*35170*/  LEA.HI.X.SX32 R33, R35, R30.reuse, 0x1, P6 ;  /* 0x0000001e23217211 */ /* 0x080fe200030f0eff */
[----:B------:R-:W-:Y:S01]  /*35180*/  IMAD R35, R28, 0x2, R11 ;  /* 0x000000021c237824 */ /* 0x000fe200078e020b */
[----:B------:R-:W-:Y:S02]  /*35190*/  IADD3 R10, P6, PT, R11, R29, RZ ;  /* 0x0000001d0b0a7210 */ /* 0x000fe40007fde0ff */
[----:B------:R-:W-:Y:S01]  /*351a0*/  ISETP.LT.AND P2, PT, R0, UR8, !P0 ;  /* 0x0000000800007c0c */ /* 0x000fe2000c741270 */
[----:B------:R3:W-:Y:S01]  /*351b0*/  @P1 STG.E.U8 desc[UR24][R32.64], R41 ;  /* 0x0000002920001986 */ /* 0x0007e2000c101118 */
[----:B------:R-:W-:Y:S01]  /*351c0*/  LOP3.LUT R0, R31, 0x94, RZ, 0xfc, !PT ;  /* 0x000000941f007812 */ /* 0x000fe200078efcff */
[----:B------:R-:W4:Y:S01]  /*351d0*/  LDCU UR8, c[0x0][0x39c] ;  /* 0x00007380ff0877ac */ /* 0x000f220008000800 */
[----:B------:R-:W-:-:S02]  /*351e0*/  LEA.HI.X.SX32 R11, R11, R30, 0x1, P6 ;  /* 0x0000001e0b0b7211 */ /* 0x000fc400030f0eff */
[----:B------:R-:W-:Y:S02]  /*351f0*/  PRMT R39, R5, 0x7771, RZ ;  /* 0x0000777105277816 */ /* 0x000fe400000000ff */
[----:B--2---:R-:W-:Y:S02]  /*35200*/  IADD3 R26, P6, PT, R35, R29, RZ ;  /* 0x0000001d231a7210 */ /* 0x004fe40007fde0ff */
[----:B-1----:R-:W-:Y:S01]  /*35210*/  ISETP.LT.AND P1, PT, R0, UR5, !P0 ;  /* 0x0000000500007c0c */ /* 0x002fe2000c721270 */
[----:B------:R1:W-:Y:S01]  /*35220*/  @P3 STG.E.U8 desc[UR24][R10.64], R39 ;  /* 0x000000270a003986 */ /* 0x0003e2000c101118 */
[C---:B------:R-:W-:Y:S01]  /*35230*/  IMAD R0, R49.reuse, R28, RZ ;  /* 0x0000001c31007224 */ /* 0x040fe200078e02ff */
[----:B0-----:R-:W-:Y:S01]  /*35240*/  ISETP.LT.AND P3, PT, R49, UR4, !P0 ;  /* 0x0000000431007c0c */ /* 0x001fe2000c761270 */
[----:B------:R-:W0:Y:S01]  /*35250*/  LDCU UR4, c[0x0][0x39c] ;  /* 0x00007380ff0477ac */ /* 0x000e220008000800 */
[----:B------:R-:W-:Y:S01]  /*35260*/  LEA.HI.X.SX32 R27, R35, R30, 0x1, P6 ;  /* 0x0000001e231b7211 */ /* 0x000fe200030f0eff */
[----:B------:R-:W-:Y:S01]  /*35270*/  IMAD R35, R28, 0x4, R35 ;  /* 0x000000041c237824 */ /* 0x000fe200078e0223 */
[----:B------:R-:W-:Y:S01]  /*35280*/  PRMT R37, R5, 0x7772, RZ ;  /* 0x0000777205257816 */ /* 0x000fe200000000ff */
[----:B------:R-:W2:Y:S01]  /*35290*/  LDCU UR5, c[0x0][0x39c] ;  /* 0x00007380ff0577ac */ /* 0x000ea20008000800 */
[----:B------:R-:W-:-:S02]  /*352a0*/  LOP3.LUT R4, R31, 0x96, RZ, 0xfc, !PT ;  /* 0x000000961f047812 */ /* 0x000fc400078efcff */
[-C--:B---3--:R-:W-:Y:S01]  /*352b0*/  IADD3 R32, P6, PT, R0, R29.reuse, RZ ;  /* 0x0000001d00207210 */ /* 0x088fe20007fde0ff */
[----:B------:R3:W-:Y:S01]  /*352c0*/  @P4 STG.E.U8 desc[UR24][R26.64], R37 ;  /* 0x000000251a004986 */ /* 0x0007e2000c101118 */
[----:B------:R-:W-:Y:S01]  /*352d0*/  ISETP.LT.AND P4, PT, R4, UR6, !P0 ;  /* 0x0000000604007c0c */ /* 0x000fe2000c781270 */
[----:B------:R-:W2:Y:S01]  /*352e0*/  LDCU UR6, c[0x0][0x39c] ;  /* 0x00007380ff0677ac */ /* 0x000ea20008000800 */
[-C--:B------:R-:W-:Y:S02]  /*352f0*/  LEA.HI.X.SX32 R33, R0, R30.reuse, 0x1, P6 ;  /* 0x0000001e00217211 */ /* 0x080fe400030f0eff */
[-C--:B------:R-:W-:Y:S02]  /*35300*/  IADD3 R4, P6, PT, R35, R29.reuse, RZ ;  /* 0x0000001d23047210 */ /* 0x080fe40007fde0ff */
[----:B-1----:R-:W-:Y:S02]  /*35310*/  PRMT R39, R5, 0x7773, RZ ;  /* 0x0000777305277816 */ /* 0x002fe400000000ff */
[----:B------:R-:W-:Y:S01]  /*35320*/  LEA.HI.X.SX32 R5, R35, R30, 0x1, P6 ;  /* 0x0000001e23057211 */ /* 0x000fe200030f0eff */
[----:B------:R-:W-:Y:S01]  /*35330*/  IMAD R35, R28, 0x2, R35 ;  /* 0x000000021c237824 */ /* 0x000fe200078e0223 */
[C---:B------:R-:W-:Y:S01]  /*35340*/  LOP3.LUT R0, R31.reuse, 0x98, RZ, 0xfc, !PT ;  /* 0x000000981f007812 */ /* 0x040fe200078efcff */
[----:B------:R1:W-:Y:S01]  /*35350*/  @P3 STG.E.U8 desc[UR24][R32.64], R39 ;  /* 0x0000002720003986 */ /* 0x0003e2000c101118 */
[----:B---3--:R-:W-:Y:S01]  /*35360*/  PRMT R37, R6, 0x7770, RZ ;  /* 0x0000777006257816 */ /* 0x008fe200000000ff */
[----:B------:R-:W-:Y:S01]  /*35370*/  IMAD R27, R28, 0x2, R35 ;  /* 0x000000021c1b7824 */ /* 0x000fe200078e0223 */
[----:B0-----:R-:W-:Y:S01]  /*35380*/  ISETP.LT.AND P3, PT, R0, UR4, !P0 ;  /* 0x0000000400007c0c */ /* 0x001fe2000c761270 */
[----:B------:R-:W0:Y:S01]  /*35390*/  LDCU UR4, c[0x0][0x39c] ;  /* 0x00007380ff0477ac */ /* 0x000e220008000800 */
[----:B------:R-:W-:Y:S01]  /*353a0*/  LOP3.LUT R0, R31, 0x9a, RZ, 0xfc, !PT ;  /* 0x0000009a1f007812 */ /* 0x000fe200078efcff */
[----:B------:R3:W-:Y:S01]  /*353b0*/  @P5 STG.E.U8 desc[UR24][R4.64], R37 ;  /* 0x0000002504005986 */ /* 0x0007e2000c101118 */
[----:B------:R-:W-:-:S02]  /*353c0*/  IADD3 R10, P5, PT, R35, R29, RZ ;  /* 0x0000001d230a7210 */ /* 0x000fc40007fbe0ff */
[-C--:B------:R-:W-:Y:S02]  /*353d0*/  IADD3 R26, P6, PT, R27, R29.reuse, RZ ;  /* 0x0000001d1b1a7210 */ /* 0x080fe40007fde0ff */
[-C--:B------:R-:W-:Y:S01]  /*353e0*/  LEA.HI.X.SX32 R11, R35, R30.reuse, 0x1, P5 ;  /* 0x0000001e230b7211 */ /* 0x080fe200028f0eff */
[----:B-1----:R-:W-:Y:S01]  /*353f0*/  IMAD R33, R28, 0x2, R27 ;  /* 0x000000021c217824 */ /* 0x002fe200078e021b */
[----:B--2---:R-:W-:Y:S01]  /*35400*/  ISETP.LT.AND P5, PT, R0, UR5, !P0 ;  /* 0x0000000500007c0c */ /* 0x004fe2000c7a1270 */
[----:B------:R-:W1:Y:S01]  /*35410*/  LDCU UR5, c[0x0][0x39c] ;  /* 0x00007380ff0577ac */ /* 0x000e620008000800 */
[----:B------:R-:W-:Y:S02]  /*35420*/  PRMT R35, R6, 0x7771, RZ ;  /* 0x0000777106237816 */ /* 0x000fe400000000ff */
[----:B------:R-:W-:Y:S02]  /*35430*/  LEA.HI.X.SX32 R27, R27, R30, 0x1, P6 ;  /* 0x0000001e1b1b7211 */ /* 0x000fe400030f0eff */
[----:B---3--:R-:W-:Y:S01]  /*35440*/  IADD3 R4, P6, PT, R33, R29, RZ ;  /* 0x0000001d21047210 */ /* 0x008fe20007fde0ff */
[----:B------:R2:W-:Y:S01]  /*35450*/  @P2 STG.E.U8 desc[UR24][R10.64], R35 ;  /* 0x000000230a002986 */ /* 0x0005e2000c101118 */
[----:B------:R-:W-:-:S02]  /*35460*/  LOP3.LUT R0, R31, 0x9c, RZ, 0xfc, !PT ;  /* 0x0000009c1f007812 */ /* 0x000fc400078efcff */
[----:B------:R-:W-:Y:S02]  /*35470*/  PRMT R39, R6, 0x7772, RZ ;  /* 0x0000777206277816 */ /* 0x000fe400000000ff */
[----:B------:R-:W-:Y:S01]  /*35480*/  LEA.HI.X.SX32 R5, R33, R30, 0x1, P6 ;  /* 0x0000001e21057211 */ /* 0x000fe200030f0eff */
[----:B------:R-:W-:Y:S01]  /*35490*/  IMAD R33, R28, 0x2, R33 ;  /* 0x000000021c217824 */ /* 0x000fe200078e0221 */
[----:B------:R-:W-:Y:S01]  /*354a0*/  PRMT R37, R6, 0x7773, RZ ;  /* 0x0000777306257816 */ /* 0x000fe200000000ff */
[----:B------:R3:W-:Y:S01]  /*354b0*/  @P1 STG.E.U8 desc[UR24][R26.64], R39 ;  /* 0x000000271a001986 */ /* 0x0007e2000c101118 */
[----:B------:R-:W-:Y:S01]  /*354c0*/  ISETP.LT.AND P2, PT, R0, UR6, !P0 ;  /* 0x0000000600007c0c */ /* 0x000fe2000c741270 */
[----:B------:R-:W4:Y:S01]  /*354d0*/  LDCU UR6, c[0x0][0x39c] ;  /* 0x00007380ff0677ac */ /* 0x000f220008000800 */
[----:B------:R-:W-:Y:S01]  /*354e0*/  LOP3.LUT R0, R31, 0xa0, RZ, 0xfc, !PT ;  /* 0x000000a01f007812 */ /* 0x000fe200078efcff */
[----:B------:R1:W-:Y:S01]  /*354f0*/  @P4 STG.E.U8 desc[UR24][R4.64], R37 ;  /* 0x0000002504004986 */ /* 0x0003e2000c101118 */
[----:B--2---:R-:W-:Y:S01]  /*35500*/  IMAD R35, R28, 0x2, R33 ;  /* 0x000000021c237824 */ /* 0x004fe200078e0221 */
[----:B------:R-:W-:-:S02]  /*35510*/  IADD3 R10, P4, PT, R33, R29, RZ ;  /* 0x0000001d210a7210 */ /* 0x000fc40007f9e0ff */
[----:B0-----:R-:W-:Y:S01]  /*35520*/  ISETP.LT.AND P1, PT, R0, UR4, !P0 ;  /* 0x0000000400007c0c */ /* 0x001fe2000c721270 */
[----:B------:R-:W0:Y:S01]  /*35530*/  LDCU UR4, c[0x0][0x39c] ;  /* 0x00007380ff0477ac */ /* 0x000e220008000800 */
[----:B------:R-:W-:Y:S02]  /*35540*/  LOP3.LUT R0, R31, 0xa2, RZ, 0xfc, !PT ;  /* 0x000000a21f007812 */ /* 0x000fe400078efcff */
[----:B------:R-:W-:Y:S02]  /*35550*/  LEA.HI.X.SX32 R11, R33, R30, 0x1, P4 ;  /* 0x0000001e210b7211 */ /* 0x000fe400020f0eff */
[----:B------:R-:W-:Y:S02]  /*35560*/  IADD3 R32, P6, PT, R35, R29, RZ ;  /* 0x0000001d23207210 */ /* 0x000fe40007fde0ff */
[----:B-1----:R-:W-:Y:S01]  /*35570*/  ISETP.LT.AND P4, PT, R0, UR5, !P0 ;  /* 0x0000000500007c0c */ /* 0x002fe2000c781270 */
[----:B------:R-:W1:Y:S01]  /*35580*/  LDCU UR5, c[0x0][0x39c] ;  /* 0x00007380ff0577ac */ /* 0x000e620008000800 */
[----:B---3--:R-:W-:Y:S01]  /*35590*/  PRMT R39, R7, 0x7770, RZ ;  /* 0x0000777007277816 */ /* 0x008fe200000000ff */
[----:B------:R-:W-:Y:S01]  /*355a0*/  IMAD R0, R47, R28, RZ ;  /* 0x0000001c2f007224 */ /* 0x000fe200078e02ff */
[----:B------:R-:W-:Y:S01]  /*355b0*/  LEA.HI.X.SX32 R33, R35, R30, 0x1, P6 ;  /* 0x0000001e23217211 */ /* 0x000fe200030f0eff */
[----:B------:R-:W-:Y:S01]  /*355c0*/  IMAD R35, R28, 0x2, R35 ;  /* 0x000000021c237824 */ /* 0x000fe200078e0223 */
[----:B------:R-:W-:Y:S01]  /*355d0*/  PRMT R27, R7, 0x7771, RZ ;  /* 0x00007771071b7816 */ /* 0x000fe200000000ff */
[----:B------:R2:W-:Y:S01]  /*355e0*/  @P3 STG.E.U8 desc[UR24][R10.64], R39 ;  /* 0x000000270a003986 */ /* 0x0005e2000c101118 */
[----:B------:R-:W-:-:S02]  /*355f0*/  LOP3.LUT R6, R31, 0xa4, RZ, 0xfc, !PT ;  /* 0x000000a41f067812 */ /* 0x000fc400078efcff */
[----:B------:R-:W-:Y:S01]  /*35600*/  PRMT R37, R7, 0x7772, RZ ;  /* 0x0000777207257816 */ /* 0x000fe200000000ff */
[----:B------:R3:W-:Y:S01]  /*35610*/  @P5 STG.E.U8 desc[UR24][R32.64], R27 ;  /* 0x0000001b20005986 */ /* 0x0007e2000c101118 */
[CC--:B------:R-:W-:Y:S02]  /*35620*/  IADD3 R4, P5, PT, R35.reuse, R29.reuse, RZ ;  /* 0x0000001d23047210 */ /* 0x0c0fe40007fbe0ff */
[----:B----4-:R-:W-:Y:S01]  /*35630*/  ISETP.LT.AND P6, PT, R6, UR6, !P0 ;  /* 0x0000000606007c0c */ /* 0x010fe2000c7c1270 */
[----:B------:R-:W4:Y:S01]  /*35640*/  LDCU UR6, c[0x0][0x39c] ;  /* 0x00007380ff0677ac */ /* 0x000f220008000800 */
[----:B------:R-:W-:Y:S01]  /*35650*/  LEA.HI.X.SX32 R5, R35, R30, 0x1, P5 ;  /* 0x0000001e23057211 */ /* 0x000fe200028f0eff */
[----:B------:R-:W-:Y:S01]  /*35660*/  IMAD R35, R28, 0x4, R35 ;  /* 0x000000041c237824 */ /* 0x000fe200078e0223 */
[----:B------:R-:W-:Y:S02]  /*35670*/  LOP3.LUT R6, R31, 0xa6, RZ, 0xfc, !PT ;  /* 0x000000a61f067812 */ /* 0x000fe400078efcff */
[----:B--2---:R-:W-:Y:S01]  /*35680*/  IADD3 R10, P5, PT, R0, R29, RZ ;  /* 0x0000001d000a7210 */ /* 0x004fe20007fbe0ff */
[----:B------:R2:W-:Y:S01]  /*35690*/  @P2 STG.E.U8 desc[UR24][R4.64], R37 ;  /* 0x0000002504002986 */ /* 0x0005e2000c101118 */
[----:B0-----:R-:W-:Y:S01]  /*356a0*/  ISETP.LT.AND P3, PT, R47, UR4, !P0 ;  /* 0x000000042f007c0c */ /* 0x001fe2000c761270 */
[----:B------:R-:W0:Y:S01]  /*356b0*/  LDCU UR4, c[0x0][0x39c] ;  /* 0x00007380ff0477ac */ /* 0x000e220008000800 */
[----:B-1----:R-:W-:-:S02]  /*356c0*/  ISETP.LT.AND P2, PT, R6, UR5, !P0 ;  /* 0x0000000506007c0c */ /* 0x002fc4000c741270 */
[-C--:B------:R-:W-:Y:S01]  /*356d0*/  LEA.HI.X.SX32 R11, R0, R30.reuse, 0x1, P5 ;  /* 0x0000001e000b7211 */ /* 0x080fe200028f0eff */
[----:B------:R-:W1:Y:S01]  /*356e0*/  LDCU UR5, c[0x0][0x39c] ;  /* 0x00007380ff0577ac */ /* 0x000e620008000800 */
[----:B------:R-:W-:Y:S02]  /*356f0*/  IADD3 R6, P5, PT, R35, R29, RZ ;  /* 0x0000001d23067210 */ /* 0x000fe40007fbe0ff */
[----:B---3--:R-:W-:Y:S02]  /*35700*/  PRMT R27, R7, 0x7773, RZ ;  /* 0x00007773071b7816 */ /* 0x008fe400000000ff */
[----:B------:R-:W-:Y:S01]  /*35710*/  LEA.HI.X.SX32 R7, R35, R30, 0x1, P5 ;  /* 0x0000001e23077211 */ /* 0x000fe200028f0eff */
[----:B------:R-:W-:Y:S01]  /*35720*/  IMAD R35, R28, 0x2, R35 ;  /* 0x000000021c237824 */ /* 0x000fe200078e0223 */
[----:B------:R-:W-:Y:S01]  /*35730*/  LOP3.LUT R0, R31, 0xa8, RZ, 0xfc, !PT ;  /* 0x000000a81f007812 */ /* 0x000fe200078efcff */
[----:B------:R3:W-:Y:S01]  /*35740*/  @P3 STG.E.U8 desc[UR24][R10.64], R27 ;  /* 0x0000001b0a003986 */ /* 0x0007e2000c101118 */
[----:B------:R-:W-:-:S02]  /*35750*/  PRMT R33, R12, 0x7770, RZ ;  /* 0x000077700c217816 */ /* 0x000fc400000000ff */
[----:B------:R-:W-:Y:S01]  /*35760*/  ISETP.LT.AND P5, PT, R0, UR8, !P0 ;  /* 0x0000000800007c0c */ /* 0x000fe2000c7a1270 */
[----:B------:R-:W4:Y:S01]  /*35770*/  LDCU UR8, c[0x0][0x39c] ;  /* 0x00007380ff0877ac */ /* 0x000f220008000800 */
[-C--:B--2---:R-:W-:Y:S01]  /*35780*/  IADD3 R4, P3, PT, R35, R29.reuse, RZ ;  /* 0x0000001d23047210 */ /* 0x084fe20007f7e0ff */
[----:B------:R2:W-:Y:S01]  /*35790*/  @P1 STG.E.U8 desc[UR24][R6.64], R33 ;  /* 0x0000002106001986 */ /* 0x0005e2000c101118 */
[----:B------:R-:W-:Y:S02]  /*357a0*/  LOP3.LUT R0, R31, 0xaa, RZ, 0xfc, !PT ;  /* 0x000000aa1f007812 */ /* 0x000fe400078efcff */
[-C--:B------:R-:W-:Y:S01]  /*357b0*/  LEA.HI.X.SX32 R5, R35, R30.reuse, 0x1, P3 ;  /* 0x0000001e23057211 */ /* 0x080fe200018f0eff */
[----:B------:R-:W-:Y:S01]  /*357c0*/  IMAD R35, R28, 0x2, R35 ;  /* 0x000000021c237824 */ /* 0x000fe200078e0223 */
[----:B------:R-:W-:Y:S02]  /*357d0*/  PRMT R37, R12, 0x7771, RZ ;  /* 0x000077710c257816 */ /* 0x000fe400000000ff */
[----:B0-----:R-:W-:Y:S01]  /*357e0*/  ISETP.LT.AND P1, PT, R0, UR4, !P0 ;  /* 0x0000000400007c0c */ /* 0x001fe2000c721270 */
[C---:B---3--:R-:W-:Y:S01]  /*357f0*/  IMAD R11, R28.reuse, 0x2, R35 ;  /* 0x000000021c0b7824 */ /* 0x048fe200078e0223 */
[----:B------:R-:W-:Y:S01]  /*35800*/  LOP3.LUT R0, R31, 0xac, RZ, 0xfc, !PT ;  /* 0x000000ac1f007812 */ /* 0x000fe200078efcff */
[----:B------:R0:W-:Y:S01]  /*35810*/  @P4 STG.E.U8 desc[UR24][R4.64], R37 ;  /* 0x0000002504004986 */ /* 0x0001e2000c101118 */
[----:B------:R-:W3:Y:S01]  /*35820*/  LDCU UR4, c[0x0][0x39c] ;  /* 0x00007380ff0477ac */ /* 0x000ee20008000800 */
[C---:B--2---:R-:W-:Y:S01]  /*35830*/  IADD3 R6, P4, PT, R35.reuse, R29, RZ ;  /* 0x0000001d23067210 */ /* 0x044fe20007f9e0ff */
[----:B------:R-:W-:Y:S01]  /*35840*/  IMAD R27, R28, 0x2, R11 ;  /* 0x000000021c1b7824 */ /* 0x000fe200078e020b */
[----:B-1----:R-:W-:Y:S01]  /*35850*/  ISETP.LT.AND P3, PT, R0, UR5, !P0 ;  /* 0x0000000500007c0c */ /* 0x002fe2000c761270 */
[----:B------:R-:W1:Y:S01]  /*35860*/  LDCU UR5, c[0x0][0x39c] ;  /* 0x00007380ff0577ac */ /* 0x000e620008000800 */
[----:B------:R-:W-:-:S02]  /*35870*/  LEA.HI.X.SX32 R7, R35, R30, 0x1, P4 ;  /* 0x0000001e23077211 */ /* 0x000fc400020f0eff */
[C---:B------:R-:W-:Y:S02]  /*35880*/  PRMT R35, R12.reuse, 0x7772, RZ ;  /* 0x000077720c237816 */ /* 0x040fe400000000ff */
[-C--:B------:R-:W-:Y:S02]  /*35890*/  IADD3 R10, P4, PT, R11, R29.reuse, RZ ;  /* 0x0000001d0b0a7210 */ /* 0x080fe40007f9e0ff */
[----:B------:R-:W-:Y:S01]  /*358a0*/  LOP3.LUT R0, R31, 0xb0, RZ, 0xfc, !PT ;  /* 0x000000b01f007812 */ /* 0x000fe200078efcff */
[----:B------:R2:W-:Y:S01]  /*358b0*/  @P6 STG.E.U8 desc[UR24][R6.64], R35 ;  /* 0x0000002306006986 */ /* 0x0005e2000c101118 */
[----:B0-----:R-:W-:Y:S02]  /*358c0*/  IADD3 R4, P6, PT, R27, R29, RZ ;  /* 0x0000001d1b047210 */ /* 0x001fe40007fde0ff */
[----:B------:R-:W-:Y:S02]  /*358d0*/  PRMT R33, R12, 0x7773, RZ ;  /* 0x000077730c217816 */ /* 0x000fe400000000ff */
[----:B------:R-:W-:-:S02]  /*358e0*/  LEA.HI.X.SX32 R11, R11, R30, 0x1, P4 ;  /* 0x0000001e0b0b7211 */ /* 0x000fc400020f0eff */
[----:B----4-:R-:W-:Y:S01]  /*358f0*/  ISETP.LT.AND P4, PT, R0, UR6, !P0 ;  /* 0x0000000600007c0c */ /* 0x010fe2000c781270 */
[----:B------:R-:W0:Y:S01]  /*35900*/  LDCU UR6, c[0x0][0x39c] ;  /* 0x00007380ff0677ac */ /* 0x000e220008000800 */
[----:B------:R-:W-:Y:S01]  /*35910*/  LOP3.LUT R0, R31, 0xb2, RZ, 0xfc, !PT ;  /* 0x000000b21f007812 */ /* 0x000fe200078efcff */
[----:B------:R4:W-:Y:S01]  /*35920*/  @P2 STG.E.U8 desc[UR24][R10.64], R33 ;  /* 0x000000210a002986 */ /* 0x0009e2000c101118 */
[----:B------:R-:W-:Y:S01]  /*35930*/  LEA.HI.X.SX32 R5, R27, R30, 0x1, P6 ;  /* 0x0000001e1b057211 */ /* 0x000fe200030f0eff */
[----:B------:R-:W-:Y:S01]  /*35940*/  IMAD R27, R28, 0x2, R27 ;  /* 0x000000021c1b7824 */ /* 0x000fe200078e021b */
[----:B------:R-:W-:Y:S02]  /*35950*/  PRMT R37, R13, 0x7770, RZ ;  /* 0x000077700d257816 */ /* 0x000fe400000000ff */
[----:B-1----:R-:W-:Y:S01]  /*35960*/  ISETP.LT.AND P2, PT, R0, UR5, !P0 ;  /* 0x0000000500007c0c */ /* 0x002fe2000c741270 */
[----:B------:R-:W1:Y:S01]  /*35970*/  LDCU UR5, c[0x0][0x39c] ;  /* 0x00007380ff0577ac */ /* 0x000e620008000800 */
[----:B------:R-:W-:Y:S01]  /*35980*/  IMAD R0, R45, R28, RZ ;  /* 0x0000001c2d007224 */ /* 0x000fe200078e02ff */
[----:B------:R0:W-:Y:S01]  /*35990*/  @P5 STG.E.U8 desc[UR24][R4.64], R37 ;  /* 0x0000002504005986 */ /* 0x0001e2000c101118 */
[----:B--2---:R-:W-:-:S02]  /*359a0*/  IADD3 R6, P5, PT, R27, R29, RZ ;  /* 0x0000001d1b067210 */ /* 0x004fc40007fbe0ff */
[----:B------:R-:W-:Y:S01]  /*359b0*/  PRMT R35, R13, 0x7771, RZ ;  /* 0x000077710d237816 */ /* 0x000fe200000000ff */
[C---:B----4-:R-:W-:Y:S01]  /*359c0*/  IMAD R33, R28.reuse, 0x2, R27 ;  /* 0x000000021c217824 */ /* 0x050fe200078e021b */
[-C--:B------:R-:W-:Y:S02]  /*359d0*/  LEA.HI.X.SX32 R7, R27, R30.reuse, 0x1, P5 ;  /* 0x0000001e1b077211 */ /* 0x080fe400028f0eff */
[----:B---3--:R-:W-:Y:S01]  /*359e0*/  ISETP.LT.AND P6, PT, R45, UR4, !P0 ;  /* 0x000000042d007c0c */ /* 0x008fe2000c7c1270 */
[----:B------:R-:W2:Y:S01]  /*359f0*/  LDCU UR4, c[0x0][0x39c] ;  /* 0x00007380ff0477ac */ /* 0x000ea20008000800 */
[-C--:B------:R-:W-:Y:S01]  /*35a00*/  IADD3 R10, P5, PT, R33, R29.reuse, RZ ;  /* 0x0000001d210a7210 */ /* 0x080fe20007fbe0ff */
[----:B------:R3:W-:Y:S01]  /*35a10*/  @P1 STG.E.U8 desc[UR24][R6.64], R35 ;  /* 0x0000002306001986 */ /* 0x0007e2000c101118 */
[----:B------:R-:W-:Y:S02]  /*35a20*/  LOP3.LUT R8, R31, 0xb4, RZ, 0xfc, !PT ;  /* 0x000000b41f087812 */ /* 0x000fe400078efcff */
[----:B------:R-:W-:Y:S01]  /*35a30*/  LEA.HI.X.SX32 R11, R33, R30, 0x1, P5 ;  /* 0x0000001e210b7211 */ /* 0x000fe200028f0eff */
[----:B------:R-:W-:Y:S01]  /*35a40*/  IMAD R33, R28, 0x4, R33 ;  /* 0x000000041c217824 */ /* 0x000fe200078e0221 */
[----:B0-----:R-:W-:-:S02]  /*35a50*/  IADD3 R4, P5, PT, R0, R29, RZ ;  /* 0x0000001d00047210 */ /* 0x001fc40007fbe0ff */
[----:B------:R-:W-:Y:S02]  /*35a60*/  PRMT R27, R13, 0x7772, RZ ;  /* 0x000077720d1b7816 */ /* 0x000fe400000000ff */
[----:B------:R-:W-:Y:S01]  /*35a70*/  ISETP.LT.AND P1, PT, R8, UR6, !P0 ;  /* 0x0000000608007c0c */ /* 0x000fe2000c721270 */
[----:B------:R-:W0:Y:S01]  /*35a80*/  LDCU UR6, c[0x0][0x39c] ;  /* 0x00007380ff0677ac */ /* 0x000e220008000800 */
[----:B------:R-:W-:Y:S01]  /*35a90*/  LOP3.LUT R8, R31, 0xb6, RZ, 0xfc, !PT ;  /* 0x000000b61f087812 */ /* 0x000fe200078efcff */
[----:B------:R4:W-:Y:S01]  /*35aa0*/  @P3 STG.E.U8 desc[UR24][R10.64], R27 ;  /* 0x0000001b0a003986 */ /* 0x0009e2000c101118 */
[----:B------:R-:W-:Y:S02]  /*35ab0*/  LEA.HI.X.SX32 R5, R0, R30, 0x1, P5 ;  /* 0x0000001e00057211 */ /* 0x000fe400028f0eff */
[----:B---3--:R-:W-:Y:S02]  /*35ac0*/  IADD3 R6, P5, PT, R33, R29, RZ ;  /* 0x0000001d21067210 */ /* 0x008fe40007fbe0ff */
[----:B------:R-:W-:-:S02]  /*35ad0*/  PRMT R13, R13, 0x7773, RZ ;  /* 0x000077730d0d7816 */ /* 0x000fc400000000ff */
[----:B-1----:R-:W-:Y:S01]  /*35ae0*/  ISETP.LT.AND P3, PT, R8, UR5, !P0 ;  /* 0x0000000508007c0c */ /* 0x002fe2000c761270 */
[----:B------:R-:W1:Y:S01]  /*35af0*/  LDCU UR5, c[0x0][0x39c] ;  /* 0x00007380ff0577ac */ /* 0x000e620008000800 */
[----:B------:R-:W-:Y:S01]  /*35b00*/  LOP3.LUT R0, R31, 0xb8, RZ, 0xfc, !PT ;  /* 0x000000b81f007812 */ /* 0x000fe200078efcff */
[----:B------:R3:W-:Y:S01]  /*35b10*/  @P6 STG.E.U8 desc[UR24][R4.64], R13 ;  /* 0x0000000d04006986 */ /* 0x0007e2000c101118 */
[----:B------:R-:W-:Y:S01]  /*35b20*/  LEA.HI.X.SX32 R7, R33, R30, 0x1, P5 ;  /* 0x0000001e21077211 */ /* 0x000fe200028f0eff */
[----:B------:R-:W-:Y:S01]  /*35b30*/  IMAD R33, R28, 0x2, R33 ;  /* 0x000000021c217824 */ /* 0x000fe200078e0221 */
[----:B------:R-:W-:Y:S02]  /*35b40*/  PRMT R35, R14, 0x7770, RZ ;  /* 0x000077700e237816 */ /* 0x000fe400000000ff */
[----:B------:R-:W-:Y:S01]  /*35b50*/  ISETP.LT.AND P6, PT, R0, UR8, !P0 ;  /* 0x0000000800007c0c */ /* 0x000fe2000c7c1270 */
[----:B------:R-:W0:Y:S01]  /*35b60*/  LDCU UR8, c[0x0][0x39c] ;  /* 0x00007380ff0877ac */ /* 0x000e220008000800 */
[----:B------:R-:W-:Y:S01]  /*35b70*/  LOP3.LUT R0, R31, 0xba, RZ, 0xfc, !PT ;  /* 0x000000ba1f007812 */ /* 0x000fe200078efcff */
[----:B------:R0:W-:Y:S01]  /*35b80*/  @P4 STG.E.U8 desc[UR24][R6.64], R35 ;  /* 0x0000002306004986 */ /* 0x0001e2000c101118 */
[----:B----4-:R-:W-:-:S02]  /*35b90*/  IADD3 R10, P5, PT, R33, R29, RZ ;  /* 0x0000001d210a7210 */ /* 0x010fc40007fbe0ff */
[----:B--2---:R-:W-:Y:S01]  /*35ba0*/  ISETP.LT.AND P4, PT, R0, UR4, !P0 ;  /* 0x0000000400007c0c */ /* 0x004fe2000c781270 */
[----:B---3--:R-:W-:Y:S01]  /*35bb0*/  IMAD R13, R28, 0x2, R33 ;  /* 0x000000021c0d7824 */ /* 0x008fe200078e0221 */
[----:B------:R-:W2:Y:S01]  /*35bc0*/  LDCU UR4, c[0x0][0x39c] ;  /* 0x00007380ff0477ac */ /* 0x000ea20008000800 */
[-C--:B------:R-:W-:Y:S02]  /*35bd0*/  LEA.HI.X.SX32 R11, R33, R30.reuse, 0x1, P5 ;  /* 0x0000001e210b7211 */ /* 0x080fe400028f0eff */
[----:B------:R-:W-:Y:S02]  /*35be0*/  PRMT R27, R14, 0x7771, RZ ;  /* 0x000077710e1b7816 */ /* 0x000fe400000000ff */
[----:B------:R-:W-:Y:S02]  /*35bf0*/  IADD3 R4, P5, PT, R13, R29, RZ ;  /* 0x0000001d0d047210 */ /* 0x000fe40007fbe0ff */
[----:B------:R-:W-:Y:S01]  /*35c00*/  LOP3.LUT R0, R31, 0xbc, RZ, 0xfc, !PT ;  /* 0x000000bc1f007812 */ /* 0x000fe200078efcff */
[----:B------:R3:W-:Y:S01]  /*35c10*/  @P2 STG.E.U8 desc[UR24][R10.64], R27 ;  /* 0x0000001b0a002986 */ /* 0x0007e2000c101118 */
[----:B------:R-:W-:Y:S01]  /*35c20*/  LEA.HI.X.SX32 R5, R13, R30, 0x1, P5 ;  /* 0x0000001e0d057211 */ /* 0x000fe200028f0eff */
[----:B------:R-:W-:Y:S01]  /*35c30*/  IMAD R13, R28, 0x2, R13 ;  /* 0x000000021c0d7824 */ /* 0x000fe200078e020d */
[----:B------:R-:W-:-:S02]  /*35c40*/  PRMT R33, R14, 0x7772, RZ ;  /* 0x000077720e217816 */ /* 0x000fc400000000ff */
[----:B-1----:R-:W-:Y:S01]  /*35c50*/  ISETP.LT.AND P2, PT, R0, UR5, !P0 ;  /* 0x0000000500007c0c */ /* 0x002fe2000c741270 */
[----:B------:R-:W1:Y:S01]  /*35c60*/  LDCU UR5, c[0x0][0x39c] ;  /* 0x00007380ff0577ac */ /* 0x000e620008000800 */
[----:B------:R-:W-:Y:S01]  /*35c70*/  LOP3.LUT R0, R31, 0xc0, RZ, 0xfc, !PT ;  /* 0x000000c01f007812 */ /* 0x000fe200078efcff */
[----:B------:R4:W-:Y:S01]  /*35c80*/  @P1 STG.E.U8 desc[UR24][R4.64], R33 ;  /* 0x0000002104001986 */ /* 0x0009e2000c101118 */
[----:B0-----:R-:W-:Y:S02]  /*35c90*/  IADD3 R6, P1, PT, R13, R29, RZ ;  /* 0x0000001d0d067210 */ /* 0x001fe40007f3e0ff */
[----:B------:R-:W-:Y:S01]  /*35ca0*/  ISETP.LT.AND P5, PT, R0, UR6, !P0 ;  /* 0x0000000600007c0c */ /* 0x000fe2000c7a1270 */
[----:B------:R-:W0:Y:S01]  /*35cb0*/  LDCU UR6, c[0x0][0x39c] ;  /* 0x00007380ff0677ac */ /* 0x000e220008000800 */
[----:B------:R-:W-:Y:S02]  /*35cc0*/  LOP3.LUT R0, R31, 0xc2, RZ, 0xfc, !PT ;  /* 0x000000c21f007812 */ /* 0x000fe400078efcff */
[----:B------:R-:W-:Y:S01]  /*35cd0*/  LEA.HI.X.SX32 R7, R13, R30, 0x1, P1 ;  /* 0x0000001e0d077211 */ /* 0x000fe200008f0eff */
[----:B------:R-:W-:Y:S01]  /*35ce0*/  IMAD R13, R28, 0x2, R13 ;  /* 0x000000021c0d7824 */ /* 0x000fe200078e020d */
[----:B---3--:R-:W-:-:S02]  /*35cf0*/  PRMT R27, R14, 0x7773, RZ ;  /* 0x000077730e1b7816 */ /* 0x008fc400000000ff */
[----:B--2---:R-:W-:Y:S01]  /*35d00*/  ISETP.LT.AND P1, PT, R0, UR4, !P0 ;  /* 0x0000000400007c0c */ /* 0x004fe2000c721270 */
[----:B------:R-:W2:Y:S01]  /*35d10*/  LDCU UR4, c[0x0][0x39c] ;  /* 0x00007380ff0477ac */ /* 0x000ea20008000800 */
[C---:B------:R-:W-:Y:S01]  /*35d20*/  IMAD R11, R28.reuse, 0x2, R13 ;  /* 0x000000021c0b7824 */ /* 0x040fe200078e020d */
[----:B------:R3:W-:Y:S01]  /*35d30*/  @P3 STG.E.U8 desc[UR24][R6.64], R27 ;  /* 0x0000001b06003986 */ /* 0x0007e2000c101118 */
[-C--:B----4-:R-:W-:Y:S02]  /*35d40*/  IADD3 R4, P3, PT, R13, R29.reuse, RZ ;  /* 0x0000001d0d047210 */ /* 0x090fe40007f7e0ff */
[----:B------:R-:W-:Y:S02]  /*35d50*/  PRMT R35, R15, 0x7770, RZ ;  /* 0x000077700f237816 */ /* 0x000fe400000000ff */
[----:B------:R-:W-:Y:S01]  /*35d60*/  LEA.HI.X.SX32 R5, R13, R30, 0x1, P3 ;  /* 0x0000001e0d057211 */ /* 0x000fe200018f0eff */
[----:B------:R-:W-:Y:S01]  /*35d70*/  IMAD R13, R28, 0x2, R11 ;  /* 0x000000021c0d7824 */ /* 0x000fe200078e020b */
[----:B------:R-:W-:-:S02]  /*35d80*/  IADD3 R10, P3, PT, R11, R29, RZ ;  /* 0x0000001d0b0a7210 */ /* 0x000fc40007f7e0ff */
[----:B------:R-:W-:Y:S01]  /*35d90*/  PRMT R33, R15, 0x7771, RZ ;  /* 0x000077710f217816 */ /* 0x000fe200000000ff */
[----:B------:R4:W-:Y:S01]  /*35da0*/  @P6 STG.E.U8 desc[UR24][R4.64], R35 ;  /* 0x0000002304006986 */ /* 0x0009e2000c101118 */
[----:B------:R-:W-:Y:S02]  /*35db0*/  LEA.HI.X.SX32 R11, R11, R30, 0x1, P3 ;  /* 0x0000001e0b0b7211 */ /* 0x000fe400018f0eff */
[----:B---3--:R-:W-:Y:S02]  /*35dc0*/  IADD3 R6, P6, PT, R13, R29, RZ ;  /* 0x0000001d0d067210 */ /* 0x008fe40007fde0ff */
[----:B------:R-:W-:Y:S01]  /*35dd0*/  LOP3.LUT R0, R31, 0xc4, RZ, 0xfc, !PT ;  /* 0x000000c41f007812 */ /* 0x000fe200078efcff */
[----:B------:R3:W-:Y:S01]  /*35de0*/  @P4 STG.E.U8 desc[UR24][R10.64], R33 ;  /* 0x000000210a004986 */ /* 0x0007e2000c101118 */
[C---:B--2---:R-:W-:Y:S01]  /*35df0*/  ISETP.LT.AND P4, PT, R25.reuse, UR4, !P0 ;  /* 0x0000000419007c0c */ /* 0x044fe2000c781270 */
[----:B------:R-:W2:Y:S01]  /*35e00*/  LDCU UR4, c[0x0][0x39c] ;  /* 0x00007380ff0477ac */ /* 0x000ea20008000800 */
[----:B------:R-:W-:Y:S01]  /*35e10*/  IMAD R25, R25, R28, RZ ;  /* 0x0000001c19197224 */ /* 0x000fe200078e02ff */
[----:B------:R-:W-:Y:S01]  /*35e20*/  LEA.HI.X.SX32 R7, R13, R30, 0x1, P6 ;  /* 0x0000001e0d077211 */ /* 0x000fe200030f0eff */
[----:B------:R-:W-:Y:S01]  /*35e30*/  IMAD R13, R28, 0x4, R13 ;  /* 0x000000041c0d7824 */ /* 0x000fe200078e020d */
[----:B------:R-:W-:-:S02]  /*35e40*/  PRMT R27, R15, 0x7772, RZ ;  /* 0x000077720f1b7816 */ /* 0x000fc400000000ff */
[-C--:B----4-:R-:W-:Y:S02]  /*35e50*/  IADD3 R4, P6, PT, R25, R29.reuse, RZ ;  /* 0x0000001d19047210 */ /* 0x090fe40007fde0ff */
[----:B-1----:R-:W-:Y:S01]  /*35e60*/  ISETP.LT.AND P3, PT, R0, UR5, !P0 ;  /* 0x0000000500007c0c */ /* 0x002fe2000c761270 */
[----:B------:R-:W1:Y:S01]  /*35e70*/  LDCU UR5, c[0x0][0x39c] ;  /* 0x00007380ff0577ac */ /* 0x000e620008000800 */
[----:B------:R-:W-:Y:S01]  /*35e80*/  LOP3.LUT R0, R31, 0xc6, RZ, 0xfc, !PT ;  /* 0x000000c61f007812 */ /* 0x000fe200078efcff */
[----:B------:R4:W-:Y:S01]  /*35e90*/  @P2 STG.E.U8 desc[UR24][R6.64], R27 ;  /* 0x0000001b06002986 */ /* 0x0009e2000c101118 */
[----:B------:R-:W-:Y:S02]  /*35ea0*/  LEA.HI.X.SX32 R5, R25, R30, 0x1, P6 ;  /* 0x0000001e19057211 */ /* 0x000fe400030f0eff */
[----:B------:R-:W-:Y:S02]  /*35eb0*/  PRMT R25, R15, 0x7773, RZ ;  /* 0x000077730f197816 */ /* 0x000fe400000000ff */
[----:B---3--:R-:W-:-:S02]  /*35ec0*/  IADD3 R10, P6, PT, R13, R29, RZ ;  /* 0x0000001d0d0a7210 */ /* 0x008fc40007fde0ff */
[----:B0-----:R-:W-:Y:S01]  /*35ed0*/  ISETP.LT.AND P2, PT, R0, UR6, !P0 ;  /* 0x0000000600007c0c */ /* 0x001fe2000c741270 */
[----:B------:R-:W0:Y:S01]  /*35ee0*/  LDCU UR6, c[0x0][0x39c] ;  /* 0x00007380ff0677ac */ /* 0x000e220008000800 */
[----:B------:R-:W-:Y:S01]  /*35ef0*/  LOP3.LUT R0, R31, 0xc8, RZ, 0xfc, !PT ;  /* 0x000000c81f007812 */ /* 0x000fe200078efcff */
[----:B------:R3:W-:Y:S01]  /*35f00*/  @P4 STG.E.U8 desc[UR24][R4.64], R25 ;  /* 0x0000001904004986 */ /* 0x0007e2000c101118 */
[----:B------:R-:W-:Y:S01]  /*35f10*/  LEA.HI.X.SX32 R11, R13, R30, 0x1, P6 ;  /* 0x0000001e0d0b7211 */ /* 0x000fe200030f0eff */
[----:B------:R-:W-:Y:S01]  /*35f20*/  IMAD R13, R28, 0x2, R13 ;  /* 0x000000021c0d7824 */ /* 0x000fe200078e020d */
[----:B------:R-:W-:Y:S02]  /*35f30*/  PRMT R33, R20, 0x7770, RZ ;  /* 0x0000777014217816 */ /* 0x000fe400000000ff */
[----:B--2---:R-:W-:Y:S01]  /*35f40*/  ISETP.LT.AND P4, PT, R0, UR4, !P0 ;  /* 0x0000000400007c0c */ /* 0x004fe2000c781270 */
[----:B------:R-:W2:Y:S01]  /*35f50*/  LDCU UR4, c[0x0][0x39c] ;  /* 0x00007380ff0477ac */ /* 0x000ea20008000800 */
[----:B------:R-:W-:Y:S01]  /*35f60*/  IMAD R15, R28, 0x2, R13 ;  /* 0x000000021c0f7824 */ /* 0x000fe200078e020d */
[----:B------:R0:W-:Y:S01]  /*35f70*/  @P5 STG.E.U8 desc[UR24][R10.64], R33 ;  /* 0x000000210a005986 */ /* 0x0001e2000c101118 */
[----:B----4-:R-:W-:-:S02]  /*35f80*/  IADD3 R6, P5, PT, R13, R29, RZ ;  /* 0x0000001d0d067210 */ /* 0x010fc40007fbe0ff */
[----:B------:R-:W-:Y:S02]  /*35f90*/  LOP3.LUT R0, R31, 0xca, RZ, 0xfc, !PT ;  /* 0x000000ca1f007812 */ /* 0x000fe400078efcff */
[----:B------:R-:W-:Y:S01]  /*35fa0*/  LEA.HI.X.SX32 R7, R13, R30, 0x1, P5 ;  /* 0x0000001e0d077211 */ /* 0x000fe200028f0eff */
[----:B------:R-:W-:Y:S01]  /*35fb0*/  IMAD R13, R28, 0x2, R15 ;  /* 0x000000021c0d7824 */ /* 0x000fe200078e020f */
[----:B------:R-:W-:Y:S02]  /*35fc0*/  PRMT R27, R20, 0x7771, RZ ;  /* 0x00007771141b7816 */ /* 0x000fe400000000ff */
[----:B-1----:R-:W-:Y:S01]  /*35fd0*/  ISETP.LT.AND P5, PT, R0, UR5, !P0 ;  /* 0x0000000500007c0c */ /* 0x002fe2000c7a1270 */
[----:B------:R-:W1:Y:S01]  /*35fe0*/  LDCU UR5, c[0x0][0x39c] ;  /* 0x00007380ff0577ac */ /* 0x000e620008000800 */
[----:B---3--:R-:W-:Y:S01]  /*35ff0*/  IADD3 R4, P6, PT, R15, R29, RZ ;  /* 0x0000001d0f047210 */ /* 0x008fe20007fde0ff */
[----:B------:R3:W-:Y:S01]  /*36000*/  @P1 STG.E.U8 desc[UR24][R6.64], R27 ;  /* 0x0000001b06001986 */ /* 0x0007e2000c101118 */
[----:B------:R-:W-:-:S02]  /*36010*/  LOP3.LUT R0, R31, 0xcc, RZ, 0xfc, !PT ;  /* 0x000000cc1f007812 */ /* 0x000fc400078efcff */
[-C--:B------:R-:W-:Y:S02]  /*36020*/  LEA.HI.X.SX32 R5, R15, R30.reuse, 0x1, P6 ;  /* 0x0000001e0f057211 */ /* 0x080fe400030f0eff */
[----:B------:R-:W-:Y:S02]  /*36030*/  PRMT R25, R20, 0x7772, RZ ;  /* 0x0000777214197816 */ /* 0x000fe400000000ff */
[----:B0-----:R-:W-:Y:S01]  /*36040*/  ISETP.LT.AND P1, PT, R0, UR6, !P0 ;  /* 0x0000000600007c0c */ /* 0x001fe2000c721270 */
[----:B------:R-:W0:Y:S01]  /*36050*/  LDCU UR6, c[0x0][0x39c] ;  /* 0x00007380ff0677ac */ /* 0x000e220008000800 */
[----:B------:R-:W-:Y:S01]  /*36060*/  LOP3.LUT R0, R31, 0xd0, RZ, 0xfc, !PT ;  /* 0x000000d01f007812 */ /* 0x000fe200078efcff */
[----:B------:R4:W-:Y:S01]  /*36070*/  @P3 STG.E.U8 desc[UR24][R4.64], R25 ;  /* 0x0000001904003986 */ /* 0x0009e2000c101118 */
[C---:B------:R-:W-:Y:S02]  /*36080*/  IADD3 R10, P6, PT, R13.reuse, R29, RZ ;  /* 0x0000001d0d0a7210 */ /* 0x040fe40007fde0ff */
[----:B--2---:R-:W-:Y:S01]  /*36090*/  ISETP.LT.AND P3, PT, R0, UR4, !P0 ;  /* 0x0000000400007c0c */ /* 0x004fe2000c761270 */
[----:B------:R-:W2:Y:S01]  /*360a0*/  LDCU UR4, c[0x0][0x39c] ;  /* 0x00007380ff0477ac */ /* 0x000ea20008000800 */
[----:B------:R-:W-:Y:S01]  /*360b0*/  LEA.HI.X.SX32 R11, R13, R30, 0x1, P6 ;  /* 0x0000001e0d0b7211 */ /* 0x000fe200030f0eff */
[----:B------:R-:W-:Y:S01]  /*360c0*/  IMAD R13, R28, 0x2, R13 ;  /* 0x000000021c0d7824 */ /* 0x000fe200078e020d */
[----:B------:R-:W-:-:S02]  /*360d0*/  PRMT R33, R20, 0x7773, RZ ;  /* 0x0000777314217816 */ /* 0x000fc400000000ff */
[----:B------:R-:W-:Y:S01]  /*360e0*/  LOP3.LUT R0, R31, 0xd2, RZ, 0xfc, !PT ;  /* 0x000000d21f007812 */ /* 0x000fe200078efcff */
[----:B------:R-:W-:Y:S01]  /*360f0*/  IMAD R15, R28, 0x2, R13 ;  /* 0x000000021c0f7824 */ /* 0x000fe200078e020d */
[----:B---3--:R-:W-:Y:S01]  /*36100*/  PRMT R27, R21, 0x7770, RZ ;  /* 0x00007770151b7816 */ /* 0x008fe200000000ff */
[----:B------:R3:W-:Y:S01]  /*36110*/  @P2 STG.E.U8 desc[UR24][R10.64], R33 ;  /* 0x000000210a002986 */ /* 0x0007e2000c101118 */
[-C--:B------:R-:W-:Y:S02]  /*36120*/  IADD3 R6, P2, PT, R13, R29.reuse, RZ ;  /* 0x0000001d0d067210 */ /* 0x080fe40007f5e0ff */
[-C--:B----4-:R-:W-:Y:S02]  /*36130*/  IADD3 R4, P6, PT, R15, R29.reuse, RZ ;  /* 0x0000001d0f047210 */ /* 0x090fe40007fde0ff */
[-C--:B------:R-:W-:Y:S02]  /*36140*/  LEA.HI.X.SX32 R7, R13, R30.reuse, 0x1, P2 ;  /* 0x0000001e0d077211 */ /* 0x080fe400010f0eff */
[----:B-1----:R-:W-:Y:S01]  /*36150*/  ISETP.LT.AND P2, PT, R0, UR5, !P0 ;  /* 0x0000000500007c0c */ /* 0x002fe2000c741270 */
[----:B------:R-:W1:Y:S01]  /*36160*/  LDCU UR5, c[0x0][0x39c] ;  /* 0x00007380ff0577ac */ /* 0x000e620008000800 */
[----:B------:R-:W-:Y:S01]  /*36170*/  PRMT R25, R21, 0x7771, RZ ;  /* 0x0000777115197816 */ /* 0x000fe200000000ff */
[----:B------:R4:W-:Y:S01]  /*36180*/  @P4 STG.E.U8 desc[UR24][R6.64], R27 ;  /* 0x0000001b06004986 */ /* 0x0009e2000c101118 */
[----:B------:R-:W-:Y:S01]  /*36190*/  LEA.HI.X.SX32 R5, R15, R30, 0x1, P6 ;  /* 0x0000001e0f057211 */ /* 0x000fe200030f0eff */
[----:B------:R-:W-:Y:S01]  /*361a0*/  IMAD R15, R28, 0x2, R15 ;  /* 0x000000021c0f7824 */ /* 0x000fe200078e020f */
[C---:B--2---:R-:W-:Y:S01]  /*361b0*/  ISETP.LT.AND P4, PT, R19.reuse, UR4, !P0 ;  /* 0x0000000413007c0c */ /* 0x044fe2000c781270 */
[----:B------:R-:W2:Y:S01]  /*361c0*/  LDCU UR4, c[0x0][0x39c] ;  /* 0x00007380ff0477ac */ /* 0x000ea20008000800 */
[----:B------:R-:W-:Y:S01]  /*361d0*/  IMAD R19, R19, R28, RZ ;  /* 0x0000001c13137224 */ /* 0x000fe200078e02ff */
[----:B------:R1:W-:Y:S01]  /*361e0*/  @P5 STG.E.U8 desc[UR24][R4.64], R25 ;  /* 0x0000001904005986 */ /* 0x0003e2000c101118 */
[----:B---3--:R-:W-:-:S02]  /*361f0*/  IADD3 R10, P5, PT, R15, R29, RZ ;  /* 0x0000001d0f0a7210 */ /* 0x008fc40007fbe0ff */
[----:B------:R-:W-:Y:S02]  /*36200*/  LOP3.LUT R0, R31, 0xd4, RZ, 0xfc, !PT ;  /* 0x000000d41f007812 */ /* 0x000fe400078efcff */
[-C--:B------:R-:W-:Y:S01]  /*36210*/  LEA.HI.X.SX32 R11, R15, R30.reuse, 0x1, P5 ;  /* 0x0000001e0f0b7211 */ /* 0x080fe200028f0eff */
[----:B------:R-:W-:Y:S01]  /*36220*/  IMAD R15, R28, 0x4, R15 ;  /* 0x000000041c0f7824 */ /* 0x000fe200078e020f */
[----:B------:R-:W-:Y:S02]  /*36230*/  PRMT R13, R21, 0x7772, RZ ;  /* 0x00007772150d7816 */ /* 0x000fe400000000ff */
[----:B----4-:R-:W-:Y:S02]  /*36240*/  IADD3 R6, P6, PT, R19, R29, RZ ;  /* 0x0000001d13067210 */ /* 0x010fe40007fde0ff */
[----:B0-----:R-:W-:Y:S01]  /*36250*/  ISETP.LT.AND P5, PT, R0, UR6, !P0 ;  /* 0x0000000600007c0c */ /* 0x001fe2000c7a1270 */
[----:B------:R0:W-:Y:S01]  /*36260*/  @P1 STG.E.U8 desc[UR24][R10.64], R13 ;  /* 0x0000000d0a001986 */ /* 0x0001e2000c101118 */
[----:B------:R-:W-:Y:S01]  /*36270*/  LOP3.LUT R0, R31, 0xd6, RZ, 0xfc, !PT ;  /* 0x000000d61f007812 */ /* 0x000fe200078efcff */
[----:B------:R-:W3:Y:S01]  /*36280*/  LDCU UR6, c[0x0][0x39c] ;  /* 0x00007380ff0677ac */ /* 0x000ee20008000800 */
[----:B------:R-:W-:-:S02]  /*36290*/  LEA.HI.X.SX32 R7, R19, R30, 0x1, P6 ;  /* 0x0000001e13077211 */ /* 0x000fc400030f0eff */
[-C--:B-1----:R-:W-:Y:S02]  /*362a0*/  IADD3 R4, P6, PT, R15, R29.reuse, RZ ;  /* 0x0000001d0f047210 */ /* 0x082fe40007fde0ff */
[----:B------:R-:W-:Y:S01]  /*362b0*/  ISETP.LT.AND P1, PT, R0, UR5, !P0 ;  /* 0x0000000500007c0c */ /* 0x000fe2000c721270 */
[----:B------:R-:W1:Y:S01]  /*362c0*/  LDCU UR5, c[0x0][0x39c] ;  /* 0x00007380ff0577ac */ /* 0x000e620008000800 */
[----:B------:R-:W-:Y:S02]  /*362d0*/  LOP3.LUT R0, R31, 0xd8, RZ, 0xfc, !PT ;  /* 0x000000d81f007812 */ /* 0x000fe400078efcff */
[----:B------:R-:W-:Y:S02]  /*362e0*/  PRMT R21, R21, 0x7773, RZ ;  /* 0x0000777315157816 */ /* 0x000fe400000000ff */
[----:B------:R-:W-:Y:S01]  /*362f0*/  LEA.HI.X.SX32 R5, R15, R30, 0x1, P6 ;  /* 0x0000001e0f057211 */ /* 0x000fe200030f0eff */
[----:B------:R-:W-:Y:S01]  /*36300*/  IMAD R15, R28, 0x2, R15 ;  /* 0x000000021c0f7824 */ /* 0x000fe200078e020f */
[----:B------:R-:W-:Y:S01]  /*36310*/  PRMT R19, R22, 0x7770, RZ ;  /* 0x0000777016137816 */ /* 0x000fe200000000ff */
[----:B------:R4:W-:Y:S01]  /*36320*/  @P4 STG.E.U8 desc[UR24][R6.64], R21 ;  /* 0x0000001506004986 */ /* 0x0009e2000c101118 */
[----:B--2---:R-:W-:Y:S01]  /*36330*/  ISETP.LT.AND P6, PT, R0, UR4, !P0 ;  /* 0x0000000400007c0c */ /* 0x004fe2000c7c1270 */
[----:B------:R-:W2:Y:S01]  /*36340*/  LDCU UR4, c[0x0][0x39c] ;  /* 0x00007380ff0477ac */ /* 0x000ea20008000800 */
[----:B------:R-:W-:Y:S01]  /*36350*/  PRMT R25, R22, 0x7772, RZ ;  /* 0x0000777216197816 */ /* 0x000fe200000000ff */
[----:B------:R3:W-:Y:S01]  /*36360*/  @P3 STG.E.U8 desc[UR24][R4.64], R19 ;  /* 0x0000001304003986 */ /* 0x0007e2000c101118 */
[----:B0-----:R-:W-:-:S02]  /*36370*/  IADD3 R10, P3, PT, R15, R29, RZ ;  /* 0x0000001d0f0a7210 */ /* 0x001fc40007f7e0ff */
[----:B------:R-:W-:Y:S02]  /*36380*/  LOP3.LUT R0, R31, 0xda, RZ, 0xfc, !PT ;  /* 0x000000da1f007812 */ /* 0x000fe400078efcff */
[----:B------:R-:W-:Y:S02]  /*36390*/  LEA.HI.X.SX32 R11, R15, R30, 0x1, P3 ;  /* 0x0000001e0f0b7211 */ /* 0x000fe400018f0eff */
[----:B-1----:R-:W-:Y:S01]  /*363a0*/  ISETP.LT.AND P4, PT, R0, UR5, !P0 ;  /* 0x0000000500007c0c */ /* 0x002fe2000c781270 */
[----:B----4-:R-:W-:Y:S01]  /*363b0*/  IMAD R7, R28, 0x2, R15 ;  /* 0x000000021c077824 */ /* 0x010fe200078e020f */
[----:B------:R-:W-:Y:S01]  /*363c0*/  PRMT R21, R22, 0x7771, RZ ;  /* 0x0000777116157816 */ /* 0x000fe200000000ff */
[----:B------:R-:W0:Y:S01]  /*363d0*/  LDCU UR5, c[0x0][0x39c] ;  /* 0x00007380ff0577ac */ /* 0x000e220008000800 */
[----:B------:R-:W-:Y:S01]  /*363e0*/  PRMT R27, R23, 0x7770, RZ ;  /* 0x00007770171b7816 */ /* 0x000fe200000000ff */
[----:B---3--:R-:W-:Y:S01]  /*363f0*/  IMAD R19, R28, 0x2, R7 ;  /* 0x000000021c137824 */ /* 0x008fe200078e0207 */
[----:B------:R-:W-:Y:S01]  /*36400*/  IADD3 R12, P3, PT, R7, R29, RZ ;  /* 0x0000001d070c7210 */ /* 0x000fe20007f7e0ff */
[----:B------:R1:W-:Y:S01]  /*36410*/  @P2 STG.E.U8 desc[UR24][R10.64], R21 ;  /* 0x000000150a002986 */ /* 0x0003e2000c101118 */
[----:B------:R-:W-:-:S02]  /*36420*/  LOP3.LUT R4, R31, 0xe0, RZ, 0xfc, !PT ;  /* 0x000000e01f047812 */ /* 0x000fc400078efcff */
[-C--:B------:R-:W-:Y:S02]  /*36430*/  LEA.HI.X.SX32 R13, R7, R30.reuse, 0x1, P3 ;  /* 0x0000001e070d7211 */ /* 0x080fe400018f0eff */
[-C--:B------:R-:W-:Y:S02]  /*36440*/  IADD3 R14, P3, PT, R19, R29.reuse, RZ ;  /* 0x0000001d130e7210 */ /* 0x080fe40007f7e0ff */
[----:B------:R-:W-:Y:S01]  /*36450*/  LOP3.LUT R0, R31, 0xdc, RZ, 0xfc, !PT ;  /* 0x000000dc1f007812 */ /* 0x000fe200078efcff */
[----:B------:R3:W-:Y:S01]  /*36460*/  @P5 STG.E.U8 desc[UR24][R12.64], R25 ;  /* 0x000000190c005986 */ /* 0x0007e2000c101118 */
[----:B--2---:R-:W-:Y:S01]  /*36470*/  ISETP.LT.AND P5, PT, R4, UR4, !P0 ;  /* 0x0000000404007c0c */ /* 0x004fe2000c7a1270 */
[----:B------:R-:W2:Y:S01]  /*36480*/  LDCU UR4, c[0x0][0x39c] ;  /* 0x00007380ff0477ac */ /* 0x000ea20008000800 */
[----:B------:R-:W-:Y:S01]  /*36490*/  LEA.HI.X.SX32 R15, R19, R30, 0x1, P3 ;  /* 0x0000001e130f7211 */ /* 0x000fe200018f0eff */
[----:B------:R-:W4:Y:S01]  /*364a0*/  LDS.128 R4, [R2+0x800] ;  /* 0x0008000002047984 */ /* 0x000f220000000c00 */
[----:B-1----:R-:W-:Y:S01]  /*364b0*/  PRMT R21, R22, 0x7773, RZ ;  /* 0x0000777316157816 */ /* 0x002fe200000000ff */
[----:B------:R-:W-:Y:S01]  /*364c0*/  IMAD R19, R28, 0x2, R19 ;  /* 0x000000021c137824 */ /* 0x000fe200078e0213 */
[----:B------:R-:W-:Y:S01]  /*364d0*/  ISETP.LT.AND P2, PT, R0, UR6, !P0 ;  /* 0x0000000600007c0c */ /* 0x000fe2000c741270 */
[----:B------:R-:W1:Y:S01]  /*364e0*/  LDCU UR6, c[0x0][0x39c] ;  /* 0x00007380ff0677ac */ /* 0x000e620008000800 */
[----:B------:R-:W-:Y:S01]  /*364f0*/  LOP3.LUT R0, R31, 0xe2, RZ, 0xfc, !PT ;  /* 0x000000e21f007812 */ /* 0x000fe200078efcff */
[----:B------:R0:W-:Y:S01]  /*36500*/  @P1 STG.E.U8 desc[UR24][R14.64], R21 ;  /* 0x000000150e001986 */ /* 0x0001e2000c101118 */
[----:B------:R-:W-:Y:S01]  /*36510*/  IADD3 R10, P1, PT, R19, R29, RZ ;  /* 0x0000001d130a7210 */ /* 0x000fe20007f3e0ff */
[----:B---3--:R-:W-:Y:S01]  /*36520*/  IMAD R13, R28, 0x2, R19 ;  /* 0x000000021c0d7824 */ /* 0x008fe200078e0213 */
[----:B------:R-:W-:-:S02]  /*36530*/  PRMT R25, R23, 0x7771, RZ ;  /* 0x0000777117197816 */ /* 0x000fc400000000ff */
[-C--:B------:R-:W-:Y:S01]  /*36540*/  LEA.HI.X.SX32 R11, R19, R30.reuse, 0x1, P1 ;  /* 0x0000001e130b7211 */ /* 0x080fe200008f0eff */
[----:B------:R-:W-:Y:S01]  /*36550*/  IMAD R19, R28, 0x2, R13 ;  /* 0x000000021c137824 */ /* 0x000fe200078e020d */
[CC--:B------:R-:W-:Y:S02]  /*36560*/  IADD3 R12, P1, PT, R13.reuse, R29.reuse, RZ ;  /* 0x0000001d0d0c7210 */ /* 0x0c0fe40007f3e0ff */
[----:B------:R-:W-:Y:S01]  /*36570*/  ISETP.LT.AND P3, PT, R0, UR8, !P0 ;  /* 0x0000000800007c0c */ /* 0x000fe2000c761270 */
[----:B------:R3:W-:Y:S01]  /*36580*/  @P6 STG.E.U8 desc[UR24][R10.64], R27 ;  /* 0x0000001b0a006986 */ /* 0x0007e2000c101118 */
[----:B------:R-:W-:Y:S01]  /*36590*/  LEA.HI.X.SX32 R13, R13, R30, 0x1, P1 ;  /* 0x0000001e0d0d7211 */ /* 0x000fe200008f0eff */
[----:B------:R-:W1:Y:S01]  /*365a0*/  LDCU UR8, c[0x0][0x39c] ;  /* 0x00007380ff0877ac */ /* 0x000e620008000800 */
[-C--:B0-----:R-:W-:Y:S02]  /*365b0*/  IADD3 R14, P6, PT, R19, R29.reuse, RZ ;  /* 0x0000001d130e7210 */ /* 0x081fe40007fde0ff */
[----:B------:R-:W-:Y:S01]  /*365c0*/  LOP3.LUT R0, R31, 0xe4, RZ, 0xfc, !PT ;  /* 0x000000e41f007812 */ /* 0x000fe200078efcff */
[----:B------:R0:W-:Y:S01]  /*365d0*/  @P4 STG.E.U8 desc[UR24][R12.64], R25 ;  /* 0x000000190c004986 */ /* 0x0001e2000c101118 */
[C---:B--2---:R-:W-:Y:S01]  /*365e0*/  ISETP.LT.AND P4, PT, R17.reuse, UR4, !P0 ;  /* 0x0000000411007c0c */ /* 0x044fe2000c781270 */
[----:B------:R-:W-:Y:S01]  /*365f0*/  IMAD R17, R17, R28, RZ ;  /* 0x0000001c11117224 */ /* 0x000fe200078e02ff */
[----:B------:R-:W-:Y:S01]  /*36600*/  LEA.HI.X.SX32 R15, R19, R30, 0x1, P6 ;  /* 0x0000001e130f7211 */ /* 0x000fe200030f0eff */
[----:B------:R-:W-:Y:S01]  /*36610*/  IMAD R19, R28, 0x4, R19 ;  /* 0x000000041c137824 */ /* 0x000fe200078e0213 */
[----:B------:R-:W-:Y:S01]  /*36620*/  PRMT R21, R23, 0x7772, RZ ;  /* 0x0000777217157816 */ /* 0x000fe200000000ff */
[----:B------:R-:W2:Y:S01]  /*36630*/  LDCU UR4, c[0x0][0x39c] ;  /* 0x00007380ff0477ac */ /* 0x000ea20008000800 */
[----:B---3--:R-:W-:-:S02]  /*36640*/  IADD3 R10, P6, PT, R17, R29, RZ ;  /* 0x0000001d110a7210 */ /* 0x008fc40007fde0ff */
[----:B------:R-:W-:Y:S01]  /*36650*/  ISETP.LT.AND P1, PT, R0, UR5, !P0 ;  /* 0x0000000500007c0c */ /* 0x000fe2000c721270 */
[----:B------:R4:W-:Y:S01]  /*36660*/  @P2 STG.E.U8 desc[UR24][R14.64], R21 ;  /* 0x000000150e002986 */ /* 0x0009e2000c101118 */
[-C--:B------:R-:W-:Y:S01]  /*36670*/  LEA.HI.X.SX32 R11, R17, R30.reuse, 0x1, P6 ;  /* 0x0000001e110b7211 */ /* 0x080fe200030f0eff */
[----:B------:R-:W3:Y:S01]  /*36680*/  LDCU UR5, c[0x0][0x39c] ;  /* 0x00007380ff0577ac */ /* 0x000ee20008000800 */
[----:B0-----:R-:W-:Y:S02]  /*36690*/  IADD3 R12, P6, PT, R19, R29, RZ ;  /* 0x0000001d130c7210 */ /* 0x001fe40007fde0ff */
[----:B------:R-:W-:Y:S02]  /*366a0*/  PRMT R23, R23, 0x7773, RZ ;  /* 0x0000777317177816 */ /* 0x000fe400000000ff */
[----:B------:R-:W-:Y:S01]  /*366b0*/  LEA.HI.X.SX32 R13, R19, R30, 0x1, P6 ;  /* 0x0000001e130d7211 */ /* 0x000fe200030f0eff */
[C---:B------:R-:W-:Y:S01]  /*366c0*/  IMAD R19, R28.reuse, 0x2, R19 ;  /* 0x000000021c137824 */ /* 0x040fe200078e0213 */
[C---:B------:R-:W-:Y:S01]  /*366d0*/  LOP3.LUT R0, R31.reuse, 0xe6, RZ, 0xfc, !PT ;  /* 0x000000e61f007812 */ /* 0x040fe200078efcff */
[----:B------:R0:W-:Y:S01]  /*366e0*/  @P4 STG.E.U8 desc[UR24][R10.64], R23 ;  /* 0x000000170a004986 */ /* 0x0001e2000c101118 */
[----:B------:R-:W-:Y:S01]  /*366f0*/  LOP3.LUT R2, R31, 0xf4, RZ, 0xfc, !PT ;  /* 0x000000f41f027812 */ /* 0x000fe200078efcff */
[----:B------:R-:W-:Y:S01]  /*36700*/  IMAD R17, R28, 0x2, R19 ;  /* 0x000000021c117824 */ /* 0x000fe200078e0213 */
[----:B----4-:R-:W-:-:S02]  /*36710*/  PRMT R21, R4, 0x7770, RZ ;  /* 0x0000777004157816 */ /* 0x010fc400000000ff */
[----:B-1----:R-:W-:Y:S01]  /*36720*/  ISETP.LT.AND P2, PT, R0, UR6, !P0 ;  /* 0x0000000600007c0c */ /* 0x002fe2000c741270 */
[----:B------:R-:W1:Y:S01]  /*36730*/  LDCU UR6, c[0x0][0x39c] ;  /* 0x00007380ff0677ac */ /* 0x000e620008000800 */
[----:B------:R-:W-:Y:S01]  /*36740*/  LOP3.LUT R0, R31, 0xe8, RZ, 0xfc, !PT ;  /* 0x000000e81f007812 */ /* 0x000fe200078efcff */
[----:B------:R4:W-:Y:S01]  /*36750*/  @P5 STG.E.U8 desc[UR24][R12.64], R21 ;  /* 0x000000150c005986 */ /* 0x0009e2000c101118 */
[-C--:B------:R-:W-:Y:S02]  /*36760*/  IADD3 R14, P5, PT, R19, R29.reuse, RZ ;  /* 0x0000001d130e7210 */ /* 0x080fe40007fbe0ff */
[----:B--2---:R-:W-:Y:S01]  /*36770*/  ISETP.LT.AND P4, PT, R0, UR4, !P0 ;  /* 0x0000000400007c0c */ /* 0x004fe2000c781270 */
[----:B------:R-:W2:Y:S01]  /*36780*/  LDCU UR4, c[0x0][0x39c] ;  /* 0x00007380ff0477ac */ /* 0x000ea20008000800 */
[----:B0-----:R-:W-:Y:S02]  /*36790*/  IADD3 R10, P6, PT, R17, R29, RZ ;  /* 0x0000001d110a7210 */ /* 0x001fe40007fde0ff */
[----:B------:R-:W-:-:S02]  /*367a0*/  LEA.HI.X.SX32 R15, R19, R30, 0x1, P5 ;  /* 0x0000001e130f7211 */ /* 0x000fc400028f0eff */
[----:B------:R-:W-:Y:S02]  /*367b0*/  PRMT R19, R4, 0x7771, RZ ;  /* 0x0000777104137816 */ /* 0x000fe400000000ff */
[----:B------:R-:W-:Y:S01]  /*367c0*/  LEA.HI.X.SX32 R11, R17, R30, 0x1, P6 ;  /* 0x0000001e110b7211 */ /* 0x000fe200030f0eff */
[----:B------:R-:W-:Y:S01]  /*367d0*/  IMAD R17, R28, 0x2, R17 ;  /* 0x000000021c117824 */ /* 0x000fe200078e0211 */
[----:B------:R-:W-:Y:S01]  /*367e0*/  LOP3.LUT R0, R31, 0xea, RZ, 0xfc, !PT ;  /* 0x000000ea1f007812 */ /* 0x000fe200078efcff */
[----:B------:R0:W-:Y:S01]  /*367f0*/  @P3 STG.E.U8 desc[UR24][R14.64], R19 ;  /* 0x000000130e003986 */ /* 0x0001e2000c101118 */
[----:B----4-:R-:W-:Y:S02]  /*36800*/  PRMT R21, R4, 0x7772, RZ ;  /* 0x0000777204157816 */ /* 0x010fe400000000ff */
[----:B---3--:R-:W-:Y:S01]  /*36810*/  ISETP.LT.AND P5, PT, R0, UR5, !P0 ;  /* 0x0000000500007c0c */ /* 0x008fe2000c7a1270 */
[----:B------:R-:W3:Y:S01]  /*36820*/  LDCU UR5, c[0x0][0x39c] ;  /* 0x00007380ff0577ac */ /* 0x000ee20008000800 */
[----:B------:R-:W-:Y:S01]  /*36830*/  IADD3 R12, P6, PT, R17, R29, RZ ;  /* 0x0000001d110c7210 */ /* 0x000fe20007fde0ff */
[----:B------:R4:W-:Y:S01]  /*36840*/  @P1 STG.E.U8 desc[UR24][R10.64], R21 ;  /* 0x000000150a001986 */ /* 0x0009e2000c101118 */
[----:B------:R-:W-:-:S02]  /*36850*/  LOP3.LUT R0, R31, 0xec, RZ, 0xfc, !PT ;  /* 0x000000ec1f007812 */ /* 0x000fc400078efcff */
[-C--:B------:R-:W-:Y:S02]  /*36860*/  LEA.HI.X.SX32 R13, R17, R30.reuse, 0x1, P6 ;  /* 0x0000001e110d7211 */ /* 0x080fe400030f0eff */
[----:B-1----:R-:W-:Y:S01]  /*36870*/  ISETP.LT.AND P3, PT, R0, UR6, !P0 ;  /* 0x0000000600007c0c */ /* 0x002fe2000c761270 */
[----:B0-----:R-:W-:Y:S01]  /*36880*/  IMAD R15, R28, 0x2, R17 ;  /* 0x000000021c0f7824 */ /* 0x001fe200078e0211 */
[----:B------:R-:W-:Y:S01]  /*36890*/  LOP3.LUT R0, R31, 0xf0, RZ, 0xfc, !PT ;  /* 0x000000f01f007812 */ /* 0x000fe200078efcff */
[----:B------:R-:W0:Y:S01]  /*368a0*/  LDCU UR6, c[0x0][0x39c] ;  /* 0x00007380ff0677ac */ /* 0x000e220008000800 */
[----:B------:R-:W-:Y:S01]  /*368b0*/  PRMT R19, R4, 0x7773, RZ ;  /* 0x0000777304137816 */ /* 0x000fe200000000ff */
[----:B------:R-:W-:Y:S01]  /*368c0*/  IMAD R17, R28, 0x2, R15 ;  /* 0x000000021c117824 */ /* 0x000fe200078e020f */
[C---:B------:R-:W-:Y:S02]  /*368d0*/  IADD3 R14, P6, PT, R15.reuse, R29, RZ ;  /* 0x0000001d0f0e7210 */ /* 0x040fe40007fde0ff */
[----:B------:R-:W-:Y:S01]  /*368e0*/  ISETP.LT.AND P1, PT, R0, UR8, !P0 ;  /* 0x0000000800007c0c */ /* 0x000fe2000c721270 */
[----:B------:R1:W-:Y:S01]  /*368f0*/  @P2 STG.E.U8 desc[UR24][R12.64], R19 ;  /* 0x000000130c002986 */ /* 0x0003e2000c101118 */
[----:B------:R-:W-:-:S02]  /*36900*/  LEA.HI.X.SX32 R15, R15, R30, 0x1, P6 ;  /* 0x0000001e0f0f7211 */ /* 0x000fc400030f0eff */
[-C--:B----4-:R-:W-:Y:S02]  /*36910*/  IADD3 R10, P6, PT, R17, R29.reuse, RZ ;  /* 0x0000001d110a7210 */ /* 0x090fe40007fde0ff */
[----:B------:R-:W-:Y:S02]  /*36920*/  PRMT R23, R5, 0x7770, RZ ;  /* 0x0000777005177816 */ /* 0x000fe400000000ff */
[----:B------:R-:W-:Y:S01]  /*36930*/  LEA.HI.X.SX32 R11, R17, R30, 0x1, P6 ;  /* 0x0000001e110b7211 */ /* 0x000fe200030f0eff */
[----:B------:R-:W-:Y:S01]  /*36940*/  IMAD R17, R28, 0x2, R17 ;  /* 0x000000021c117824 */ /* 0x000fe200078e0211 */
[----:B------:R-:W-:Y:S01]  /*36950*/  LOP3.LUT R0, R31, 0xf2, RZ, 0xfc, !PT ;  /* 0x000000f21f007812 */ /* 0x000fe200078efcff */
[----:B------:R4:W-:Y:S01]  /*36960*/  @P4 STG.E.U8 desc[UR24][R14.64], R23 ;  /* 0x000000170e004986 */ /* 0x0009e2000c101118 */
[C---:B--2---:R-:W-:Y:S01]  /*36970*/  ISETP.LT.AND P6, PT, R9.reuse, UR4, !P0 ;  /* 0x0000000409007c0c */ /* 0x044fe2000c7c1270 */
[----:B------:R-:W2:Y:S01]  /*36980*/  LDCU UR4, c[0x0][0x39c] ;  /* 0x00007380ff0477ac */ /* 0x000ea20008000800 */
[----:B---3--:R-:W-:Y:S01]  /*36990*/  ISETP.LT.AND P2, PT, R0, UR5, !P0 ;  /* 0x0000000500007c0c */ /* 0x008fe2000c741270 */
[----:B------:R-:W-:Y:S01]  /*369a0*/  IMAD R0, R9, R28, RZ ;  /* 0x0000001c09007224 */ /* 0x000fe200078e02ff */
[----:B------:R-:W-:Y:S01]  /*369b0*/  IADD3 R8, P4, PT, R17, R29, RZ ;  /* 0x0000001d11087210 */ /* 0x000fe20007f9e0ff */
[----:B------:R-:W3:Y:S01]  /*369c0*/  LDCU UR5, c[0x0][0x39c] ;  /* 0x00007380ff0577ac */ /* 0x000ee20008000800 */
[----:B------:R-:W-:-:S02]  /*369d0*/  PRMT R21, R5, 0x7771, RZ ;  /* 0x0000777105157816 */ /* 0x000fc400000000ff */
[-C--:B------:R-:W-:Y:S01]  /*369e0*/  LEA.HI.X.SX32 R9, R17, R30.reuse, 0x1, P4 ;  /* 0x0000001e11097211 */ /* 0x080fe200020f0eff */
[----:B------:R-:W-:Y:S01]  /*369f0*/  IMAD R17, R28, 0x4, R17 ;  /* 0x000000041c117824 */ /* 0x000fe200078e0211 */
[----:B-1----:R-:W-:Y:S01]  /*36a00*/  IADD3 R12, P4, PT, R0, R29, RZ ;  /* 0x0000001d000c7210 */ /* 0x002fe20007f9e0ff */
[----:B------:R1:W-:Y:S01]  /*36a10*/  @P5 STG.E.U8 desc[UR24][R10.64], R21 ;  /* 0x000000150a005986 */ /* 0x0003e2000c101118 */
[C---:B------:R-:W-:Y:S02]  /*36a20*/  PRMT R19, R5.reuse, 0x7772, RZ ;  /* 0x0000777205137816 */ /* 0x040fe400000000ff */
[----:B0-----:R-:W-:Y:S01]  /*36a30*/  ISETP.LT.AND P5, PT, R2, UR6, !P0 ;  /* 0x0000000602007c0c */ /* 0x001fe2000c7a1270 */
[----:B------:R-:W0:Y:S01]  /*36a40*/  LDCU UR6, c[0x0][0x39c] ;  /* 0x00007380ff0677ac */ /* 0x000e220008000800 */
[----:B------:R-:W-:Y:S01]  /*36a50*/  LEA.HI.X.SX32 R13, R0, R30, 0x1, P4 ;  /* 0x0000001e000d7211 */ /* 0x000fe200020f0eff */
[----:B------:R2:W-:Y:S01]  /*36a60*/  @P3 STG.E.U8 desc[UR24][R8.64], R19 ;  /* 0x0000001308003986 */ /* 0x0005e2000c101118 */
[----:B----4-:R-:W-:-:S02]  /*36a70*/  PRMT R15, R5, 0x7773, RZ ;  /* 0x00007773050f7816 */ /* 0x010fc400000000ff */
[-C--:B------:R-:W-:Y:S02]  /*36a80*/  IADD3 R4, P3, PT, R17, R29.reuse, RZ ;  /* 0x0000001d11047210 */ /* 0x080fe40007f7e0ff */
[----:B------:R-:W-:Y:S01]  /*36a90*/  LOP3.LUT R0, R31, 0xf8, RZ, 0xfc, !PT ;  /* 0x000000f81f007812 */ /* 0x000fe200078efcff */
[----:B-1----:R-:W-:Y:S01]  /*36aa0*/  IMAD R11, R28, 0x2, R17 ;  /* 0x000000021c0b7824 */ /* 0x002fe200078e0211 */
[----:B------:R1:W-:Y:S01]  /*36ab0*/  @P6 STG.E.U8 desc[UR24][R12.64], R15 ;  /* 0x0000000f0c006986 */ /* 0x0003e2000c101118 */
[----:B------:R-:W-:Y:S02]  /*36ac0*/  LEA.HI.X.SX32 R5, R17, R30, 0x1, P3 ;  /* 0x0000001e11057211 */ /* 0x000fe400018f0eff */
[----:B------:R-:W-:Y:S02]  /*36ad0*/  LOP3.LUT R2, R31, 0xf6, RZ, 0xfc, !PT ;  /* 0x000000f61f027812 */ /* 0x000fe400078efcff */
[----:B--2---:R-:W-:Y:S02]  /*36ae0*/  IADD3 R8, P6, PT, R11, R29, RZ ;  /* 0x0000001d0b087210 */ /* 0x004fe40007fde0ff */
[----:B------:R-:W-:-:S02]  /*36af0*/  PRMT R17, R6, 0x7770, RZ ;  /* 0x0000777006117816 */ /* 0x000fc400000000ff */
[----:B------:R-:W-:Y:S02]  /*36b00*/  PRMT R19, R6, 0x7771, RZ ;  /* 0x0000777106137816 */ /* 0x000fe400000000ff */
[----:B------:R-:W-:Y:S01]  /*36b10*/  LEA.HI.X.SX32 R9, R11, R30, 0x1, P6 ;  /* 0x0000001e0b097211 */ /* 0x000fe200030f0eff */
[----:B------:R-:W-:Y:S01]  /*36b20*/  IMAD R11, R28, 0x2, R11 ;  /* 0x000000021c0b7824 */ /* 0x000fe200078e020b */
[----:B------:R-:W-:Y:S01]  /*36b30*/  ISETP.LT.AND P3, PT, R0, UR4, !P0 ;  /* 0x0000000400007c0c */ /* 0x000fe2000c761270 */
[----:B------:R-:W2:Y:S01]  /*36b40*/  LDCU UR4, c[0x0][0x39c] ;  /* 0x00007380ff0477ac */ /* 0x000ea20008000800 */
[----:B---3--:R-:W-:Y:S01]  /*36b50*/  ISETP.LT.AND P4, PT, R2, UR5, !P0 ;  /* 0x0000000502007c0c */ /* 0x008fe2000c781270 */
[----:B------:R3:W-:Y:S01]  /*36b60*/  @P1 STG.E.U8 desc[UR24][R4.64], R17 ;  /* 0x0000001104001986 */ /* 0x0007e2000c101118 */
[C---:B-1----:R-:W-:Y:S01]  /*36b70*/  IMAD R13, R28.reuse, 0x2, R11 ;  /* 0x000000021c0d7824 */ /* 0x042fe200078e020b */
[----:B------:R-:W1:Y:S01]  /*36b80*/  LDCU UR5, c[0x0][0x39c] ;  /* 0x00007380ff0577ac */ /* 0x000e620008000800 */
[----:B0-----:R-:W-:Y:S01]  /*36b90*/  ISETP.LT.AND P1, PT, R3, UR6, !P0 ;  /* 0x0000000603007c0c */ /* 0x001fe2000c721270 */
[----:B------:R0:W-:Y:S01]  /*36ba0*/  @P2 STG.E.U8 desc[UR24][R8.64], R19 ;  /* 0x0000001308002986 */ /* 0x0001e2000c101118 */
[----:B------:R-:W-:Y:S01]  /*36bb0*/  IADD3 R2, P2, PT, R11, R29, RZ ;  /* 0x0000001d0b027210 */ /* 0x000fe20007f5e0ff */
[----:B------:R-:W-:Y:S01]  /*36bc0*/  IMAD R0, R3, R28, RZ ;  /* 0x0000001c03007224 */ /* 0x000fe200078e02ff */
[----:B------:R-:W-:Y:S01]  /*36bd0*/  LOP3.LUT R16, R31, 0xfc, RZ, 0xfc, !PT ;  /* 0x000000fc1f107812 */ /* 0x000fe200078efcff */
[----:B------:R-:W-:Y:S01]  /*36be0*/  IMAD R15, R28, 0x2, R13 ;  /* 0x000000021c0f7824 */ /* 0x000fe200078e020d */
[----:B------:R-:W-:-:S02]  /*36bf0*/  LEA.HI.X.SX32 R3, R11, R30, 0x1, P2 ;  /* 0x0000001e0b037211 */ /* 0x000fc400010f0eff */
[----:B------:R-:W-:Y:S01]  /*36c00*/  LOP3.LUT R31, R31, 0xfa, RZ, 0xfc, !PT ;  /* 0x000000fa1f1f7812 */ /* 0x000fe200078efcff */
[C---:B---3--:R-:W-:Y:S01]  /*36c10*/  IMAD R17, R28.reuse, 0x2, R15 ;  /* 0x000000021c117824 */ /* 0x048fe200078e020f */
[-C--:B------:R-:W-:Y:S02]  /*36c20*/  IADD3 R4, P2, PT, R13, R29.reuse, RZ ;  /* 0x0000001d0d047210 */ /* 0x080fe40007f5e0ff */
[-C--:B------:R-:W-:Y:S01]  /*36c30*/  IADD3 R10, P6, PT, R15, R29.reuse, RZ ;  /* 0x0000001d0f0a7210 */ /* 0x080fe20007fde0ff */
[----:B------:R-:W-:Y:S01]  /*36c40*/  IMAD R28, R28, 0x2, R17 ;  /* 0x000000021c1c7824 */ /* 0x000fe200078e0211 */
[-C--:B------:R-:W-:Y:S02]  /*36c50*/  LEA.HI.X.SX32 R5, R13, R30.reuse, 0x1, P2 ;  /* 0x0000001e0d057211 */ /* 0x080fe400010f0eff */
[----:B------:R-:W-:Y:S02]  /*36c60*/  IADD3 R14, P2, PT, R0, R29, RZ ;  /* 0x0000001d000e7210 */ /* 0x000fe40007f5e0ff */
[----:B------:R-:W-:-:S02]  /*36c70*/  LEA.HI.X.SX32 R11, R15, R30, 0x1, P6 ;  /* 0x0000001e0f0b7211 */ /* 0x000fc400030f0eff */
[-C--:B------:R-:W-:Y:S02]  /*36c80*/  LEA.HI.X.SX32 R15, R0, R30.reuse, 0x1, P2 ;  /* 0x0000001e000f7211 */ /* 0x080fe400010f0eff */
[-C--:B0-----:R-:W-:Y:S02]  /*36c90*/  IADD3 R8, P6, PT, R17, R29.reuse, RZ ;  /* 0x0000001d11087210 */ /* 0x081fe40007fde0ff */
[----:B--2---:R-:W-:Y:S02]  /*36ca0*/  ISETP.LT.AND P2, PT, R31, UR4, !P0 ;  /* 0x000000041f007c0c */ /* 0x004fe4000c741270 */
[----:B-1----:R-:W-:Y:S02]  /*36cb0*/  ISETP.LT.AND P0, PT, R16, UR5, !P0 ;  /* 0x0000000510007c0c */ /* 0x002fe4000c701270 */
[----:B------:R-:W-:Y:S02]  /*36cc0*/  LEA.HI.X.SX32 R9, R17, R30, 0x1, P6 ;  /* 0x0000001e11097211 */ /* 0x000fe400030f0eff */
[----:B------:R-:W-:-:S02]  /*36cd0*/  IADD3 R12, P6, PT, R28, R29, RZ ;  /* 0x0000001d1c0c7210 */ /* 0x000fc40007fde0ff */
[C---:B------:R-:W-:Y:S02]  /*36ce0*/  PRMT R25, R6.reuse, 0x7772, RZ ;  /* 0x0000777206197816 */ /* 0x040fe400000000ff */
[----:B------:R-:W-:Y:S02]  /*36cf0*/  PRMT R23, R6, 0x7773, RZ ;  /* 0x0000777306177816 */ /* 0x000fe400000000ff */
[C---:B------:R-:W-:Y:S01]  /*36d00*/  PRMT R17, R7.reuse, 0x7773, RZ ;  /* 0x0000777307117816 */ /* 0x040fe200000000ff */
[----:B------:R0:W-:Y:S01]  /*36d10*/  @P5 STG.E.U8 desc[UR24][R2.64], R25 ;  /* 0x0000001902005986 */ /* 0x0001e2000c101118 */
[C---:B------:R-:W-:Y:S02]  /*36d20*/  PRMT R19, R7.reuse, 0x7772, RZ ;  /* 0x0000777207137816 */ /* 0x040fe400000000ff */
[C---:B------:R-:W-:Y:S01]  /*36d30*/  PRMT R21, R7.reuse, 0x7771, RZ ;  /* 0x0000777107157816 */ /* 0x040fe200000000ff */
[----:B------:R0:W-:Y:S01]  /*36d40*/  @P4 STG.E.U8 desc[UR24][R4.64], R23 ;  /* 0x0000001704004986 */ /* 0x0001e2000c101118 */
[----:B------:R-:W-:-:S02]  /*36d50*/  PRMT R7, R7, 0x7770, RZ ;  /* 0x0000777007077816 */ /* 0x000fc400000000ff */
[----:B------:R-:W-:-:S03]  /*36d60*/  LEA.HI.X.SX32 R13, R28, R30, 0x1, P6 ;  /* 0x0000001e1c0d7211 */ /* 0x000fc600030f0eff */
[----:B------:R0:W-:Y:S04]  /*36d70*/  @P3 STG.E.U8 desc[UR24][R10.64], R7 ;  /* 0x000000070a003986 */ /* 0x0001e8000c101118 */
[----:B------:R0:W-:Y:S04]  /*36d80*/  @P2 STG.E.U8 desc[UR24][R8.64], R21 ;  /* 0x0000001508002986 */ /* 0x0001e8000c101118 */
[----:B------:R0:W-:Y:S04]  /*36d90*/  @P0 STG.E.U8 desc[UR24][R12.64], R19 ;  /* 0x000000130c000986 */ /* 0x0001e8000c101118 */
[----:B------:R0:W-:Y:S01]  /*36da0*/  @P1 STG.E.U8 desc[UR24][R14.64], R17 ;  /* 0x000000110e001986 */ /* 0x0001e2000c101118 */
[----:B------:R-:W-:Y:S06]  /*36db0*/  BAR.SYNC.DEFER_BLOCKING 0x0 ;  /* 0x0000000000007b1d */ /* 0x000fec0000010000 */
[----:B------:R-:W-:Y:S05]  /*36dc0*/  BRA.U UP0, `(.L_x_13) ;  /* 0x0000000100a07547 */ /* 0x000fea000b800000 */
[----:B------:R-:W1:Y:S01]  /*36dd0*/  S2UR UR5, SR_CgaCtaId ;  /* 0x00000000000579c3 */ /* 0x000e620000008800 */
[----:B------:R-:W-:Y:S01]  /*36de0*/  NOP ;  /* 0x0000000000007918 */ /* 0x000fe20000000000 */
[----:B------:R-:W-:Y:S01]  /*36df0*/  UMOV UR4, 0x50 ;  /* 0x0000005000047882 */ /* 0x000fe20000000000 */
[----:B------:R-:W-:Y:S02]  /*36e00*/  IMAD.U32 R0, RZ, RZ, UR7 ;  /* 0x00000007ff007e24 */ /* 0x000fe4000f8e00ff */
[----:B0-----:R-:W-:Y:S02]  /*36e10*/  IMAD.MOV.U32 R3, RZ, RZ, 0xff ;  /* 0x000000ffff037424 */ /* 0x001fe400078e00ff */
[----:B------:R-:W-:Y:S01]  /*36e20*/  IMAD.MOV.U32 R7, RZ, RZ, 0x1 ;  /* 0x00000001ff077424 */ /* 0x000fe200078e00ff */
[----:B------:R-:W-:-:S04]  /*36e30*/  LOP3.LUT R0, R0, 0xffff, RZ, 0xc0, !PT ;  /* 0x0000ffff00007812 */ /* 0x000fc800078ec0ff */
[----:B------:R-:W-:-:S05]  /*36e40*/  SHF.R.U32.HI R0, RZ, 0x5, R0 ;  /* 0x00000005ff007819 */ /* 0x000fca0000011600 */
[----:B------:R-:W-:Y:S01]  /*36e50*/  VIADD R2, R0, 0x10 ;  /* 0x0000001000027836 */ /* 0x000fe20000000000 */
[----:B------:R-:W-:Y:S01]  /*36e60*/  SHF.L.U32 R0, R3, R0, RZ ;  /* 0x0000000003007219 */ /* 0x000fe200000006ff */
[----:B-1----:R-:W-:-:S03]  /*36e70*/  ULEA UR6, UR5, UR4, 0x18 ;  /* 0x0000000405067291 */ /* 0x002fc6000f8ec0ff */
[----:B------:R-:W-:-:S04]  /*36e80*/  SHF.L.U32 R3, R7, R2, RZ ;  /* 0x0000000207037219 */ /* 0x000fc800000006ff */
[----:B------:R-:W-:Y:S02]  /*36e90*/  LOP3.LUT R0, R3, R0, RZ, 0xfc, !PT ;  /* 0x0000000003007212 */ /* 0x000fe400078efcff */
[----:B------:R-:W0:Y:S02]  /*36ea0*/  LDS R5, [UR6] ;  /* 0x00000006ff057984 */ /* 0x000e240008000800 */
[C---:B------:R-:W-:Y:S02]  /*36eb0*/  LOP3.LUT R2, R0.reuse, 0xffff, RZ, 0xc0, !PT ;  /* 0x0000ffff00027812 */ /* 0x040fe400078ec0ff */
[----:B0-----:R-:W-:-:S04]  /*36ec0*/  LOP3.LUT R3, R0, 0xffff, R5, 0x80, !PT ;  /* 0x0000ffff00037812 */ /* 0x001fc800078e8005 */
[----:B------:R-:W-:-:S13]  /*36ed0*/  ISETP.NE.AND P0, PT, R3, R2, PT ;  /* 0x000000020300720c */ /* 0x000fda0003f05270 */
[----:B------:R-:W-:Y:S05]  /*36ee0*/  @P0 BRA `(.L_x_14) ;  /* 0x0000000000500947 */ /* 0x000fea0003800000 */
[----:B------:R-:W-:Y:S02]  /*36ef0*/  SHF.R.U32.HI R5, RZ, 0x10, R5 ;  /* 0x00000010ff057819 */ /* 0x000fe40000011605 */
[----:B------:R-:W-:-:S04]  /*36f00*/  SHF.R.U32.HI R2, RZ, 0x10, R0 ;  /* 0x00000010ff027819 */ /* 0x000fc80000011600 */
[----:B------:R-:W-:-:S04]  /*36f10*/  LOP3.LUT R5, R5, R2, RZ, 0xc0, !PT ;  /* 0x0000000205057212 */ /* 0x000fc800078ec0ff */
[----:B------:R-:W-:-:S13]  /*36f20*/  ISETP.NE.AND P0, PT, R5, R2, PT ;  /* 0x000000020500720c */ /* 0x000fda0003f05270 */
[----:B------:R-:W-:Y:S05]  /*36f30*/  @P0 BRA `(.L_x_15) ;  /* 0x0000000000300947 */ /* 0x000fea0003800000 */
[----:B------:R-:W-:Y:S01]  /*36f40*/  R2UR UR4, R0 ;  /* 0x00000000000472ca */ /* 0x000fe200000e0000 */
[----:B------:R-:W-:Y:S01]  /*36f50*/  VOTEU.ANY UR5, UPT, PT ;  /* 0x0000000000057886 */ /* 0x000fe200038e0100 */
[----:B------:R-:W0:Y:S01]  /*36f60*/  S2R R0, SR_LANEID ;  /* 0x0000000000007919 */ /* 0x000e220000000000 */
[----:B------:R-:W-:-:S10]  /*36f70*/  UFLO.U32 UR5, UR5 ;  /* 0x00000005000572bd */ /* 0x000fd400080e0000 */
[----:B------:R-:W-:-:S06]  /*36f80*/  ULOP3.LUT UR4, URZ, UR4, URZ, 0x33, !UPT ;  /* 0x00000004ff047292 */ /* 0x000fcc000f8e33ff */
[----:B------:R-:W-:-:S04]  /*36f90*/  IMAD.U32 R2, RZ, RZ, UR4 ;  /* 0x00000004ff027e24 */ /* 0x000fc8000f8e00ff */
[----:B------:R-:W1:Y:S02]  /*36fa0*/  REDUX UR7, R2 ;  /* 0x00000000020773c4 */ /* 0x000e640000000000 */
[----:B------:R2:W-:Y:S01]  /*36fb0*/  UTCATOMSWS.AND URZ, UR4 ;  /* 0x0000000400ff79e3 */ /* 0x0005e20008000000 */
[----:B0-----:R-:W-:Y:S01]  /*36fc0*/  ISETP.EQ.U32.AND P0, PT, R0, UR5, PT ;  /* 0x0000000500007c0c */ /* 0x001fe2000bf02070 */
[----:B-1----:R-:W-:-:S12]  /*36fd0*/  IMAD.U32 R0, RZ, RZ, UR7 ;  /* 0x00000007ff007e24 */ /* 0x002fd8000f8e00ff */
[----:B------:R2:W-:Y:S01]  /*36fe0*/  @P0 ATOMS.AND RZ, [UR6], R0 ;  /* 0x00000000ffff098c */ /* 0x0005e2000a800006 */
[----:B------:R-:W-:Y:S05]  /*36ff0*/  BRA `(.L_x_13) ;  /* 0x0000000000147947 */ /* 0x000fea0003800000 */
.L_x_15:
[----:B------:R-:W-:-:S07]  /*37000*/  MOV R2, 0x37020 ;  /* 0x0003702000027802 */ /* 0x000fce0000000f00 */
[----:B-----5:R-:W-:Y:S05]  /*37010*/  CALL.REL.NOINC `($__internal_0_$__cuda_sm10x_tcgen05_guardrail_trap_col_being_dealloced_not_returned_by_alloc) ;  /* 0x00000000002c7944 */ /* 0x020fea0003c00000 */
[----:B------:R-:W-:Y:S05]  /*37020*/  BRA `(.L_x_13) ;  /* 0x0000000000087947 */ /* 0x000fea0003800000 */
.L_x_14:
[----:B------:R-:W-:-:S07]  /*37030*/  MOV R2, 0x37050 ;  /* 0x0003705000027802 */ /* 0x000fce0000000f00 */
[----:B-----5:R-:W-:Y:S05]  /*37040*/  CALL.REL.NOINC `($__internal_2_$__cuda_sm10x_tcgen05_guardrail_trap_unallocated_columns_being_dealloced) ;  /* 0x0000000000387944 */ /* 0x020fea0003c00000 */
.L_x_13:
[----:B------:R-:W-:Y:S01]  /*37050*/  NOP ;  /* 0x0000000000007918 */ /* 0x000fe20000000000 */
[----:B--2---:R-:W-:Y:S05]  /*37060*/  EXIT ;  /* 0x000000000000794d */ /* 0x004fea0003800000 */
.L_x_8:
[----:B------:R-:W0:Y:S02]  /*37070*/  SYNCS.PHASECHK.TRANS64.TRYWAIT P3, [UR13], R6 ;  /* 0x00000006ff0075a7 */ /* 0x000e24000806110d */
[----:B0-----:R-:W-:Y:S05]  /*37080*/  @!P3 BRA `(.L_x_8) ;  /* 0xfffffffc00f8b947 */ /* 0x001fea000383ffff */
[----:B------:R-:W-:Y:S05]  /*37090*/  BRA `(.L_x_16) ;  /* 0xffffff0400707947 */ /* 0x000fea000383ffff */
.L_x_12:
[----:B------:R-:W0:Y:S02]  /*370a0*/  SYNCS.PHASECHK.TRANS64.TRYWAIT P0, [UR13], R3 ;  /* 0x00000003ff0075a7 */ /* 0x000e24000800110d */
[----:B0-----:R-:W-:Y:S05]  /*370b0*/  @!P0 BRA `(.L_x_12) ;  /* 0xfffffffc00f88947 */ /* 0x001fea000383ffff */
[----:B------:R-:W-:Y:S05]  /*370c0*/  BRA `(.L_x_11) ;  /* 0xffffffa400347947 */ /* 0x000fea000383ffff */
        .weak           $__internal_0_$__cuda_sm10x_tcgen05_guardrail_trap_col_being_dealloced_not_returned_by_alloc
        .type           $__internal_0_$__cuda_sm10x_tcgen05_guardrail_trap_col_being_dealloced_not_returned_by_alloc,@function
        .size           $__internal_0_$__cuda_sm10x_tcgen05_guardrail_trap_col_being_dealloced_not_returned_by_alloc,($__internal_1_$__cuda_sm10x_tcgen05_guardrail_trap_phase_invalid_during_alloc - $__internal_0_$__cuda_sm10x_tcgen05_guardrail_trap_col_being_dealloced_not_returned_by_alloc)
$__internal_0_$__cuda_sm10x_tcgen05_guardrail_trap_col_being_dealloced_not_returned_by_alloc:
[----:B------:R-:W-:Y:S05]  /*370d0*/  BPT.TRAP 0x1 ;  /* 0x000000040000795c */ /* 0x000fea0000300000 */
[----:B------:R-:W-:-:S04]  /*370e0*/  IMAD.MOV.U32 R3, RZ, RZ, 0x0 ;  /* 0x00000000ff037424 */ /* 0x000fc800078e00ff */
[----:B------:R-:W-:Y:S05]  /*370f0*/  RET.REL.NODEC R2 `(matmul_kernel) ;  /* 0xfffffc8c02c07950 */ /* 0x000fea0003c3ffff */
        .weak           $__internal_1_$__cuda_sm10x_tcgen05_guardrail_trap_phase_invalid_during_alloc
        .type           $__internal_1_$__cuda_sm10x_tcgen05_guardrail_trap_phase_invalid_during_alloc,@function
        .size           $__internal_1_$__cuda_sm10x_tcgen05_guardrail_trap_phase_invalid_during_alloc,($__internal_2_$__cuda_sm10x_tcgen05_guardrail_trap_unallocated_columns_being_dealloced - $__internal_1_$__cuda_sm10x_tcgen05_guardrail_trap_phase_invalid_during_alloc)
$__internal_1_$__cuda_sm10x_tcgen05_guardrail_trap_phase_invalid_during_alloc:
[----:B------:R-:W-:Y:S05]  /*37100*/  BPT.TRAP 0x1 ;  /* 0x000000040000795c */ /* 0x000fea0000300000 */
[----:B------:R-:W-:-:S04]  /*37110*/  IMAD.MOV.U32 R3, RZ, RZ, 0x0 ;  /* 0x00000000ff037424 */ /* 0x000fc800078e00ff */
[----:B------:R-:W-:Y:S05]  /*37120*/  RET.REL.NODEC R2 `(matmul_kernel) ;  /* 0xfffffc8c02b47950 */ /* 0x000fea0003c3ffff */
        .weak           $__internal_2_$__cuda_sm10x_tcgen05_guardrail_trap_unallocated_columns_being_dealloced
        .type           $__internal_2_$__cuda_sm10x_tcgen05_guardrail_trap_unallocated_columns_being_dealloced,@function
        .size           $__internal_2_$__cuda_sm10x_tcgen05_guardrail_trap_unallocated_columns_being_dealloced,(.L_x_20 - $__internal_2_$__cuda_sm10x_tcgen05_guardrail_trap_unallocated_columns_being_dealloced)
$__internal_2_$__cuda_sm10x_tcgen05_guardrail_trap_unallocated_columns_being_dealloced:
[----:B------:R-:W-:Y:S05]  /*37130*/  BPT.TRAP 0x1 ;  /* 0x000000040000795c */ /* 0x000fea0000300000 */
[----:B------:R-:W-:-:S04]  /*37140*/  IMAD.MOV.U32 R3, RZ, RZ, 0x0 ;  /* 0x00000000ff037424 */ /* 0x000fc800078e00ff */
[----:B------:R-:W-:Y:S05]  /*37150*/  RET.REL.NODEC R2 `(matmul_kernel) ;  /* 0xfffffc8c02a87950 */ /* 0x000fea0003c3ffff */
.L_x_17:
[----:B------:R-:W-:-:S00]  /*37160*/  BRA `(.L_x_17) ;  /* 0xfffffffc00fc7947 */ /* 0x000fc0000383ffff */
[----:B------:R-:W-:-:S00]  /*37170*/  NOP ;  /* 0x0000000000007918 */ /* 0x000fc00000000000 */
        /* <DEDUP_REMOVED lines=8> */
.L_x_20:


//--------------------- .nv.shared.matmul_kernel  --------------------------
	.section	.nv.shared.matmul_kernel,"aw",@nobits
	.sectionflags	@""
	.align	16
	.zero		1024


//--------------------- .nv.shared.reserved.0     --------------------------
	.section	.nv.shared.reserved.0,"aw",@nobits
	.align	8
	.weak		__nv_reservedSMEM_offset_0_alias
	.size		__nv_reservedSMEM_offset_0_alias, 0, 64
	.other		__nv_reservedSMEM_offset_0_alias,@"STO_CUDA_RESERVED_SHARED STV_DEFAULT"
__nv_reservedSMEM_offset_0_alias:
	.zero		0
.nv.shared.reserved.0:
	.zero		64
	.weak		__nv_reservedSMEM_allocation_phase
	.type		__nv_reservedSMEM_allocation_phase,@object
	.size		__nv_reservedSMEM_allocation_phase,(.L_0 - __nv_reservedSMEM_allocation_phase)
__nv_reservedSMEM_allocation_phase:
	.zero		1
.L_0:
	.zero		7
	.weak		__nv_reservedSMEM_devtool_atexit_pc
	.type		__nv_reservedSMEM_devtool_atexit_pc,@object
	.size		__nv_reservedSMEM_devtool_atexit_pc,(__nv_reservedSMEM_allocation_mask - __nv_reservedSMEM_devtool_atexit_pc)
__nv_reservedSMEM_devtool_atexit_pc:
	.zero		8
	.weak		__nv_reservedSMEM_allocation_mask
	.type		__nv_reservedSMEM_allocation_mask,@object
	.size		__nv_reservedSMEM_allocation_mask,(.L_2 - __nv_reservedSMEM_allocation_mask)
__nv_reservedSMEM_allocation_mask:
	.zero		4
.L_2:


//--------------------- .nv.constant0.matmul_kernel --------------------------
	.section	.nv.constant0.matmul_kernel,"a",@progbits
	.sectionflags	@""
	.align	4
.nv.constant0.matmul_kernel:
	.zero		976


//--------------------- SYMBOLS --------------------------

	.type		.nv.reservedSmem.offset0,@object
	.size		.nv.reservedSmem.offset0,0x4
	.type		.nv.reservedSmem.cap,@object
	.size		.nv.reservedSmem.cap,0x4
